	.target	sm_103a

	.elftype	@"ET_EXEC"


//--------------------- .note.nv.tkinfo           --------------------------
	.section	.note.nv.tkinfo,"",@"SHT_NOTE"
	.sectionflags	@"SHF_NOTE_NV_TKINFO"
	.tkinfo
        /*0018*/ 	.word	0x00000002
        /*0030*/ 	.string	""
        /*0030*/ 	.string	"ptxas"
        /*0030*/ 	.string	"Cuda compilation tools, release 13.0, V13.0.88"
        /*0030*/ 	.string	"Build cuda_13.0.r13.0/compiler.36424714_0"
        /*0030*/ 	.string	"-arch sm_103a -m 64 "



//--------------------- .note.nv.cuinfo           --------------------------
	.section	.note.nv.cuinfo,"",@"SHT_NOTE"
	.sectionflags	@"SHF_NOTE_NV_CUINFO"
        /*0018*/ 	.short	0x0002
        /*001a*/ 	.short	0x0067
        /*001c*/ 	.short	0x0082
	.zero		2


//--------------------- .nv.info                  --------------------------
	.section	.nv.info,"",@"SHT_CUDA_INFO"
	.align	4


	//----- nvinfo : EIATTR_REGCOUNT
	.align		4
        /*0000*/ 	.byte	0x04, 0x2f
        /*0002*/ 	.short	(.L_39 - .L_38)
	.align		4
.L_38:
        /*0004*/ 	.word	index@(_ZN2at6native29vectorized_elementwise_kernelILi8EZZZNS0_44_GLOBAL__N__40a83637_7_Lerp_cu_7dd49032_296918lerp_tensor_kernelERNS_18TensorIteratorBaseEENKUlvE0_clEvENKUlvE_clEvEUldddE_St5arrayIPcLm4EEEEviT0_T1_)
        /*0008*/ 	.word	0x00000004


	//----- nvinfo : EIATTR_FRAME_SIZE
	.align		4
.L_39:
        /*000c*/ 	.byte	0x04, 0x11
        /*000e*/ 	.short	(.L_41 - .L_40)
	.align		4
.L_40:
        /*0010*/ 	.word	index@(_ZN2at6native29vectorized_elementwise_kernelILi8EZZZNS0_44_GLOBAL__N__40a83637_7_Lerp_cu_7dd49032_296918lerp_tensor_kernelERNS_18TensorIteratorBaseEENKUlvE0_clEvENKUlvE_clEvEUldddE_St5arrayIPcLm4EEEEviT0_T1_)
        /*0014*/ 	.word	0x00000000


	//----- nvinfo : EIATTR_REGCOUNT
	.align		4
.L_41:
        /*0018*/ 	.byte	0x04, 0x2f
        /*001a*/ 	.short	(.L_43 - .L_42)
	.align		4
.L_42:
        /*001c*/ 	.word	index@(_ZN2at6native29vectorized_elementwise_kernelILi4EZZZNS0_44_GLOBAL__N__40a83637_7_Lerp_cu_7dd49032_296918lerp_tensor_kernelERNS_18TensorIteratorBaseEENKUlvE0_clEvENKUlvE_clEvEUldddE_St5arrayIPcLm4EEEEviT0_T1_)
        /*0020*/ 	.word	0x00000038


	//----- nvinfo : EIATTR_FRAME_SIZE
	.align		4
.L_43:
        /*0024*/ 	.byte	0x04, 0x11
        /*0026*/ 	.short	(.L_45 - .L_44)
	.align		4
.L_44:
        /*0028*/ 	.word	index@(_ZN2at6native29vectorized_elementwise_kernelILi4EZZZNS0_44_GLOBAL__N__40a83637_7_Lerp_cu_7dd49032_296918lerp_tensor_kernelERNS_18TensorIteratorBaseEENKUlvE0_clEvENKUlvE_clEvEUldddE_St5arrayIPcLm4EEEEviT0_T1_)
        /*002c*/ 	.word	0x00000000


	//----- nvinfo : EIATTR_REGCOUNT
	.align		4
.L_45:
        /*0030*/ 	.byte	0x04, 0x2f
        /*0032*/ 	.short	(.L_47 - .L_46)
	.align		4
.L_46:
        /*0034*/ 	.word	index@(_ZN2at6native29vectorized_elementwise_kernelILi2EZZZNS0_44_GLOBAL__N__40a83637_7_Lerp_cu_7dd49032_296918lerp_tensor_kernelERNS_18TensorIteratorBaseEENKUlvE0_clEvENKUlvE_clEvEUldddE_St5arrayIPcLm4EEEEviT0_T1_)
        /*0038*/ 	.word	0x00000038


	//----- nvinfo : EIATTR_FRAME_SIZE
	.align		4
.L_47:
        /*003c*/ 	.byte	0x04, 0x11
        /*003e*/ 	.short	(.L_49 - .L_48)
	.align		4
.L_48:
        /*0040*/ 	.word	index@(_ZN2at6native29vectorized_elementwise_kernelILi2EZZZNS0_44_GLOBAL__N__40a83637_7_Lerp_cu_7dd49032_296918lerp_tensor_kernelERNS_18TensorIteratorBaseEENKUlvE0_clEvENKUlvE_clEvEUldddE_St5arrayIPcLm4EEEEviT0_T1_)
        /*0044*/ 	.word	0x00000000


	//----- nvinfo : EIATTR_REGCOUNT
	.align		4
.L_49:
        /*0048*/ 	.byte	0x04, 0x2f
        /*004a*/ 	.short	(.L_51 - .L_50)
	.align		4
.L_50:
        /*004c*/ 	.word	index@(_ZN2at6native27unrolled_elementwise_kernelIZZZNS0_44_GLOBAL__N__40a83637_7_Lerp_cu_7dd49032_296918lerp_tensor_kernelERNS_18TensorIteratorBaseEENKUlvE0_clEvENKUlvE_clEvEUldddE_St5arrayIPcLm4EELi4E23TrivialOffsetCalculatorILi3EjESB_ILi1EjENS0_6memory15LoadWithoutCastENSE_16StoreWithoutCastEEEviT_T0_T2_T3_T4_T5_)
        /*0050*/ 	.word	0x00000020


	//----- nvinfo : EIATTR_FRAME_SIZE
	.align		4
.L_51:
        /*0054*/ 	.byte	0x04, 0x11
        /*0056*/ 	.short	(.L_53 - .L_52)
	.align		4
.L_52:
        /*0058*/ 	.word	index@(_ZN2at6native27unrolled_elementwise_kernelIZZZNS0_44_GLOBAL__N__40a83637_7_Lerp_cu_7dd49032_296918lerp_tensor_kernelERNS_18TensorIteratorBaseEENKUlvE0_clEvENKUlvE_clEvEUldddE_St5arrayIPcLm4EELi4E23TrivialOffsetCalculatorILi3EjESB_ILi1EjENS0_6memory15LoadWithoutCastENSE_16StoreWithoutCastEEEviT_T0_T2_T3_T4_T5_)
        /*005c*/ 	.word	0x00000000


	//----- nvinfo : EIATTR_REGCOUNT
	.align		4
.L_53:
        /*0060*/ 	.byte	0x04, 0x2f
        /*0062*/ 	.short	(.L_55 - .L_54)
	.align		4
.L_54:
        /*0064*/ 	.word	index@(_ZN2at6native18elementwise_kernelILi128ELi2EZNS0_22gpu_kernel_impl_nocastIZZZNS0_44_GLOBAL__N__40a83637_7_Lerp_cu_7dd49032_296918lerp_tensor_kernelERNS_18TensorIteratorBaseEENKUlvE0_clEvENKUlvE_clEvEUldddE_EEvS5_RKT_EUliE_EEviT1_)
        /*0068*/ 	.word	0x00000016


	//----- nvinfo : EIATTR_FRAME_SIZE
	.align		4
.L_55:
        /*006c*/ 	.byte	0x04, 0x11
        /*006e*/ 	.short	(.L_57 - .L_56)
	.align		4
.L_56:
        /*0070*/ 	.word	index@(_ZN2at6native18elementwise_kernelILi128ELi2EZNS0_22gpu_kernel_impl_nocastIZZZNS0_44_GLOBAL__N__40a83637_7_Lerp_cu_7dd49032_296918lerp_tensor_kernelERNS_18TensorIteratorBaseEENKUlvE0_clEvENKUlvE_clEvEUldddE_EEvS5_RKT_EUliE_EEviT1_)
        /*0074*/ 	.word	0x00000000


	//----- nvinfo : EIATTR_REGCOUNT
	.align		4
.L_57:
        /*0078*/ 	.byte	0x04, 0x2f
        /*007a*/ 	.short	(.L_59 - .L_58)
	.align		4
.L_58:
        /*007c*/ 	.word	index@(_ZN2at6native27unrolled_elementwise_kernelIZZZNS0_44_GLOBAL__N__40a83637_7_Lerp_cu_7dd49032_296918lerp_tensor_kernelERNS_18TensorIteratorBaseEENKUlvE0_clEvENKUlvE_clEvEUldddE_St5arrayIPcLm4EELi4E23TrivialOffsetCalculatorILi3EjESB_ILi1EjENS0_6memory12LoadWithCastILi3EEENSE_13StoreWithCastILi1EEEEEviT_T0_T2_T3_T4_T5_)
        /*0080*/ 	.word	0x00000030


	//----- nvinfo : EIATTR_FRAME_SIZE
	.align		4
.L_59:
        /*0084*/ 	.byte	0x04, 0x11
        /*0086*/ 	.short	(.L_61 - .L_60)
	.align		4
.L_60:
        /*0088*/ 	.word	index@(_ZN2at6native27unrolled_elementwise_kernelIZZZNS0_44_GLOBAL__N__40a83637_7_Lerp_cu_7dd49032_296918lerp_tensor_kernelERNS_18TensorIteratorBaseEENKUlvE0_clEvENKUlvE_clEvEUldddE_St5arrayIPcLm4EELi4E23TrivialOffsetCalculatorILi3EjESB_ILi1EjENS0_6memory12LoadWithCastILi3EEENSE_13StoreWithCastILi1EEEEEviT_T0_T2_T3_T4_T5_)
        /*008c*/ 	.word	0x00000000


	//----- nvinfo : EIATTR_REGCOUNT
	.align		4
.L_61:
        /*0090*/ 	.byte	0x04, 0x2f
        /*0092*/ 	.short	(.L_63 - .L_62)
	.align		4
.L_62:
        /*0094*/ 	.word	index@(_ZN2at6native18elementwise_kernelILi128ELi4EZNS0_15gpu_kernel_implIZZZNS0_44_GLOBAL__N__40a83637_7_Lerp_cu_7dd49032_296918lerp_tensor_kernelERNS_18TensorIteratorBaseEENKUlvE0_clEvENKUlvE_clEvEUldddE_EEvS5_RKT_EUliE_EEviT1_)
        /*0098*/ 	.word	0x0000001c


	//----- nvinfo : EIATTR_FRAME_SIZE
	.align		4
.L_63:
        /*009c*/ 	.byte	0x04, 0x11
        /*009e*/ 	.short	(.L_65 - .L_64)
	.align		4
.L_64:
        /*00a0*/ 	.word	index@(_ZN2at6native18elementwise_kernelILi128ELi4EZNS0_15gpu_kernel_implIZZZNS0_44_GLOBAL__N__40a83637_7_Lerp_cu_7dd49032_296918lerp_tensor_kernelERNS_18TensorIteratorBaseEENKUlvE0_clEvENKUlvE_clEvEUldddE_EEvS5_RKT_EUliE_EEviT1_)
        /*00a4*/ 	.word	0x00000000


	//----- nvinfo : EIATTR_REGCOUNT
	.align		4
.L_65:
        /*00a8*/ 	.byte	0x04, 0x2f
        /*00aa*/ 	.short	(.L_67 - .L_66)
	.align		4
.L_66:
        /*00ac*/ 	.word	index@(_ZN2at6native29vectorized_elementwise_kernelILi8EZZZNS0_44_GLOBAL__N__40a83637_7_Lerp_cu_7dd49032_296918lerp_tensor_kernelERNS_18TensorIteratorBaseEENKUlvE0_clEvENKUlvE0_clEvEUlfffE_St5arrayIPcLm4EEEEviT0_T1_)
        /*00b0*/ 	.word	0x00000004


	//----- nvinfo : EIATTR_FRAME_SIZE
	.align		4
.L_67:
        /*00b4*/ 	.byte	0x04, 0x11
        /*00b6*/ 	.short	(.L_69 - .L_68)
	.align		4
.L_68:
        /*00b8*/ 	.word	index@(_ZN2at6native29vectorized_elementwise_kernelILi8EZZZNS0_44_GLOBAL__N__40a83637_7_Lerp_cu_7dd49032_296918lerp_tensor_kernelERNS_18TensorIteratorBaseEENKUlvE0_clEvENKUlvE0_clEvEUlfffE_St5arrayIPcLm4EEEEviT0_T1_)
        /*00bc*/ 	.word	0x00000000


	//----- nvinfo : EIATTR_REGCOUNT
	.align		4
.L_69:
        /*00c0*/ 	.byte	0x04, 0x2f
        /*00c2*/ 	.short	(.L_71 - .L_70)
	.align		4
.L_70:
        /*00c4*/ 	.word	index@(_ZN2at6native29vectorized_elementwise_kernelILi4EZZZNS0_44_GLOBAL__N__40a83637_7_Lerp_cu_7dd49032_296918lerp_tensor_kernelERNS_18TensorIteratorBaseEENKUlvE0_clEvENKUlvE0_clEvEUlfffE_St5arrayIPcLm4EEEEviT0_T1_)
        /*00c8*/ 	.word	0x00000020


	//----- nvinfo : EIATTR_FRAME_SIZE
	.align		4
.L_71:
        /*00cc*/ 	.byte	0x04, 0x11
        /*00ce*/ 	.short	(.L_73 - .L_72)
	.align		4
.L_72:
        /*00d0*/ 	.word	index@(_ZN2at6native29vectorized_elementwise_kernelILi4EZZZNS0_44_GLOBAL__N__40a83637_7_Lerp_cu_7dd49032_296918lerp_tensor_kernelERNS_18TensorIteratorBaseEENKUlvE0_clEvENKUlvE0_clEvEUlfffE_St5arrayIPcLm4EEEEviT0_T1_)
        /*00d4*/ 	.word	0x00000000


	//----- nvinfo : EIATTR_REGCOUNT
	.align		4
.L_73:
        /*00d8*/ 	.byte	0x04, 0x2f
        /*00da*/ 	.short	(.L_75 - .L_74)
	.align		4
.L_74:
        /*00dc*/ 	.word	index@(_ZN2at6native29vectorized_elementwise_kernelILi2EZZZNS0_44_GLOBAL__N__40a83637_7_Lerp_cu_7dd49032_296918lerp_tensor_kernelERNS_18TensorIteratorBaseEENKUlvE0_clEvENKUlvE0_clEvEUlfffE_St5arrayIPcLm4EEEEviT0_T1_)
        /*00e0*/ 	.word	0x00000020


	//----- nvinfo : EIATTR_FRAME_SIZE
	.align		4
.L_75:
        /*00e4*/ 	.byte	0x04, 0x11
        /*00e6*/ 	.short	(.L_77 - .L_76)
	.align		4
.L_76:
        /*00e8*/ 	.word	index@(_ZN2at6native29vectorized_elementwise_kernelILi2EZZZNS0_44_GLOBAL__N__40a83637_7_Lerp_cu_7dd49032_296918lerp_tensor_kernelERNS_18TensorIteratorBaseEENKUlvE0_clEvENKUlvE0_clEvEUlfffE_St5arrayIPcLm4EEEEviT0_T1_)
        /*00ec*/ 	.word	0x00000000


	//----- nvinfo : EIATTR_REGCOUNT
	.align		4
.L_77:
        /*00f0*/ 	.byte	0x04, 0x2f
        /*00f2*/ 	.short	(.L_79 - .L_78)
	.align		4
.L_78:
        /*00f4*/ 	.word	index@(_ZN2at6native27unrolled_elementwise_kernelIZZZNS0_44_GLOBAL__N__40a83637_7_Lerp_cu_7dd49032_296918lerp_tensor_kernelERNS_18TensorIteratorBaseEENKUlvE0_clEvENKUlvE0_clEvEUlfffE_St5arrayIPcLm4EELi4E23TrivialOffsetCalculatorILi3EjESB_ILi1EjENS0_6memory15LoadWithoutCastENSE_16StoreWithoutCastEEEviT_T0_T2_T3_T4_T5_)
        /*00f8*/ 	.word	0x00000020


	//----- nvinfo : EIATTR_FRAME_SIZE
	.align		4
.L_79:
        /*00fc*/ 	.byte	0x04, 0x11
        /*00fe*/ 	.short	(.L_81 - .L_80)
	.align		4
.L_80:
        /*0100*/ 	.word	index@(_ZN2at6native27unrolled_elementwise_kernelIZZZNS0_44_GLOBAL__N__40a83637_7_Lerp_cu_7dd49032_296918lerp_tensor_kernelERNS_18TensorIteratorBaseEENKUlvE0_clEvENKUlvE0_clEvEUlfffE_St5arrayIPcLm4EELi4E23TrivialOffsetCalculatorILi3EjESB_ILi1EjENS0_6memory15LoadWithoutCastENSE_16StoreWithoutCastEEEviT_T0_T2_T3_T4_T5_)
        /*0104*/ 	.word	0x00000000


	//----- nvinfo : EIATTR_REGCOUNT
	.align		4
.L_81:
        /*0108*/ 	.byte	0x04, 0x2f
        /*010a*/ 	.short	(.L_83 - .L_82)
	.align		4
.L_82:
        /*010c*/ 	.word	index@(_ZN2at6native18elementwise_kernelILi128ELi2EZNS0_22gpu_kernel_impl_nocastIZZZNS0_44_GLOBAL__N__40a83637_7_Lerp_cu_7dd49032_296918lerp_tensor_kernelERNS_18TensorIteratorBaseEENKUlvE0_clEvENKUlvE0_clEvEUlfffE_EEvS5_RKT_EUliE_EEviT1_)
        /*0110*/ 	.word	0x00000016


	//----- nvinfo : EIATTR_FRAME_SIZE
	.align		4
.L_83:
        /*0114*/ 	.byte	0x04, 0x11
        /*0116*/ 	.short	(.L_85 - .L_84)
	.align		4
.L_84:
        /*0118*/ 	.word	index@(_ZN2at6native18elementwise_kernelILi128ELi2EZNS0_22gpu_kernel_impl_nocastIZZZNS0_44_GLOBAL__N__40a83637_7_Lerp_cu_7dd49032_296918lerp_tensor_kernelERNS_18TensorIteratorBaseEENKUlvE0_clEvENKUlvE0_clEvEUlfffE_EEvS5_RKT_EUliE_EEviT1_)
        /*011c*/ 	.word	0x00000000


	//----- nvinfo : EIATTR_REGCOUNT
	.align		4
.L_85:
        /*0120*/ 	.byte	0x04, 0x2f
        /*0122*/ 	.short	(.L_87 - .L_86)
	.align		4
.L_86:
        /*0124*/ 	.word	index@(_ZN2at6native27unrolled_elementwise_kernelIZZZNS0_44_GLOBAL__N__40a83637_7_Lerp_cu_7dd49032_296918lerp_tensor_kernelERNS_18TensorIteratorBaseEENKUlvE0_clEvENKUlvE0_clEvEUlfffE_St5arrayIPcLm4EELi4E23TrivialOffsetCalculatorILi3EjESB_ILi1EjENS0_6memory12LoadWithCastILi3EEENSE_13StoreWithCastILi1EEEEEviT_T0_T2_T3_T4_T5_)
        /*0128*/ 	.word	0x00000024


	//----- nvinfo : EIATTR_FRAME_SIZE
	.align		4
.L_87:
        /*012c*/ 	.byte	0x04, 0x11
        /*012e*/ 	.short	(.L_89 - .L_88)
	.align		4
.L_88:
        /*0130*/ 	.word	index@(_ZN2at6native27unrolled_elementwise_kernelIZZZNS0_44_GLOBAL__N__40a83637_7_Lerp_cu_7dd49032_296918lerp_tensor_kernelERNS_18TensorIteratorBaseEENKUlvE0_clEvENKUlvE0_clEvEUlfffE_St5arrayIPcLm4EELi4E23TrivialOffsetCalculatorILi3EjESB_ILi1EjENS0_6memory12LoadWithCastILi3EEENSE_13StoreWithCastILi1EEEEEviT_T0_T2_T3_T4_T5_)
        /*0134*/ 	.word	0x00000000


	//----- nvinfo : EIATTR_REGCOUNT
	.align		4
.L_89:
        /*0138*/ 	.byte	0x04, 0x2f
        /*013a*/ 	.short	(.L_91 - .L_90)
	.align		4
.L_90:
        /*013c*/ 	.word	index@(_ZN2at6native18elementwise_kernelILi128ELi4EZNS0_15gpu_kernel_implIZZZNS0_44_GLOBAL__N__40a83637_7_Lerp_cu_7dd49032_296918lerp_tensor_kernelERNS_18TensorIteratorBaseEENKUlvE0_clEvENKUlvE0_clEvEUlfffE_EEvS5_RKT_EUliE_EEviT1_)
        /*0140*/ 	.word	0x0000001a


	//----- nvinfo : EIATTR_FRAME_SIZE
	.align		4
.L_91:
        /*0144*/ 	.byte	0x04, 0x11
        /*0146*/ 	.short	(.L_93 - .L_92)
	.align		4
.L_92:
        /*0148*/ 	.word	index@(_ZN2at6native18elementwise_kernelILi128ELi4EZNS0_15gpu_kernel_implIZZZNS0_44_GLOBAL__N__40a83637_7_Lerp_cu_7dd49032_296918lerp_tensor_kernelERNS_18TensorIteratorBaseEENKUlvE0_clEvENKUlvE0_clEvEUlfffE_EEvS5_RKT_EUliE_EEviT1_)
        /*014c*/ 	.word	0x00000000


	//----- nvinfo : EIATTR_REGCOUNT
	.align		4
.L_93:
        /*0150*/ 	.byte	0x04, 0x2f
        /*0152*/ 	.short	(.L_95 - .L_94)
	.align		4
.L_94:
        /*0154*/ 	.word	index@(_ZN2at6native29vectorized_elementwise_kernelILi8EZZZNS0_44_GLOBAL__N__40a83637_7_Lerp_cu_7dd49032_296918lerp_tensor_kernelERNS_18TensorIteratorBaseEENKUlvE0_clEvENKUlvE1_clEvEUlN3c104HalfES8_S8_E_St5arrayIPcLm4EEEEviT0_T1_)
        /*0158*/ 	.word	0x00000004


	//----- nvinfo : EIATTR_FRAME_SIZE
	.align		4
.L_95:
        /*015c*/ 	.byte	0x04, 0x11
        /*015e*/ 	.short	(.L_97 - .L_96)
	.align		4
.L_96:
        /*0160*/ 	.word	index@(_ZN2at6native29vectorized_elementwise_kernelILi8EZZZNS0_44_GLOBAL__N__40a83637_7_Lerp_cu_7dd49032_296918lerp_tensor_kernelERNS_18TensorIteratorBaseEENKUlvE0_clEvENKUlvE1_clEvEUlN3c104HalfES8_S8_E_St5arrayIPcLm4EEEEviT0_T1_)
        /*0164*/ 	.word	0x00000000


	//----- nvinfo : EIATTR_REGCOUNT
	.align		4
.L_97:
        /*0168*/ 	.byte	0x04, 0x2f
        /*016a*/ 	.short	(.L_99 - .L_98)
	.align		4
.L_98:
        /*016c*/ 	.word	index@(_ZN2at6native29vectorized_elementwise_kernelILi4EZZZNS0_44_GLOBAL__N__40a83637_7_Lerp_cu_7dd49032_296918lerp_tensor_kernelERNS_18TensorIteratorBaseEENKUlvE0_clEvENKUlvE1_clEvEUlN3c104HalfES8_S8_E_St5arrayIPcLm4EEEEviT0_T1_)
        /*0170*/ 	.word	0x00000020


	//----- nvinfo : EIATTR_FRAME_SIZE
	.align		4
.L_99:
        /*0174*/ 	.byte	0x04, 0x11
        /*0176*/ 	.short	(.L_101 - .L_100)
	.align		4
.L_100:
        /*0178*/ 	.word	index@(_ZN2at6native29vectorized_elementwise_kernelILi4EZZZNS0_44_GLOBAL__N__40a83637_7_Lerp_cu_7dd49032_296918lerp_tensor_kernelERNS_18TensorIteratorBaseEENKUlvE0_clEvENKUlvE1_clEvEUlN3c104HalfES8_S8_E_St5arrayIPcLm4EEEEviT0_T1_)
        /*017c*/ 	.word	0x00000000


	//----- nvinfo : EIATTR_REGCOUNT
	.align		4
.L_101:
        /*0180*/ 	.byte	0x04, 0x2f
        /*0182*/ 	.short	(.L_103 - .L_102)
	.align		4
.L_102:
        /*0184*/ 	.word	index@(_ZN2at6native29vectorized_elementwise_kernelILi2EZZZNS0_44_GLOBAL__N__40a83637_7_Lerp_cu_7dd49032_296918lerp_tensor_kernelERNS_18TensorIteratorBaseEENKUlvE0_clEvENKUlvE1_clEvEUlN3c104HalfES8_S8_E_St5arrayIPcLm4EEEEviT0_T1_)
        /*0188*/ 	.word	0x00000020


	//----- nvinfo : EIATTR_FRAME_SIZE
	.align		4
.L_103:
        /*018c*/ 	.byte	0x04, 0x11
        /*018e*/ 	.short	(.L_105 - .L_104)
	.align		4
.L_104:
        /*0190*/ 	.word	index@(_ZN2at6native29vectorized_elementwise_kernelILi2EZZZNS0_44_GLOBAL__N__40a83637_7_Lerp_cu_7dd49032_296918lerp_tensor_kernelERNS_18TensorIteratorBaseEENKUlvE0_clEvENKUlvE1_clEvEUlN3c104HalfES8_S8_E_St5arrayIPcLm4EEEEviT0_T1_)
        /*0194*/ 	.word	0x00000000


	//----- nvinfo : EIATTR_REGCOUNT
	.align		4
.L_105:
        /*0198*/ 	.byte	0x04, 0x2f
        /*019a*/ 	.short	(.L_107 - .L_106)
	.align		4
.L_106:
        /*019c*/ 	.word	index@(_ZN2at6native27unrolled_elementwise_kernelIZZZNS0_44_GLOBAL__N__40a83637_7_Lerp_cu_7dd49032_296918lerp_tensor_kernelERNS_18TensorIteratorBaseEENKUlvE0_clEvENKUlvE1_clEvEUlN3c104HalfES8_S8_E_St5arrayIPcLm4EELi4E23TrivialOffsetCalculatorILi3EjESD_ILi1EjENS0_6memory15LoadWithoutCastENSG_16StoreWithoutCastEEEviT_T0_T2_T3_T4_T5_)
        /*01a0*/ 	.word	0x00000020


	//----- nvinfo : EIATTR_FRAME_SIZE
	.align		4
.L_107:
        /*01a4*/ 	.byte	0x04, 0x11
        /*01a6*/ 	.short	(.L_109 - .L_108)
	.align		4
.L_108:
        /*01a8*/ 	.word	index@(_ZN2at6native27unrolled_elementwise_kernelIZZZNS0_44_GLOBAL__N__40a83637_7_Lerp_cu_7dd49032_296918lerp_tensor_kernelERNS_18TensorIteratorBaseEENKUlvE0_clEvENKUlvE1_clEvEUlN3c104HalfES8_S8_E_St5arrayIPcLm4EELi4E23TrivialOffsetCalculatorILi3EjESD_ILi1EjENS0_6memory15LoadWithoutCastENSG_16StoreWithoutCastEEEviT_T0_T2_T3_T4_T5_)
        /*01ac*/ 	.word	0x00000000


	//----- nvinfo : EIATTR_REGCOUNT
	.align		4
.L_109:
        /*01b0*/ 	.byte	0x04, 0x2f
        /*01b2*/ 	.short	(.L_111 - .L_110)
	.align		4
.L_110:
        /*01b4*/ 	.word	index@(_ZN2at6native18elementwise_kernelILi128ELi4EZNS0_22gpu_kernel_impl_nocastIZZZNS0_44_GLOBAL__N__40a83637_7_Lerp_cu_7dd49032_296918lerp_tensor_kernelERNS_18TensorIteratorBaseEENKUlvE0_clEvENKUlvE1_clEvEUlN3c104HalfES9_S9_E_EEvS5_RKT_EUliE_EEviT1_)
        /*01b8*/ 	.word	0x00000016


	//----- nvinfo : EIATTR_FRAME_SIZE
	.align		4
.L_111:
        /*01bc*/ 	.byte	0x04, 0x11
        /*01be*/ 	.short	(.L_113 - .L_112)
	.align		4
.L_112:
        /*01c0*/ 	.word	index@(_ZN2at6native18elementwise_kernelILi128ELi4EZNS0_22gpu_kernel_impl_nocastIZZZNS0_44_GLOBAL__N__40a83637_7_Lerp_cu_7dd49032_296918lerp_tensor_kernelERNS_18TensorIteratorBaseEENKUlvE0_clEvENKUlvE1_clEvEUlN3c104HalfES9_S9_E_EEvS5_RKT_EUliE_EEviT1_)
        /*01c4*/ 	.word	0x00000000


	//----- nvinfo : EIATTR_REGCOUNT
	.align		4
.L_113:
        /*01c8*/ 	.byte	0x04, 0x2f
        /*01ca*/ 	.short	(.L_115 - .L_114)
	.align		4
.L_114:
        /*01cc*/ 	.word	index@(_ZN2at6native27unrolled_elementwise_kernelIZZZNS0_44_GLOBAL__N__40a83637_7_Lerp_cu_7dd49032_296918lerp_tensor_kernelERNS_18TensorIteratorBaseEENKUlvE0_clEvENKUlvE1_clEvEUlN3c104HalfES8_S8_E_St5arrayIPcLm4EELi4E23TrivialOffsetCalculatorILi3EjESD_ILi1EjENS0_6memory12LoadWithCastILi3EEENSG_13StoreWithCastILi1EEEEEviT_T0_T2_T3_T4_T5_)
        /*01d0*/ 	.word	0x00000020


	//----- nvinfo : EIATTR_FRAME_SIZE
	.align		4
.L_115:
        /*01d4*/ 	.byte	0x04, 0x11
        /*01d6*/ 	.short	(.L_117 - .L_116)
	.align		4
.L_116:
        /*01d8*/ 	.word	index@(_ZN2at6native27unrolled_elementwise_kernelIZZZNS0_44_GLOBAL__N__40a83637_7_Lerp_cu_7dd49032_296918lerp_tensor_kernelERNS_18TensorIteratorBaseEENKUlvE0_clEvENKUlvE1_clEvEUlN3c104HalfES8_S8_E_St5arrayIPcLm4EELi4E23TrivialOffsetCalculatorILi3EjESD_ILi1EjENS0_6memory12LoadWithCastILi3EEENSG_13StoreWithCastILi1EEEEEviT_T0_T2_T3_T4_T5_)
        /*01dc*/ 	.word	0x00000000


	//----- nvinfo : EIATTR_REGCOUNT
	.align		4
.L_117:
        /*01e0*/ 	.byte	0x04, 0x2f
        /*01e2*/ 	.short	(.L_119 - .L_118)
	.align		4
.L_118:
        /*01e4*/ 	.word	index@(_ZN2at6native18elementwise_kernelILi128ELi4EZNS0_15gpu_kernel_implIZZZNS0_44_GLOBAL__N__40a83637_7_Lerp_cu_7dd49032_296918lerp_tensor_kernelERNS_18TensorIteratorBaseEENKUlvE0_clEvENKUlvE1_clEvEUlN3c104HalfES9_S9_E_EEvS5_RKT_EUliE_EEviT1_)
        /*01e8*/ 	.word	0x00000019


	//----- nvinfo : EIATTR_FRAME_SIZE
	.align		4
.L_119:
        /*01ec*/ 	.byte	0x04, 0x11
        /*01ee*/ 	.short	(.L_121 - .L_120)
	.align		4
.L_120:
        /*01f0*/ 	.word	index@(_ZN2at6native18elementwise_kernelILi128ELi4EZNS0_15gpu_kernel_implIZZZNS0_44_GLOBAL__N__40a83637_7_Lerp_cu_7dd49032_296918lerp_tensor_kernelERNS_18TensorIteratorBaseEENKUlvE0_clEvENKUlvE1_clEvEUlN3c104HalfES9_S9_E_EEvS5_RKT_EUliE_EEviT1_)
        /*01f4*/ 	.word	0x00000000


	//----- nvinfo : EIATTR_REGCOUNT
	.align		4
.L_121:
        /*01f8*/ 	.byte	0x04, 0x2f
        /*01fa*/ 	.short	(.L_123 - .L_122)
	.align		4
.L_122:
        /*01fc*/ 	.word	index@(_ZN2at6native29vectorized_elementwise_kernelILi8EZZZNS0_44_GLOBAL__N__40a83637_7_Lerp_cu_7dd49032_296918lerp_tensor_kernelERNS_18TensorIteratorBaseEENKUlvE0_clEvENKUlvE2_clEvEUlN3c108BFloat16ES8_S8_E_St5arrayIPcLm4EEEEviT0_T1_)
        /*0200*/ 	.word	0x00000004


	//----- nvinfo : EIATTR_FRAME_SIZE
	.align		4
.L_123:
        /*0204*/ 	.byte	0x04, 0x11
        /*0206*/ 	.short	(.L_125 - .L_124)
	.align		4
.L_124:
        /*0208*/ 	.word	index@(_ZN2at6native29vectorized_elementwise_kernelILi8EZZZNS0_44_GLOBAL__N__40a83637_7_Lerp_cu_7dd49032_296918lerp_tensor_kernelERNS_18TensorIteratorBaseEENKUlvE0_clEvENKUlvE2_clEvEUlN3c108BFloat16ES8_S8_E_St5arrayIPcLm4EEEEviT0_T1_)
        /*020c*/ 	.word	0x00000000


	//----- nvinfo : EIATTR_REGCOUNT
	.align		4
.L_125:
        /*0210*/ 	.byte	0x04, 0x2f
        /*0212*/ 	.short	(.L_127 - .L_126)
	.align		4
.L_126:
        /*0214*/ 	.word	index@(_ZN2at6native29vectorized_elementwise_kernelILi4EZZZNS0_44_GLOBAL__N__40a83637_7_Lerp_cu_7dd49032_296918lerp_tensor_kernelERNS_18TensorIteratorBaseEENKUlvE0_clEvENKUlvE2_clEvEUlN3c108BFloat16ES8_S8_E_St5arrayIPcLm4EEEEviT0_T1_)
        /*0218*/ 	.word	0x00000020


	//----- nvinfo : EIATTR_FRAME_SIZE
	.align		4
.L_127:
        /*021c*/ 	.byte	0x04, 0x11
        /*021e*/ 	.short	(.L_129 - .L_128)
	.align		4
.L_128:
        /*0220*/ 	.word	index@(_ZN2at6native29vectorized_elementwise_kernelILi4EZZZNS0_44_GLOBAL__N__40a83637_7_Lerp_cu_7dd49032_296918lerp_tensor_kernelERNS_18TensorIteratorBaseEENKUlvE0_clEvENKUlvE2_clEvEUlN3c108BFloat16ES8_S8_E_St5arrayIPcLm4EEEEviT0_T1_)
        /*0224*/ 	.word	0x00000000


	//----- nvinfo : EIATTR_REGCOUNT
	.align		4
.L_129:
        /*0228*/ 	.byte	0x04, 0x2f
        /*022a*/ 	.short	(.L_131 - .L_130)
	.align		4
.L_130:
        /*022c*/ 	.word	index@(_ZN2at6native29vectorized_elementwise_kernelILi2EZZZNS0_44_GLOBAL__N__40a83637_7_Lerp_cu_7dd49032_296918lerp_tensor_kernelERNS_18TensorIteratorBaseEENKUlvE0_clEvENKUlvE2_clEvEUlN3c108BFloat16ES8_S8_E_St5arrayIPcLm4EEEEviT0_T1_)
        /*0230*/ 	.word	0x00000020


	//----- nvinfo : EIATTR_FRAME_SIZE
	.align		4
.L_131:
        /*0234*/ 	.byte	0x04, 0x11
        /*0236*/ 	.short	(.L_133 - .L_132)
	.align		4
.L_132:
        /*0238*/ 	.word	index@(_ZN2at6native29vectorized_elementwise_kernelILi2EZZZNS0_44_GLOBAL__N__40a83637_7_Lerp_cu_7dd49032_296918lerp_tensor_kernelERNS_18TensorIteratorBaseEENKUlvE0_clEvENKUlvE2_clEvEUlN3c108BFloat16ES8_S8_E_St5arrayIPcLm4EEEEviT0_T1_)
        /*023c*/ 	.word	0x00000000


	//----- nvinfo : EIATTR_REGCOUNT
	.align		4
.L_133:
        /*0240*/ 	.byte	0x04, 0x2f
        /*0242*/ 	.short	(.L_135 - .L_134)
	.align		4
.L_134:
        /*0244*/ 	.word	index@(_ZN2at6native27unrolled_elementwise_kernelIZZZNS0_44_GLOBAL__N__40a83637_7_Lerp_cu_7dd49032_296918lerp_tensor_kernelERNS_18TensorIteratorBaseEENKUlvE0_clEvENKUlvE2_clEvEUlN3c108BFloat16ES8_S8_E_St5arrayIPcLm4EELi4E23TrivialOffsetCalculatorILi3EjESD_ILi1EjENS0_6memory15LoadWithoutCastENSG_16StoreWithoutCastEEEviT_T0_T2_T3_T4_T5_)
        /*0248*/ 	.word	0x00000020


	//----- nvinfo : EIATTR_FRAME_SIZE
	.align		4
.L_135:
        /*024c*/ 	.byte	0x04, 0x11
        /*024e*/ 	.short	(.L_137 - .L_136)
	.align		4
.L_136:
        /*0250*/ 	.word	index@(_ZN2at6native27unrolled_elementwise_kernelIZZZNS0_44_GLOBAL__N__40a83637_7_Lerp_cu_7dd49032_296918lerp_tensor_kernelERNS_18TensorIteratorBaseEENKUlvE0_clEvENKUlvE2_clEvEUlN3c108BFloat16ES8_S8_E_St5arrayIPcLm4EELi4E23TrivialOffsetCalculatorILi3EjESD_ILi1EjENS0_6memory15LoadWithoutCastENSG_16StoreWithoutCastEEEviT_T0_T2_T3_T4_T5_)
        /*0254*/ 	.word	0x00000000


	//----- nvinfo : EIATTR_REGCOUNT
	.align		4
.L_137:
        /*0258*/ 	.byte	0x04, 0x2f
        /*025a*/ 	.short	(.L_139 - .L_138)
	.align		4
.L_138:
        /*025c*/ 	.word	index@(_ZN2at6native18elementwise_kernelILi128ELi4EZNS0_22gpu_kernel_impl_nocastIZZZNS0_44_GLOBAL__N__40a83637_7_Lerp_cu_7dd49032_296918lerp_tensor_kernelERNS_18TensorIteratorBaseEENKUlvE0_clEvENKUlvE2_clEvEUlN3c108BFloat16ES9_S9_E_EEvS5_RKT_EUliE_EEviT1_)
        /*0260*/ 	.word	0x00000016


	//----- nvinfo : EIATTR_FRAME_SIZE
	.align		4
.L_139:
        /*0264*/ 	.byte	0x04, 0x11
        /*0266*/ 	.short	(.L_141 - .L_140)
	.align		4
.L_140:
        /*0268*/ 	.word	index@(_ZN2at6native18elementwise_kernelILi128ELi4EZNS0_22gpu_kernel_impl_nocastIZZZNS0_44_GLOBAL__N__40a83637_7_Lerp_cu_7dd49032_296918lerp_tensor_kernelERNS_18TensorIteratorBaseEENKUlvE0_clEvENKUlvE2_clEvEUlN3c108BFloat16ES9_S9_E_EEvS5_RKT_EUliE_EEviT1_)
        /*026c*/ 	.word	0x00000000


	//----- nvinfo : EIATTR_REGCOUNT
	.align		4
.L_141:
        /*0270*/ 	.byte	0x04, 0x2f
        /*0272*/ 	.short	(.L_143 - .L_142)
	.align		4
.L_142:
        /*0274*/ 	.word	index@(_ZN2at6native27unrolled_elementwise_kernelIZZZNS0_44_GLOBAL__N__40a83637_7_Lerp_cu_7dd49032_296918lerp_tensor_kernelERNS_18TensorIteratorBaseEENKUlvE0_clEvENKUlvE2_clEvEUlN3c108BFloat16ES8_S8_E_St5arrayIPcLm4EELi4E23TrivialOffsetCalculatorILi3EjESD_ILi1EjENS0_6memory12LoadWithCastILi3EEENSG_13StoreWithCastILi1EEEEEviT_T0_T2_T3_T4_T5_)
        /*0278*/ 	.word	0x00000020


	//----- nvinfo : EIATTR_FRAME_SIZE
	.align		4
.L_143:
        /*027c*/ 	.byte	0x04, 0x11
        /*027e*/ 	.short	(.L_145 - .L_144)
	.align		4
.L_144:
        /*0280*/ 	.word	index@(_ZN2at6native27unrolled_elementwise_kernelIZZZNS0_44_GLOBAL__N__40a83637_7_Lerp_cu_7dd49032_296918lerp_tensor_kernelERNS_18TensorIteratorBaseEENKUlvE0_clEvENKUlvE2_clEvEUlN3c108BFloat16ES8_S8_E_St5arrayIPcLm4EELi4E23TrivialOffsetCalculatorILi3EjESD_ILi1EjENS0_6memory12LoadWithCastILi3EEENSG_13StoreWithCastILi1EEEEEviT_T0_T2_T3_T4_T5_)
        /*0284*/ 	.word	0x00000000


	//----- nvinfo : EIATTR_REGCOUNT
	.align		4
.L_145:
        /*0288*/ 	.byte	0x04, 0x2f
        /*028a*/ 	.short	(.L_147 - .L_146)
	.align		4
.L_146:
        /*028c*/ 	.word	index@(_ZN2at6native18elementwise_kernelILi128ELi4EZNS0_15gpu_kernel_implIZZZNS0_44_GLOBAL__N__40a83637_7_Lerp_cu_7dd49032_296918lerp_tensor_kernelERNS_18TensorIteratorBaseEENKUlvE0_clEvENKUlvE2_clEvEUlN3c108BFloat16ES9_S9_E_EEvS5_RKT_EUliE_EEviT1_)
        /*0290*/ 	.word	0x00000019


	//----- nvinfo : EIATTR_FRAME_SIZE
	.align		4
.L_147:
        /*0294*/ 	.byte	0x04, 0x11
        /*0296*/ 	.short	(.L_149 - .L_148)
	.align		4
.L_148:
        /*0298*/ 	.word	index@(_ZN2at6native18elementwise_kernelILi128ELi4EZNS0_15gpu_kernel_implIZZZNS0_44_GLOBAL__N__40a83637_7_Lerp_cu_7dd49032_296918lerp_tensor_kernelERNS_18TensorIteratorBaseEENKUlvE0_clEvENKUlvE2_clEvEUlN3c108BFloat16ES9_S9_E_EEvS5_RKT_EUliE_EEviT1_)
        /*029c*/ 	.word	0x00000000


	//----- nvinfo : EIATTR_REGCOUNT
	.align		4
.L_149:
        /*02a0*/ 	.byte	0x04, 0x2f
        /*02a2*/ 	.short	(.L_151 - .L_150)
	.align		4
.L_150:
        /*02a4*/ 	.word	index@(_ZN2at6native29vectorized_elementwise_kernelILi8EZZZNS0_44_GLOBAL__N__40a83637_7_Lerp_cu_7dd49032_296918lerp_scalar_kernelERNS_18TensorIteratorBaseERKN3c106ScalarEENKUlvE0_clEvENKUlvE_clEvEUlddE_St5arrayIPcLm3EEEEviT0_T1_)
        /*02a8*/ 	.word	0x00000004


	//----- nvinfo : EIATTR_FRAME_SIZE
	.align		4
.L_151:
        /*02ac*/ 	.byte	0x04, 0x11
        /*02ae*/ 	.short	(.L_153 - .L_152)
	.align		4
.L_152:
        /*02b0*/ 	.word	index@(_ZN2at6native29vectorized_elementwise_kernelILi8EZZZNS0_44_GLOBAL__N__40a83637_7_Lerp_cu_7dd49032_296918lerp_scalar_kernelERNS_18TensorIteratorBaseERKN3c106ScalarEENKUlvE0_clEvENKUlvE_clEvEUlddE_St5arrayIPcLm3EEEEviT0_T1_)
        /*02b4*/ 	.word	0x00000000


	//----- nvinfo : EIATTR_REGCOUNT
	.align		4
.L_153:
        /*02b8*/ 	.byte	0x04, 0x2f
        /*02ba*/ 	.short	(.L_155 - .L_154)
	.align		4
.L_154:
        /*02bc*/ 	.word	index@(_ZN2at6native29vectorized_elementwise_kernelILi4EZZZNS0_44_GLOBAL__N__40a83637_7_Lerp_cu_7dd49032_296918lerp_scalar_kernelERNS_18TensorIteratorBaseERKN3c106ScalarEENKUlvE0_clEvENKUlvE_clEvEUlddE_St5arrayIPcLm3EEEEviT0_T1_)
        /*02c0*/ 	.word	0x00000030


	//----- nvinfo : EIATTR_FRAME_SIZE
	.align		4
.L_155:
        /*02c4*/ 	.byte	0x04, 0x11
        /*02c6*/ 	.short	(.L_157 - .L_156)
	.align		4
.L_156:
        /*02c8*/ 	.word	index@(_ZN2at6native29vectorized_elementwise_kernelILi4EZZZNS0_44_GLOBAL__N__40a83637_7_Lerp_cu_7dd49032_296918lerp_scalar_kernelERNS_18TensorIteratorBaseERKN3c106ScalarEENKUlvE0_clEvENKUlvE_clEvEUlddE_St5arrayIPcLm3EEEEviT0_T1_)
        /*02cc*/ 	.word	0x00000000


	//----- nvinfo : EIATTR_REGCOUNT
	.align		4
.L_157:
        /*02d0*/ 	.byte	0x04, 0x2f
        /*02d2*/ 	.short	(.L_159 - .L_158)
	.align		4
.L_158:
        /*02d4*/ 	.word	index@(_ZN2at6native29vectorized_elementwise_kernelILi2EZZZNS0_44_GLOBAL__N__40a83637_7_Lerp_cu_7dd49032_296918lerp_scalar_kernelERNS_18TensorIteratorBaseERKN3c106ScalarEENKUlvE0_clEvENKUlvE_clEvEUlddE_St5arrayIPcLm3EEEEviT0_T1_)
        /*02d8*/ 	.word	0x00000030


	//----- nvinfo : EIATTR_FRAME_SIZE
	.align		4
.L_159:
        /*02dc*/ 	.byte	0x04, 0x11
        /*02de*/ 	.short	(.L_161 - .L_160)
	.align		4
.L_160:
        /*02e0*/ 	.word	index@(_ZN2at6native29vectorized_elementwise_kernelILi2EZZZNS0_44_GLOBAL__N__40a83637_7_Lerp_cu_7dd49032_296918lerp_scalar_kernelERNS_18TensorIteratorBaseERKN3c106ScalarEENKUlvE0_clEvENKUlvE_clEvEUlddE_St5arrayIPcLm3EEEEviT0_T1_)
        /*02e4*/ 	.word	0x00000000


	//----- nvinfo : EIATTR_REGCOUNT
	.align		4
.L_161:
        /*02e8*/ 	.byte	0x04, 0x2f
        /*02ea*/ 	.short	(.L_163 - .L_162)
	.align		4
.L_162:
        /*02ec*/ 	.word	index@(_ZN2at6native27unrolled_elementwise_kernelIZZZNS0_44_GLOBAL__N__40a83637_7_Lerp_cu_7dd49032_296918lerp_scalar_kernelERNS_18TensorIteratorBaseERKN3c106ScalarEENKUlvE0_clEvENKUlvE_clEvEUlddE_St5arrayIPcLm3EELi4E23TrivialOffsetCalculatorILi2EjESF_ILi1EjENS0_6memory15LoadWithoutCastENSI_16StoreWithoutCastEEEviT_T0_T2_T3_T4_T5_)
        /*02f0*/ 	.word	0x00000020


	//----- nvinfo : EIATTR_FRAME_SIZE
	.align		4
.L_163:
        /*02f4*/ 	.byte	0x04, 0x11
        /*02f6*/ 	.short	(.L_165 - .L_164)
	.align		4
.L_164:
        /*02f8*/ 	.word	index@(_ZN2at6native27unrolled_elementwise_kernelIZZZNS0_44_GLOBAL__N__40a83637_7_Lerp_cu_7dd49032_296918lerp_scalar_kernelERNS_18TensorIteratorBaseERKN3c106ScalarEENKUlvE0_clEvENKUlvE_clEvEUlddE_St5arrayIPcLm3EELi4E23TrivialOffsetCalculatorILi2EjESF_ILi1EjENS0_6memory15LoadWithoutCastENSI_16StoreWithoutCastEEEviT_T0_T2_T3_T4_T5_)
        /*02fc*/ 	.word	0x00000000


	//----- nvinfo : EIATTR_REGCOUNT
	.align		4
.L_165:
        /*0300*/ 	.byte	0x04, 0x2f
        /*0302*/ 	.short	(.L_167 - .L_166)
	.align		4
.L_166:
        /*0304*/ 	.word	index@(_ZN2at6native18elementwise_kernelILi128ELi2EZNS0_22gpu_kernel_impl_nocastIZZZNS0_44_GLOBAL__N__40a83637_7_Lerp_cu_7dd49032_296918lerp_scalar_kernelERNS_18TensorIteratorBaseERKN3c106ScalarEENKUlvE0_clEvENKUlvE_clEvEUlddE_EEvS5_RKT_EUliE_EEviT1_)
        /*0308*/ 	.word	0x00000018


	//----- nvinfo : EIATTR_FRAME_SIZE
	.align		4
.L_167:
        /*030c*/ 	.byte	0x04, 0x11
        /*030e*/ 	.short	(.L_169 - .L_168)
	.align		4
.L_168:
        /*0310*/ 	.word	index@(_ZN2at6native18elementwise_kernelILi128ELi2EZNS0_22gpu_kernel_impl_nocastIZZZNS0_44_GLOBAL__N__40a83637_7_Lerp_cu_7dd49032_296918lerp_scalar_kernelERNS_18TensorIteratorBaseERKN3c106ScalarEENKUlvE0_clEvENKUlvE_clEvEUlddE_EEvS5_RKT_EUliE_EEviT1_)
        /*0314*/ 	.word	0x00000000


	//----- nvinfo : EIATTR_REGCOUNT
	.align		4
.L_169:
        /*0318*/ 	.byte	0x04, 0x2f
        /*031a*/ 	.short	(.L_171 - .L_170)
	.align		4
.L_170:
        /*031c*/ 	.word	index@(_ZN2at6native27unrolled_elementwise_kernelIZZZNS0_44_GLOBAL__N__40a83637_7_Lerp_cu_7dd49032_296918lerp_scalar_kernelERNS_18TensorIteratorBaseERKN3c106ScalarEENKUlvE0_clEvENKUlvE_clEvEUlddE_St5arrayIPcLm3EELi4E23TrivialOffsetCalculatorILi2EjESF_ILi1EjENS0_6memory12LoadWithCastILi2EEENSI_13StoreWithCastILi1EEEEEviT_T0_T2_T3_T4_T5_)
        /*0320*/ 	.word	0x00000028


	//----- nvinfo : EIATTR_FRAME_SIZE
	.align		4
.L_171:
        /*0324*/ 	.byte	0x04, 0x11
        /*0326*/ 	.short	(.L_173 - .L_172)
	.align		4
.L_172:
        /*0328*/ 	.word	index@(_ZN2at6native27unrolled_elementwise_kernelIZZZNS0_44_GLOBAL__N__40a83637_7_Lerp_cu_7dd49032_296918lerp_scalar_kernelERNS_18TensorIteratorBaseERKN3c106ScalarEENKUlvE0_clEvENKUlvE_clEvEUlddE_St5arrayIPcLm3EELi4E23TrivialOffsetCalculatorILi2EjESF_ILi1EjENS0_6memory12LoadWithCastILi2EEENSI_13StoreWithCastILi1EEEEEviT_T0_T2_T3_T4_T5_)
        /*032c*/ 	.word	0x00000000


	//----- nvinfo : EIATTR_REGCOUNT
	.align		4
.L_173:
        /*0330*/ 	.byte	0x04, 0x2f
        /*0332*/ 	.short	(.L_175 - .L_174)
	.align		4
.L_174:
        /*0334*/ 	.word	index@(_ZN2at6native18elementwise_kernelILi128ELi4EZNS0_15gpu_kernel_implIZZZNS0_44_GLOBAL__N__40a83637_7_Lerp_cu_7dd49032_296918lerp_scalar_kernelERNS_18TensorIteratorBaseERKN3c106ScalarEENKUlvE0_clEvENKUlvE_clEvEUlddE_EEvS5_RKT_EUliE_EEviT1_)
        /*0338*/ 	.word	0x0000001c


	//----- nvinfo : EIATTR_FRAME_SIZE
	.align		4
.L_175:
        /*033c*/ 	.byte	0x04, 0x11
        /*033e*/ 	.short	(.L_177 - .L_176)
	.align		4
.L_176:
        /*0340*/ 	.word	index@(_ZN2at6native18elementwise_kernelILi128ELi4EZNS0_15gpu_kernel_implIZZZNS0_44_GLOBAL__N__40a83637_7_Lerp_cu_7dd49032_296918lerp_scalar_kernelERNS_18TensorIteratorBaseERKN3c106ScalarEENKUlvE0_clEvENKUlvE_clEvEUlddE_EEvS5_RKT_EUliE_EEviT1_)
        /*0344*/ 	.word	0x00000000


	//----- nvinfo : EIATTR_REGCOUNT
	.align		4
.L_177:
        /*0348*/ 	.byte	0x04, 0x2f
        /*034a*/ 	.short	(.L_179 - .L_178)
	.align		4
.L_178:
        /*034c*/ 	.word	index@(_ZN2at6native29vectorized_elementwise_kernelILi8EZZZNS0_44_GLOBAL__N__40a83637_7_Lerp_cu_7dd49032_296918lerp_scalar_kernelERNS_18TensorIteratorBaseERKN3c106ScalarEENKUlvE0_clEvENKUlvE0_clEvEUlffE_St5arrayIPcLm3EEEEviT0_T1_)
        /*0350*/ 	.word	0x00000004


	//----- nvinfo : EIATTR_FRAME_SIZE
	.align		4
.L_179:
        /*0354*/ 	.byte	0x04, 0x11
        /*0356*/ 	.short	(.L_181 - .L_180)
	.align		4
.L_180:
        /*0358*/ 	.word	index@(_ZN2at6native29vectorized_elementwise_kernelILi8EZZZNS0_44_GLOBAL__N__40a83637_7_Lerp_cu_7dd49032_296918lerp_scalar_kernelERNS_18TensorIteratorBaseERKN3c106ScalarEENKUlvE0_clEvENKUlvE0_clEvEUlffE_St5arrayIPcLm3EEEEviT0_T1_)
        /*035c*/ 	.word	0x00000000


	//----- nvinfo : EIATTR_REGCOUNT
	.align		4
.L_181:
        /*0360*/ 	.byte	0x04, 0x2f
        /*0362*/ 	.short	(.L_183 - .L_182)
	.align		4
.L_182:
        /*0364*/ 	.word	index@(_ZN2at6native29vectorized_elementwise_kernelILi4EZZZNS0_44_GLOBAL__N__40a83637_7_Lerp_cu_7dd49032_296918lerp_scalar_kernelERNS_18TensorIteratorBaseERKN3c106ScalarEENKUlvE0_clEvENKUlvE0_clEvEUlffE_St5arrayIPcLm3EEEEviT0_T1_)
        /*0368*/ 	.word	0x0000001e


	//----- nvinfo : EIATTR_FRAME_SIZE
	.align		4
.L_183:
        /*036c*/ 	.byte	0x04, 0x11
        /*036e*/ 	.short	(.L_185 - .L_184)
	.align		4
.L_184:
        /*0370*/ 	.word	index@(_ZN2at6native29vectorized_elementwise_kernelILi4EZZZNS0_44_GLOBAL__N__40a83637_7_Lerp_cu_7dd49032_296918lerp_scalar_kernelERNS_18TensorIteratorBaseERKN3c106ScalarEENKUlvE0_clEvENKUlvE0_clEvEUlffE_St5arrayIPcLm3EEEEviT0_T1_)
        /*0374*/ 	.word	0x00000000


	//----- nvinfo : EIATTR_REGCOUNT
	.align		4
.L_185:
        /*0378*/ 	.byte	0x04, 0x2f
        /*037a*/ 	.short	(.L_187 - .L_186)
	.align		4
.L_186:
        /*037c*/ 	.word	index@(_ZN2at6native29vectorized_elementwise_kernelILi2EZZZNS0_44_GLOBAL__N__40a83637_7_Lerp_cu_7dd49032_296918lerp_scalar_kernelERNS_18TensorIteratorBaseERKN3c106ScalarEENKUlvE0_clEvENKUlvE0_clEvEUlffE_St5arrayIPcLm3EEEEviT0_T1_)
        /*0380*/ 	.word	0x0000001e


	//----- nvinfo : EIATTR_FRAME_SIZE
	.align		4
.L_187:
        /*0384*/ 	.byte	0x04, 0x11
        /*0386*/ 	.short	(.L_189 - .L_188)
	.align		4
.L_188:
        /*0388*/ 	.word	index@(_ZN2at6native29vectorized_elementwise_kernelILi2EZZZNS0_44_GLOBAL__N__40a83637_7_Lerp_cu_7dd49032_296918lerp_scalar_kernelERNS_18TensorIteratorBaseERKN3c106ScalarEENKUlvE0_clEvENKUlvE0_clEvEUlffE_St5arrayIPcLm3EEEEviT0_T1_)
        /*038c*/ 	.word	0x00000000


	//----- nvinfo : EIATTR_REGCOUNT
	.align		4
.L_189:
        /*0390*/ 	.byte	0x04, 0x2f
        /*0392*/ 	.short	(.L_191 - .L_190)
	.align		4
.L_190:
        /*0394*/ 	.word	index@(_ZN2at6native27unrolled_elementwise_kernelIZZZNS0_44_GLOBAL__N__40a83637_7_Lerp_cu_7dd49032_296918lerp_scalar_kernelERNS_18TensorIteratorBaseERKN3c106ScalarEENKUlvE0_clEvENKUlvE0_clEvEUlffE_St5arrayIPcLm3EELi4E23TrivialOffsetCalculatorILi2EjESF_ILi1EjENS0_6memory15LoadWithoutCastENSI_16StoreWithoutCastEEEviT_T0_T2_T3_T4_T5_)
        /*0398*/ 	.word	0x0000001e


	//----- nvinfo : EIATTR_FRAME_SIZE
	.align		4
.L_191:
        /*039c*/ 	.byte	0x04, 0x11
        /*039e*/ 	.short	(.L_193 - .L_192)
	.align		4
.L_192:
        /*03a0*/ 	.word	index@(_ZN2at6native27unrolled_elementwise_kernelIZZZNS0_44_GLOBAL__N__40a83637_7_Lerp_cu_7dd49032_296918lerp_scalar_kernelERNS_18TensorIteratorBaseERKN3c106ScalarEENKUlvE0_clEvENKUlvE0_clEvEUlffE_St5arrayIPcLm3EELi4E23TrivialOffsetCalculatorILi2EjESF_ILi1EjENS0_6memory15LoadWithoutCastENSI_16StoreWithoutCastEEEviT_T0_T2_T3_T4_T5_)
        /*03a4*/ 	.word	0x00000000


	//----- nvinfo : EIATTR_REGCOUNT
	.align		4
.L_193:
        /*03a8*/ 	.byte	0x04, 0x2f
        /*03aa*/ 	.short	(.L_195 - .L_194)
	.align		4
.L_194:
        /*03ac*/ 	.word	index@(_ZN2at6native18elementwise_kernelILi128ELi2EZNS0_22gpu_kernel_impl_nocastIZZZNS0_44_GLOBAL__N__40a83637_7_Lerp_cu_7dd49032_296918lerp_scalar_kernelERNS_18TensorIteratorBaseERKN3c106ScalarEENKUlvE0_clEvENKUlvE0_clEvEUlffE_EEvS5_RKT_EUliE_EEviT1_)
        /*03b0*/ 	.word	0x00000016


	//----- nvinfo : EIATTR_FRAME_SIZE
	.align		4
.L_195:
        /*03b4*/ 	.byte	0x04, 0x11
        /*03b6*/ 	.short	(.L_197 - .L_196)
	.align		4
.L_196:
        /*03b8*/ 	.word	index@(_ZN2at6native18elementwise_kernelILi128ELi2EZNS0_22gpu_kernel_impl_nocastIZZZNS0_44_GLOBAL__N__40a83637_7_Lerp_cu_7dd49032_296918lerp_scalar_kernelERNS_18TensorIteratorBaseERKN3c106ScalarEENKUlvE0_clEvENKUlvE0_clEvEUlffE_EEvS5_RKT_EUliE_EEviT1_)
        /*03bc*/ 	.word	0x00000000


	//----- nvinfo : EIATTR_REGCOUNT
	.align		4
.L_197:
        /*03c0*/ 	.byte	0x04, 0x2f
        /*03c2*/ 	.short	(.L_199 - .L_198)
	.align		4
.L_198:
        /*03c4*/ 	.word	index@(_ZN2at6native27unrolled_elementwise_kernelIZZZNS0_44_GLOBAL__N__40a83637_7_Lerp_cu_7dd49032_296918lerp_scalar_kernelERNS_18TensorIteratorBaseERKN3c106ScalarEENKUlvE0_clEvENKUlvE0_clEvEUlffE_St5arrayIPcLm3EELi4E23TrivialOffsetCalculatorILi2EjESF_ILi1EjENS0_6memory12LoadWithCastILi2EEENSI_13StoreWithCastILi1EEEEEviT_T0_T2_T3_T4_T5_)
        /*03c8*/ 	.word	0x00000020


	//----- nvinfo : EIATTR_FRAME_SIZE
	.align		4
.L_199:
        /*03cc*/ 	.byte	0x04, 0x11
        /*03ce*/ 	.short	(.L_201 - .L_200)
	.align		4
.L_200:
        /*03d0*/ 	.word	index@(_ZN2at6native27unrolled_elementwise_kernelIZZZNS0_44_GLOBAL__N__40a83637_7_Lerp_cu_7dd49032_296918lerp_scalar_kernelERNS_18TensorIteratorBaseERKN3c106ScalarEENKUlvE0_clEvENKUlvE0_clEvEUlffE_St5arrayIPcLm3EELi4E23TrivialOffsetCalculatorILi2EjESF_ILi1EjENS0_6memory12LoadWithCastILi2EEENSI_13StoreWithCastILi1EEEEEviT_T0_T2_T3_T4_T5_)
        /*03d4*/ 	.word	0x00000000


	//----- nvinfo : EIATTR_REGCOUNT
	.align		4
.L_201:
        /*03d8*/ 	.byte	0x04, 0x2f
        /*03da*/ 	.short	(.L_203 - .L_202)
	.align		4
.L_202:
        /*03dc*/ 	.word	index@(_ZN2at6native18elementwise_kernelILi128ELi4EZNS0_15gpu_kernel_implIZZZNS0_44_GLOBAL__N__40a83637_7_Lerp_cu_7dd49032_296918lerp_scalar_kernelERNS_18TensorIteratorBaseERKN3c106ScalarEENKUlvE0_clEvENKUlvE0_clEvEUlffE_EEvS5_RKT_EUliE_EEviT1_)
        /*03e0*/ 	.word	0x0000001a


	//----- nvinfo : EIATTR_FRAME_SIZE
	.align		4
.L_203:
        /*03e4*/ 	.byte	0x04, 0x11
        /*03e6*/ 	.short	(.L_205 - .L_204)
	.align		4
.L_204:
        /*03e8*/ 	.word	index@(_ZN2at6native18elementwise_kernelILi128ELi4EZNS0_15gpu_kernel_implIZZZNS0_44_GLOBAL__N__40a83637_7_Lerp_cu_7dd49032_296918lerp_scalar_kernelERNS_18TensorIteratorBaseERKN3c106ScalarEENKUlvE0_clEvENKUlvE0_clEvEUlffE_EEvS5_RKT_EUliE_EEviT1_)
        /*03ec*/ 	.word	0x00000000


	//----- nvinfo : EIATTR_REGCOUNT
	.align		4
.L_205:
        /*03f0*/ 	.byte	0x04, 0x2f
        /*03f2*/ 	.short	(.L_207 - .L_206)
	.align		4
.L_206:
        /*03f4*/ 	.word	index@(_ZN2at6native29vectorized_elementwise_kernelILi8EZZZNS0_44_GLOBAL__N__40a83637_7_Lerp_cu_7dd49032_296918lerp_scalar_kernelERNS_18TensorIteratorBaseERKN3c106ScalarEENKUlvE0_clEvENKUlvE1_clEvEUlNS5_4HalfESB_E_St5arrayIPcLm3EEEEviT0_T1_)
        /*03f8*/ 	.word	0x00000004


	//----- nvinfo : EIATTR_FRAME_SIZE
	.align		4
.L_207:
        /*03fc*/ 	.byte	0x04, 0x11
        /*03fe*/ 	.short	(.L_209 - .L_208)
	.align		4
.L_208:
        /*0400*/ 	.word	index@(_ZN2at6native29vectorized_elementwise_kernelILi8EZZZNS0_44_GLOBAL__N__40a83637_7_Lerp_cu_7dd49032_296918lerp_scalar_kernelERNS_18TensorIteratorBaseERKN3c106ScalarEENKUlvE0_clEvENKUlvE1_clEvEUlNS5_4HalfESB_E_St5arrayIPcLm3EEEEviT0_T1_)
        /*0404*/ 	.word	0x00000000


	//----- nvinfo : EIATTR_REGCOUNT
	.align		4
.L_209:
        /*0408*/ 	.byte	0x04, 0x2f
        /*040a*/ 	.short	(.L_211 - .L_210)
	.align		4
.L_210:
        /*040c*/ 	.word	index@(_ZN2at6native29vectorized_elementwise_kernelILi4EZZZNS0_44_GLOBAL__N__40a83637_7_Lerp_cu_7dd49032_296918lerp_scalar_kernelERNS_18TensorIteratorBaseERKN3c106ScalarEENKUlvE0_clEvENKUlvE1_clEvEUlNS5_4HalfESB_E_St5arrayIPcLm3EEEEviT0_T1_)
        /*0410*/ 	.word	0x00000020


	//----- nvinfo : EIATTR_FRAME_SIZE
	.align		4
.L_211:
        /*0414*/ 	.byte	0x04, 0x11
        /*0416*/ 	.short	(.L_213 - .L_212)
	.align		4
.L_212:
        /*0418*/ 	.word	index@(_ZN2at6native29vectorized_elementwise_kernelILi4EZZZNS0_44_GLOBAL__N__40a83637_7_Lerp_cu_7dd49032_296918lerp_scalar_kernelERNS_18TensorIteratorBaseERKN3c106ScalarEENKUlvE0_clEvENKUlvE1_clEvEUlNS5_4HalfESB_E_St5arrayIPcLm3EEEEviT0_T1_)
        /*041c*/ 	.word	0x00000000


	//----- nvinfo : EIATTR_REGCOUNT
	.align		4
.L_213:
        /*0420*/ 	.byte	0x04, 0x2f
        /*0422*/ 	.short	(.L_215 - .L_214)
	.align		4
.L_214:
        /*0424*/ 	.word	index@(_ZN2at6native29vectorized_elementwise_kernelILi2EZZZNS0_44_GLOBAL__N__40a83637_7_Lerp_cu_7dd49032_296918lerp_scalar_kernelERNS_18TensorIteratorBaseERKN3c106ScalarEENKUlvE0_clEvENKUlvE1_clEvEUlNS5_4HalfESB_E_St5arrayIPcLm3EEEEviT0_T1_)
        /*0428*/ 	.word	0x00000020


	//----- nvinfo : EIATTR_FRAME_SIZE
	.align		4
.L_215:
        /*042c*/ 	.byte	0x04, 0x11
        /*042e*/ 	.short	(.L_217 - .L_216)
	.align		4
.L_216:
        /*0430*/ 	.word	index@(_ZN2at6native29vectorized_elementwise_kernelILi2EZZZNS0_44_GLOBAL__N__40a83637_7_Lerp_cu_7dd49032_296918lerp_scalar_kernelERNS_18TensorIteratorBaseERKN3c106ScalarEENKUlvE0_clEvENKUlvE1_clEvEUlNS5_4HalfESB_E_St5arrayIPcLm3EEEEviT0_T1_)
        /*0434*/ 	.word	0x00000000


	//----- nvinfo : EIATTR_REGCOUNT
	.align		4
.L_217:
        /*0438*/ 	.byte	0x04, 0x2f
        /*043a*/ 	.short	(.L_219 - .L_218)
	.align		4
.L_218:
        /*043c*/ 	.word	index@(_ZN2at6native27unrolled_elementwise_kernelIZZZNS0_44_GLOBAL__N__40a83637_7_Lerp_cu_7dd49032_296918lerp_scalar_kernelERNS_18TensorIteratorBaseERKN3c106ScalarEENKUlvE0_clEvENKUlvE1_clEvEUlNS5_4HalfESB_E_St5arrayIPcLm3EELi4E23TrivialOffsetCalculatorILi2EjESG_ILi1EjENS0_6memory15LoadWithoutCastENSJ_16StoreWithoutCastEEEviT_T0_T2_T3_T4_T5_)
        /*0440*/ 	.word	0x0000001c


	//----- nvinfo : EIATTR_FRAME_SIZE
	.align		4
.L_219:
        /*0444*/ 	.byte	0x04, 0x11
        /*0446*/ 	.short	(.L_221 - .L_220)
	.align		4
.L_220:
        /*0448*/ 	.word	index@(_ZN2at6native27unrolled_elementwise_kernelIZZZNS0_44_GLOBAL__N__40a83637_7_Lerp_cu_7dd49032_296918lerp_scalar_kernelERNS_18TensorIteratorBaseERKN3c106ScalarEENKUlvE0_clEvENKUlvE1_clEvEUlNS5_4HalfESB_E_St5arrayIPcLm3EELi4E23TrivialOffsetCalculatorILi2EjESG_ILi1EjENS0_6memory15LoadWithoutCastENSJ_16StoreWithoutCastEEEviT_T0_T2_T3_T4_T5_)
        /*044c*/ 	.word	0x00000000


	//----- nvinfo : EIATTR_REGCOUNT
	.align		4
.L_221:
        /*0450*/ 	.byte	0x04, 0x2f
        /*0452*/ 	.short	(.L_223 - .L_222)
	.align		4
.L_222:
        /*0454*/ 	.word	index@(_ZN2at6native18elementwise_kernelILi128ELi4EZNS0_22gpu_kernel_impl_nocastIZZZNS0_44_GLOBAL__N__40a83637_7_Lerp_cu_7dd49032_296918lerp_scalar_kernelERNS_18TensorIteratorBaseERKN3c106ScalarEENKUlvE0_clEvENKUlvE1_clEvEUlNS6_4HalfESC_E_EEvS5_RKT_EUliE_EEviT1_)
        /*0458*/ 	.word	0x00000016


	//----- nvinfo : EIATTR_FRAME_SIZE
	.align		4
.L_223:
        /*045c*/ 	.byte	0x04, 0x11
        /*045e*/ 	.short	(.L_225 - .L_224)
	.align		4
.L_224:
        /*0460*/ 	.word	index@(_ZN2at6native18elementwise_kernelILi128ELi4EZNS0_22gpu_kernel_impl_nocastIZZZNS0_44_GLOBAL__N__40a83637_7_Lerp_cu_7dd49032_296918lerp_scalar_kernelERNS_18TensorIteratorBaseERKN3c106ScalarEENKUlvE0_clEvENKUlvE1_clEvEUlNS6_4HalfESC_E_EEvS5_RKT_EUliE_EEviT1_)
        /*0464*/ 	.word	0x00000000


	//----- nvinfo : EIATTR_REGCOUNT
	.align		4
.L_225:
        /*0468*/ 	.byte	0x04, 0x2f
        /*046a*/ 	.short	(.L_227 - .L_226)
	.align		4
.L_226:
        /*046c*/ 	.word	index@(_ZN2at6native27unrolled_elementwise_kernelIZZZNS0_44_GLOBAL__N__40a83637_7_Lerp_cu_7dd49032_296918lerp_scalar_kernelERNS_18TensorIteratorBaseERKN3c106ScalarEENKUlvE0_clEvENKUlvE1_clEvEUlNS5_4HalfESB_E_St5arrayIPcLm3EELi4E23TrivialOffsetCalculatorILi2EjESG_ILi1EjENS0_6memory12LoadWithCastILi2EEENSJ_13StoreWithCastILi1EEEEEviT_T0_T2_T3_T4_T5_)
        /*0470*/ 	.word	0x0000001f


	//----- nvinfo : EIATTR_FRAME_SIZE
	.align		4
.L_227:
        /*0474*/ 	.byte	0x04, 0x11
        /*0476*/ 	.short	(.L_229 - .L_228)
	.align		4
.L_228:
        /*0478*/ 	.word	index@(_ZN2at6native27unrolled_elementwise_kernelIZZZNS0_44_GLOBAL__N__40a83637_7_Lerp_cu_7dd49032_296918lerp_scalar_kernelERNS_18TensorIteratorBaseERKN3c106ScalarEENKUlvE0_clEvENKUlvE1_clEvEUlNS5_4HalfESB_E_St5arrayIPcLm3EELi4E23TrivialOffsetCalculatorILi2EjESG_ILi1EjENS0_6memory12LoadWithCastILi2EEENSJ_13StoreWithCastILi1EEEEEviT_T0_T2_T3_T4_T5_)
        /*047c*/ 	.word	0x00000000


	//----- nvinfo : EIATTR_REGCOUNT
	.align		4
.L_229:
        /*0480*/ 	.byte	0x04, 0x2f
        /*0482*/ 	.short	(.L_231 - .L_230)
	.align		4
.L_230:
        /*0484*/ 	.word	index@(_ZN2at6native18elementwise_kernelILi128ELi4EZNS0_15gpu_kernel_implIZZZNS0_44_GLOBAL__N__40a83637_7_Lerp_cu_7dd49032_296918lerp_scalar_kernelERNS_18TensorIteratorBaseERKN3c106ScalarEENKUlvE0_clEvENKUlvE1_clEvEUlNS6_4HalfESC_E_EEvS5_RKT_EUliE_EEviT1_)
        /*0488*/ 	.word	0x00000019


	//----- nvinfo : EIATTR_FRAME_SIZE
	.align		4
.L_231:
        /*048c*/ 	.byte	0x04, 0x11
        /*048e*/ 	.short	(.L_233 - .L_232)
	.align		4
.L_232:
        /*0490*/ 	.word	index@(_ZN2at6native18elementwise_kernelILi128ELi4EZNS0_15gpu_kernel_implIZZZNS0_44_GLOBAL__N__40a83637_7_Lerp_cu_7dd49032_296918lerp_scalar_kernelERNS_18TensorIteratorBaseERKN3c106ScalarEENKUlvE0_clEvENKUlvE1_clEvEUlNS6_4HalfESC_E_EEvS5_RKT_EUliE_EEviT1_)
        /*0494*/ 	.word	0x00000000


	//----- nvinfo : EIATTR_REGCOUNT
	.align		4
.L_233:
        /*0498*/ 	.byte	0x04, 0x2f
        /*049a*/ 	.short	(.L_235 - .L_234)
	.align		4
.L_234:
        /*049c*/ 	.word	index@(_ZN2at6native29vectorized_elementwise_kernelILi8EZZZNS0_44_GLOBAL__N__40a83637_7_Lerp_cu_7dd49032_296918lerp_scalar_kernelERNS_18TensorIteratorBaseERKN3c106ScalarEENKUlvE0_clEvENKUlvE2_clEvEUlNS5_8BFloat16ESB_E_St5arrayIPcLm3EEEEviT0_T1_)
        /*04a0*/ 	.word	0x00000004


	//----- nvinfo : EIATTR_FRAME_SIZE
	.align		4
.L_235:
        /*04a4*/ 	.byte	0x04, 0x11
        /*04a6*/ 	.short	(.L_237 - .L_236)
	.align		4
.L_236:
        /*04a8*/ 	.word	index@(_ZN2at6native29vectorized_elementwise_kernelILi8EZZZNS0_44_GLOBAL__N__40a83637_7_Lerp_cu_7dd49032_296918lerp_scalar_kernelERNS_18TensorIteratorBaseERKN3c106ScalarEENKUlvE0_clEvENKUlvE2_clEvEUlNS5_8BFloat16ESB_E_St5arrayIPcLm3EEEEviT0_T1_)
        /*04ac*/ 	.word	0x00000000


	//----- nvinfo : EIATTR_REGCOUNT
	.align		4
.L_237:
        /*04b0*/ 	.byte	0x04, 0x2f
        /*04b2*/ 	.short	(.L_239 - .L_238)
	.align		4
.L_238:
        /*04b4*/ 	.word	index@(_ZN2at6native29vectorized_elementwise_kernelILi4EZZZNS0_44_GLOBAL__N__40a83637_7_Lerp_cu_7dd49032_296918lerp_scalar_kernelERNS_18TensorIteratorBaseERKN3c106ScalarEENKUlvE0_clEvENKUlvE2_clEvEUlNS5_8BFloat16ESB_E_St5arrayIPcLm3EEEEviT0_T1_)
        /*04b8*/ 	.word	0x00000020


	//----- nvinfo : EIATTR_FRAME_SIZE
	.align		4
.L_239:
        /*04bc*/ 	.byte	0x04, 0x11
        /*04be*/ 	.short	(.L_241 - .L_240)
	.align		4
.L_240:
        /*04c0*/ 	.word	index@(_ZN2at6native29vectorized_elementwise_kernelILi4EZZZNS0_44_GLOBAL__N__40a83637_7_Lerp_cu_7dd49032_296918lerp_scalar_kernelERNS_18TensorIteratorBaseERKN3c106ScalarEENKUlvE0_clEvENKUlvE2_clEvEUlNS5_8BFloat16ESB_E_St5arrayIPcLm3EEEEviT0_T1_)
        /*04c4*/ 	.word	0x00000000


	//----- nvinfo : EIATTR_REGCOUNT
	.align		4
.L_241:
        /*04c8*/ 	.byte	0x04, 0x2f
        /*04ca*/ 	.short	(.L_243 - .L_242)
	.align		4
.L_242:
        /*04cc*/ 	.word	index@(_ZN2at6native29vectorized_elementwise_kernelILi2EZZZNS0_44_GLOBAL__N__40a83637_7_Lerp_cu_7dd49032_296918lerp_scalar_kernelERNS_18TensorIteratorBaseERKN3c106ScalarEENKUlvE0_clEvENKUlvE2_clEvEUlNS5_8BFloat16ESB_E_St5arrayIPcLm3EEEEviT0_T1_)
        /*04d0*/ 	.word	0x00000020


	//----- nvinfo : EIATTR_FRAME_SIZE
	.align		4
.L_243:
        /*04d4*/ 	.byte	0x04, 0x11
        /*04d6*/ 	.short	(.L_245 - .L_244)
	.align		4
.L_244:
        /*04d8*/ 	.word	index@(_ZN2at6native29vectorized_elementwise_kernelILi2EZZZNS0_44_GLOBAL__N__40a83637_7_Lerp_cu_7dd49032_296918lerp_scalar_kernelERNS_18TensorIteratorBaseERKN3c106ScalarEENKUlvE0_clEvENKUlvE2_clEvEUlNS5_8BFloat16ESB_E_St5arrayIPcLm3EEEEviT0_T1_)
        /*04dc*/ 	.word	0x00000000


	//----- nvinfo : EIATTR_REGCOUNT
	.align		4
.L_245:
        /*04e0*/ 	.byte	0x04, 0x2f
        /*04e2*/ 	.short	(.L_247 - .L_246)
	.align		4
.L_246:
        /*04e4*/ 	.word	index@(_ZN2at6native27unrolled_elementwise_kernelIZZZNS0_44_GLOBAL__N__40a83637_7_Lerp_cu_7dd49032_296918lerp_scalar_kernelERNS_18TensorIteratorBaseERKN3c106ScalarEENKUlvE0_clEvENKUlvE2_clEvEUlNS5_8BFloat16ESB_E_St5arrayIPcLm3EELi4E23TrivialOffsetCalculatorILi2EjESG_ILi1EjENS0_6memory15LoadWithoutCastENSJ_16StoreWithoutCastEEEviT_T0_T2_T3_T4_T5_)
        /*04e8*/ 	.word	0x0000001c


	//----- nvinfo : EIATTR_FRAME_SIZE
	.align		4
.L_247:
        /*04ec*/ 	.byte	0x04, 0x11
        /*04ee*/ 	.short	(.L_249 - .L_248)
	.align		4
.L_248:
        /*04f0*/ 	.word	index@(_ZN2at6native27unrolled_elementwise_kernelIZZZNS0_44_GLOBAL__N__40a83637_7_Lerp_cu_7dd49032_296918lerp_scalar_kernelERNS_18TensorIteratorBaseERKN3c106ScalarEENKUlvE0_clEvENKUlvE2_clEvEUlNS5_8BFloat16ESB_E_St5arrayIPcLm3EELi4E23TrivialOffsetCalculatorILi2EjESG_ILi1EjENS0_6memory15LoadWithoutCastENSJ_16StoreWithoutCastEEEviT_T0_T2_T3_T4_T5_)
        /*04f4*/ 	.word	0x00000000


	//----- nvinfo : EIATTR_REGCOUNT
	.align		4
.L_249:
        /*04f8*/ 	.byte	0x04, 0x2f
        /*04fa*/ 	.short	(.L_251 - .L_250)
	.align		4
.L_250:
        /*04fc*/ 	.word	index@(_ZN2at6native18elementwise_kernelILi128ELi4EZNS0_22gpu_kernel_impl_nocastIZZZNS0_44_GLOBAL__N__40a83637_7_Lerp_cu_7dd49032_296918lerp_scalar_kernelERNS_18TensorIteratorBaseERKN3c106ScalarEENKUlvE0_clEvENKUlvE2_clEvEUlNS6_8BFloat16ESC_E_EEvS5_RKT_EUliE_EEviT1_)
        /*0500*/ 	.word	0x00000016


	//----- nvinfo : EIATTR_FRAME_SIZE
	.align		4
.L_251:
        /*0504*/ 	.byte	0x04, 0x11
        /*0506*/ 	.short	(.L_253 - .L_252)
	.align		4
.L_252:
        /*0508*/ 	.word	index@(_ZN2at6native18elementwise_kernelILi128ELi4EZNS0_22gpu_kernel_impl_nocastIZZZNS0_44_GLOBAL__N__40a83637_7_Lerp_cu_7dd49032_296918lerp_scalar_kernelERNS_18TensorIteratorBaseERKN3c106ScalarEENKUlvE0_clEvENKUlvE2_clEvEUlNS6_8BFloat16ESC_E_EEvS5_RKT_EUliE_EEviT1_)
        /*050c*/ 	.word	0x00000000


	//----- nvinfo : EIATTR_REGCOUNT
	.align		4
.L_253:
        /*0510*/ 	.byte	0x04, 0x2f
        /*0512*/ 	.short	(.L_255 - .L_254)
	.align		4
.L_254:
        /*0514*/ 	.word	index@(_ZN2at6native27unrolled_elementwise_kernelIZZZNS0_44_GLOBAL__N__40a83637_7_Lerp_cu_7dd49032_296918lerp_scalar_kernelERNS_18TensorIteratorBaseERKN3c106ScalarEENKUlvE0_clEvENKUlvE2_clEvEUlNS5_8BFloat16ESB_E_St5arrayIPcLm3EELi4E23TrivialOffsetCalculatorILi2EjESG_ILi1EjENS0_6memory12LoadWithCastILi2EEENSJ_13StoreWithCastILi1EEEEEviT_T0_T2_T3_T4_T5_)
        /*0518*/ 	.word	0x0000001f


	//----- nvinfo : EIATTR_FRAME_SIZE
	.align		4
.L_255:
        /*051c*/ 	.byte	0x04, 0x11
        /*051e*/ 	.short	(.L_257 - .L_256)
	.align		4
.L_256:
        /*0520*/ 	.word	index@(_ZN2at6native27unrolled_elementwise_kernelIZZZNS0_44_GLOBAL__N__40a83637_7_Lerp_cu_7dd49032_296918lerp_scalar_kernelERNS_18TensorIteratorBaseERKN3c106ScalarEENKUlvE0_clEvENKUlvE2_clEvEUlNS5_8BFloat16ESB_E_St5arrayIPcLm3EELi4E23TrivialOffsetCalculatorILi2EjESG_ILi1EjENS0_6memory12LoadWithCastILi2EEENSJ_13StoreWithCastILi1EEEEEviT_T0_T2_T3_T4_T5_)
        /*0524*/ 	.word	0x00000000


	//----- nvinfo : EIATTR_REGCOUNT
	.align		4
.L_257:
        /*0528*/ 	.byte	0x04, 0x2f
        /*052a*/ 	.short	(.L_259 - .L_258)
	.align		4
.L_258:
        /*052c*/ 	.word	index@(_ZN2at6native18elementwise_kernelILi128ELi4EZNS0_15gpu_kernel_implIZZZNS0_44_GLOBAL__N__40a83637_7_Lerp_cu_7dd49032_296918lerp_scalar_kernelERNS_18TensorIteratorBaseERKN3c106ScalarEENKUlvE0_clEvENKUlvE2_clEvEUlNS6_8BFloat16ESC_E_EEvS5_RKT_EUliE_EEviT1_)
        /*0530*/ 	.word	0x00000019


	//----- nvinfo : EIATTR_FRAME_SIZE
	.align		4
.L_259:
        /*0534*/ 	.byte	0x04, 0x11
        /*0536*/ 	.short	(.L_261 - .L_260)
	.align		4
.L_260:
        /*0538*/ 	.word	index@(_ZN2at6native18elementwise_kernelILi128ELi4EZNS0_15gpu_kernel_implIZZZNS0_44_GLOBAL__N__40a83637_7_Lerp_cu_7dd49032_296918lerp_scalar_kernelERNS_18TensorIteratorBaseERKN3c106ScalarEENKUlvE0_clEvENKUlvE2_clEvEUlNS6_8BFloat16ESC_E_EEvS5_RKT_EUliE_EEviT1_)
        /*053c*/ 	.word	0x00000000


	//----- nvinfo : EIATTR_MIN_STACK_SIZE
	.align		4
.L_261:
        /*0540*/ 	.byte	0x04, 0x12
        /*0542*/ 	.short	(.L_263 - .L_262)
	.align		4
.L_262:
        /*0544*/ 	.word	index@(_ZN2at6native18elementwise_kernelILi128ELi4EZNS0_15gpu_kernel_implIZZZNS0_44_GLOBAL__N__40a83637_7_Lerp_cu_7dd49032_296918lerp_scalar_kernelERNS_18TensorIteratorBaseERKN3c106ScalarEENKUlvE0_clEvENKUlvE2_clEvEUlNS6_8BFloat16ESC_E_EEvS5_RKT_EUliE_EEviT1_)
        /*0548*/ 	.word	0x00000000


	//----- nvinfo : EIATTR_MIN_STACK_SIZE
	.align		4
.L_263:
        /*054c*/ 	.byte	0x04, 0x12
        /*054e*/ 	.short	(.L_265 - .L_264)
	.align		4
.L_264:
        /*0550*/ 	.word	index@(_ZN2at6native27unrolled_elementwise_kernelIZZZNS0_44_GLOBAL__N__40a83637_7_Lerp_cu_7dd49032_296918lerp_scalar_kernelERNS_18TensorIteratorBaseERKN3c106ScalarEENKUlvE0_clEvENKUlvE2_clEvEUlNS5_8BFloat16ESB_E_St5arrayIPcLm3EELi4E23TrivialOffsetCalculatorILi2EjESG_ILi1EjENS0_6memory12LoadWithCastILi2EEENSJ_13StoreWithCastILi1EEEEEviT_T0_T2_T3_T4_T5_)
        /*0554*/ 	.word	0x00000000


	//----- nvinfo : EIATTR_MIN_STACK_SIZE
	.align		4
.L_265:
        /*0558*/ 	.byte	0x04, 0x12
        /*055a*/ 	.short	(.L_267 - .L_266)
	.align		4
.L_266:
        /*055c*/ 	.word	index@(_ZN2at6native18elementwise_kernelILi128ELi4EZNS0_22gpu_kernel_impl_nocastIZZZNS0_44_GLOBAL__N__40a83637_7_Lerp_cu_7dd49032_296918lerp_scalar_kernelERNS_18TensorIteratorBaseERKN3c106ScalarEENKUlvE0_clEvENKUlvE2_clEvEUlNS6_8BFloat16ESC_E_EEvS5_RKT_EUliE_EEviT1_)
        /*0560*/ 	.word	0x00000000


	//----- nvinfo : EIATTR_MIN_STACK_SIZE
	.align		4
.L_267:
        /*0564*/ 	.byte	0x04, 0x12
        /*0566*/ 	.short	(.L_269 - .L_268)
	.align		4
.L_268:
        /*0568*/ 	.word	index@(_ZN2at6native27unrolled_elementwise_kernelIZZZNS0_44_GLOBAL__N__40a83637_7_Lerp_cu_7dd49032_296918lerp_scalar_kernelERNS_18TensorIteratorBaseERKN3c106ScalarEENKUlvE0_clEvENKUlvE2_clEvEUlNS5_8BFloat16ESB_E_St5arrayIPcLm3EELi4E23TrivialOffsetCalculatorILi2EjESG_ILi1EjENS0_6memory15LoadWithoutCastENSJ_16StoreWithoutCastEEEviT_T0_T2_T3_T4_T5_)
        /*056c*/ 	.word	0x00000000


	//----- nvinfo : EIATTR_MIN_STACK_SIZE
	.align		4
.L_269:
        /*0570*/ 	.byte	0x04, 0x12
        /*0572*/ 	.short	(.L_271 - .L_270)
	.align		4
.L_270:
        /*0574*/ 	.word	index@(_ZN2at6native29vectorized_elementwise_kernelILi2EZZZNS0_44_GLOBAL__N__40a83637_7_Lerp_cu_7dd49032_296918lerp_scalar_kernelERNS_18TensorIteratorBaseERKN3c106ScalarEENKUlvE0_clEvENKUlvE2_clEvEUlNS5_8BFloat16ESB_E_St5arrayIPcLm3EEEEviT0_T1_)
        /*0578*/ 	.word	0x00000000


	//----- nvinfo : EIATTR_MIN_STACK_SIZE
	.align		4
.L_271:
        /*057c*/ 	.byte	0x04, 0x12
        /*057e*/ 	.short	(.L_273 - .L_272)
	.align		4
.L_272:
        /*0580*/ 	.word	index@(_ZN2at6native29vectorized_elementwise_kernelILi4EZZZNS0_44_GLOBAL__N__40a83637_7_Lerp_cu_7dd49032_296918lerp_scalar_kernelERNS_18TensorIteratorBaseERKN3c106ScalarEENKUlvE0_clEvENKUlvE2_clEvEUlNS5_8BFloat16ESB_E_St5arrayIPcLm3EEEEviT0_T1_)
        /*0584*/ 	.word	0x00000000


	//----- nvinfo : EIATTR_MIN_STACK_SIZE
	.align		4
.L_273:
        /*0588*/ 	.byte	0x04, 0x12
        /*058a*/ 	.short	(.L_275 - .L_274)
	.align		4
.L_274:
        /*058c*/ 	.word	index@(_ZN2at6native29vectorized_elementwise_kernelILi8EZZZNS0_44_GLOBAL__N__40a83637_7_Lerp_cu_7dd49032_296918lerp_scalar_kernelERNS_18TensorIteratorBaseERKN3c106ScalarEENKUlvE0_clEvENKUlvE2_clEvEUlNS5_8BFloat16ESB_E_St5arrayIPcLm3EEEEviT0_T1_)
        /*0590*/ 	.word	0x00000000


	//----- nvinfo : EIATTR_MIN_STACK_SIZE
	.align		4
.L_275:
        /*0594*/ 	.byte	0x04, 0x12
        /*0596*/ 	.short	(.L_277 - .L_276)
	.align		4
.L_276:
        /*0598*/ 	.word	index@(_ZN2at6native18elementwise_kernelILi128ELi4EZNS0_15gpu_kernel_implIZZZNS0_44_GLOBAL__N__40a83637_7_Lerp_cu_7dd49032_296918lerp_scalar_kernelERNS_18TensorIteratorBaseERKN3c106ScalarEENKUlvE0_clEvENKUlvE1_clEvEUlNS6_4HalfESC_E_EEvS5_RKT_EUliE_EEviT1_)
        /*059c*/ 	.word	0x00000000


	//----- nvinfo : EIATTR_MIN_STACK_SIZE
	.align		4
.L_277:
        /*05a0*/ 	.byte	0x04, 0x12
        /*05a2*/ 	.short	(.L_279 - .L_278)
	.align		4
.L_278:
        /*05a4*/ 	.word	index@(_ZN2at6native27unrolled_elementwise_kernelIZZZNS0_44_GLOBAL__N__40a83637_7_Lerp_cu_7dd49032_296918lerp_scalar_kernelERNS_18TensorIteratorBaseERKN3c106ScalarEENKUlvE0_clEvENKUlvE1_clEvEUlNS5_4HalfESB_E_St5arrayIPcLm3EELi4E23TrivialOffsetCalculatorILi2EjESG_ILi1EjENS0_6memory12LoadWithCastILi2EEENSJ_13StoreWithCastILi1EEEEEviT_T0_T2_T3_T4_T5_)
        /*05a8*/ 	.word	0x00000000


	//----- nvinfo : EIATTR_MIN_STACK_SIZE
	.align		4
.L_279:
        /*05ac*/ 	.byte	0x04, 0x12
        /*05ae*/ 	.short	(.L_281 - .L_280)
	.align		4
.L_280:
        /*05b0*/ 	.word	index@(_ZN2at6native18elementwise_kernelILi128ELi4EZNS0_22gpu_kernel_impl_nocastIZZZNS0_44_GLOBAL__N__40a83637_7_Lerp_cu_7dd49032_296918lerp_scalar_kernelERNS_18TensorIteratorBaseERKN3c106ScalarEENKUlvE0_clEvENKUlvE1_clEvEUlNS6_4HalfESC_E_EEvS5_RKT_EUliE_EEviT1_)
        /*05b4*/ 	.word	0x00000000


	//----- nvinfo : EIATTR_MIN_STACK_SIZE
	.align		4
.L_281:
        /*05b8*/ 	.byte	0x04, 0x12
        /*05ba*/ 	.short	(.L_283 - .L_282)
	.align		4
.L_282:
        /*05bc*/ 	.word	index@(_ZN2at6native27unrolled_elementwise_kernelIZZZNS0_44_GLOBAL__N__40a83637_7_Lerp_cu_7dd49032_296918lerp_scalar_kernelERNS_18TensorIteratorBaseERKN3c106ScalarEENKUlvE0_clEvENKUlvE1_clEvEUlNS5_4HalfESB_E_St5arrayIPcLm3EELi4E23TrivialOffsetCalculatorILi2EjESG_ILi1EjENS0_6memory15LoadWithoutCastENSJ_16StoreWithoutCastEEEviT_T0_T2_T3_T4_T5_)
        /*05c0*/ 	.word	0x00000000


	//----- nvinfo : EIATTR_MIN_STACK_SIZE
	.align		4
.L_283:
        /*05c4*/ 	.byte	0x04, 0x12
        /*05c6*/ 	.short	(.L_285 - .L_284)
	.align		4
.L_284:
        /*05c8*/ 	.word	index@(_ZN2at6native29vectorized_elementwise_kernelILi2EZZZNS0_44_GLOBAL__N__40a83637_7_Lerp_cu_7dd49032_296918lerp_scalar_kernelERNS_18TensorIteratorBaseERKN3c106ScalarEENKUlvE0_clEvENKUlvE1_clEvEUlNS5_4HalfESB_E_St5arrayIPcLm3EEEEviT0_T1_)
        /*05cc*/ 	.word	0x00000000


	//----- nvinfo : EIATTR_MIN_STACK_SIZE
	.align		4
.L_285:
        /*05d0*/ 	.byte	0x04, 0x12
        /*05d2*/ 	.short	(.L_287 - .L_286)
	.align		4
.L_286:
        /*05d4*/ 	.word	index@(_ZN2at6native29vectorized_elementwise_kernelILi4EZZZNS0_44_GLOBAL__N__40a83637_7_Lerp_cu_7dd49032_296918lerp_scalar_kernelERNS_18TensorIteratorBaseERKN3c106ScalarEENKUlvE0_clEvENKUlvE1_clEvEUlNS5_4HalfESB_E_St5arrayIPcLm3EEEEviT0_T1_)
        /*05d8*/ 	.word	0x00000000


	//----- nvinfo : EIATTR_MIN_STACK_SIZE
	.align		4
.L_287:
        /*05dc*/ 	.byte	0x04, 0x12
        /*05de*/ 	.short	(.L_289 - .L_288)
	.align		4
.L_288:
        /*05e0*/ 	.word	index@(_ZN2at6native29vectorized_elementwise_kernelILi8EZZZNS0_44_GLOBAL__N__40a83637_7_Lerp_cu_7dd49032_296918lerp_scalar_kernelERNS_18TensorIteratorBaseERKN3c106ScalarEENKUlvE0_clEvENKUlvE1_clEvEUlNS5_4HalfESB_E_St5arrayIPcLm3EEEEviT0_T1_)
        /*05e4*/ 	.word	0x00000000


	//----- nvinfo : EIATTR_MIN_STACK_SIZE
	.align		4
.L_289:
        /*05e8*/ 	.byte	0x04, 0x12
        /*05ea*/ 	.short	(.L_291 - .L_290)
	.align		4
.L_290:
        /*05ec*/ 	.word	index@(_ZN2at6native18elementwise_kernelILi128ELi4EZNS0_15gpu_kernel_implIZZZNS0_44_GLOBAL__N__40a83637_7_Lerp_cu_7dd49032_296918lerp_scalar_kernelERNS_18TensorIteratorBaseERKN3c106ScalarEENKUlvE0_clEvENKUlvE0_clEvEUlffE_EEvS5_RKT_EUliE_EEviT1_)
        /*05f0*/ 	.word	0x00000000


	//----- nvinfo : EIATTR_MIN_STACK_SIZE
	.align		4
.L_291:
        /*05f4*/ 	.byte	0x04, 0x12
        /*05f6*/ 	.short	(.L_293 - .L_292)
	.align		4
.L_292:
        /*05f8*/ 	.word	index@(_ZN2at6native27unrolled_elementwise_kernelIZZZNS0_44_GLOBAL__N__40a83637_7_Lerp_cu_7dd49032_296918lerp_scalar_kernelERNS_18TensorIteratorBaseERKN3c106ScalarEENKUlvE0_clEvENKUlvE0_clEvEUlffE_St5arrayIPcLm3EELi4E23TrivialOffsetCalculatorILi2EjESF_ILi1EjENS0_6memory12LoadWithCastILi2EEENSI_13StoreWithCastILi1EEEEEviT_T0_T2_T3_T4_T5_)
        /*05fc*/ 	.word	0x00000000


	//----- nvinfo : EIATTR_MIN_STACK_SIZE
	.align		4
.L_293:
        /*0600*/ 	.byte	0x04, 0x12
        /*0602*/ 	.short	(.L_295 - .L_294)
	.align		4
.L_294:
        /*0604*/ 	.word	index@(_ZN2at6native18elementwise_kernelILi128ELi2EZNS0_22gpu_kernel_impl_nocastIZZZNS0_44_GLOBAL__N__40a83637_7_Lerp_cu_7dd49032_296918lerp_scalar_kernelERNS_18TensorIteratorBaseERKN3c106ScalarEENKUlvE0_clEvENKUlvE0_clEvEUlffE_EEvS5_RKT_EUliE_EEviT1_)
        /*0608*/ 	.word	0x00000000


	//----- nvinfo : EIATTR_MIN_STACK_SIZE
	.align		4
.L_295:
        /*060c*/ 	.byte	0x04, 0x12
        /*060e*/ 	.short	(.L_297 - .L_296)
	.align		4
.L_296:
        /*0610*/ 	.word	index@(_ZN2at6native27unrolled_elementwise_kernelIZZZNS0_44_GLOBAL__N__40a83637_7_Lerp_cu_7dd49032_296918lerp_scalar_kernelERNS_18TensorIteratorBaseERKN3c106ScalarEENKUlvE0_clEvENKUlvE0_clEvEUlffE_St5arrayIPcLm3EELi4E23TrivialOffsetCalculatorILi2EjESF_ILi1EjENS0_6memory15LoadWithoutCastENSI_16StoreWithoutCastEEEviT_T0_T2_T3_T4_T5_)
        /*0614*/ 	.word	0x00000000


	//----- nvinfo : EIATTR_MIN_STACK_SIZE
	.align		4
.L_297:
        /*0618*/ 	.byte	0x04, 0x12
        /*061a*/ 	.short	(.L_299 - .L_298)
	.align		4
.L_298:
        /*061c*/ 	.word	index@(_ZN2at6native29vectorized_elementwise_kernelILi2EZZZNS0_44_GLOBAL__N__40a83637_7_Lerp_cu_7dd49032_296918lerp_scalar_kernelERNS_18TensorIteratorBaseERKN3c106ScalarEENKUlvE0_clEvENKUlvE0_clEvEUlffE_St5arrayIPcLm3EEEEviT0_T1_)
        /*0620*/ 	.word	0x00000000


	//----- nvinfo : EIATTR_MIN_STACK_SIZE
	.align		4
.L_299:
        /*0624*/ 	.byte	0x04, 0x12
        /*0626*/ 	.short	(.L_301 - .L_300)
	.align		4
.L_300:
        /*0628*/ 	.word	index@(_ZN2at6native29vectorized_elementwise_kernelILi4EZZZNS0_44_GLOBAL__N__40a83637_7_Lerp_cu_7dd49032_296918lerp_scalar_kernelERNS_18TensorIteratorBaseERKN3c106ScalarEENKUlvE0_clEvENKUlvE0_clEvEUlffE_St5arrayIPcLm3EEEEviT0_T1_)
        /*062c*/ 	.word	0x00000000


	//----- nvinfo : EIATTR_MIN_STACK_SIZE
	.align		4
.L_301:
        /*0630*/ 	.byte	0x04, 0x12
        /*0632*/ 	.short	(.L_303 - .L_302)
	.align		4
.L_302:
        /*0634*/ 	.word	index@(_ZN2at6native29vectorized_elementwise_kernelILi8EZZZNS0_44_GLOBAL__N__40a83637_7_Lerp_cu_7dd49032_296918lerp_scalar_kernelERNS_18TensorIteratorBaseERKN3c106ScalarEENKUlvE0_clEvENKUlvE0_clEvEUlffE_St5arrayIPcLm3EEEEviT0_T1_)
        /*0638*/ 	.word	0x00000000


	//----- nvinfo : EIATTR_MIN_STACK_SIZE
	.align		4
.L_303:
        /*063c*/ 	.byte	0x04, 0x12
        /*063e*/ 	.short	(.L_305 - .L_304)
	.align		4
.L_304:
        /*0640*/ 	.word	index@(_ZN2at6native18elementwise_kernelILi128ELi4EZNS0_15gpu_kernel_implIZZZNS0_44_GLOBAL__N__40a83637_7_Lerp_cu_7dd49032_296918lerp_scalar_kernelERNS_18TensorIteratorBaseERKN3c106ScalarEENKUlvE0_clEvENKUlvE_clEvEUlddE_EEvS5_RKT_EUliE_EEviT1_)
        /*0644*/ 	.word	0x00000000


	//----- nvinfo : EIATTR_MIN_STACK_SIZE
	.align		4
.L_305:
        /*0648*/ 	.byte	0x04, 0x12
        /*064a*/ 	.short	(.L_307 - .L_306)
	.align		4
.L_306:
        /*064c*/ 	.word	index@(_ZN2at6native27unrolled_elementwise_kernelIZZZNS0_44_GLOBAL__N__40a83637_7_Lerp_cu_7dd49032_296918lerp_scalar_kernelERNS_18TensorIteratorBaseERKN3c106ScalarEENKUlvE0_clEvENKUlvE_clEvEUlddE_St5arrayIPcLm3EELi4E23TrivialOffsetCalculatorILi2EjESF_ILi1EjENS0_6memory12LoadWithCastILi2EEENSI_13StoreWithCastILi1EEEEEviT_T0_T2_T3_T4_T5_)
        /*0650*/ 	.word	0x00000000


	//----- nvinfo : EIATTR_MIN_STACK_SIZE
	.align		4
.L_307:
        /*0654*/ 	.byte	0x04, 0x12
        /*0656*/ 	.short	(.L_309 - .L_308)
	.align		4
.L_308:
        /*0658*/ 	.word	index@(_ZN2at6native18elementwise_kernelILi128ELi2EZNS0_22gpu_kernel_impl_nocastIZZZNS0_44_GLOBAL__N__40a83637_7_Lerp_cu_7dd49032_296918lerp_scalar_kernelERNS_18TensorIteratorBaseERKN3c106ScalarEENKUlvE0_clEvENKUlvE_clEvEUlddE_EEvS5_RKT_EUliE_EEviT1_)
        /*065c*/ 	.word	0x00000000


	//----- nvinfo : EIATTR_MIN_STACK_SIZE
	.align		4
.L_309:
        /*0660*/ 	.byte	0x04, 0x12
        /*0662*/ 	.short	(.L_311 - .L_310)
	.align		4
.L_310:
        /*0664*/ 	.word	index@(_ZN2at6native27unrolled_elementwise_kernelIZZZNS0_44_GLOBAL__N__40a83637_7_Lerp_cu_7dd49032_296918lerp_scalar_kernelERNS_18TensorIteratorBaseERKN3c106ScalarEENKUlvE0_clEvENKUlvE_clEvEUlddE_St5arrayIPcLm3EELi4E23TrivialOffsetCalculatorILi2EjESF_ILi1EjENS0_6memory15LoadWithoutCastENSI_16StoreWithoutCastEEEviT_T0_T2_T3_T4_T5_)
        /*0668*/ 	.word	0x00000000


	//----- nvinfo : EIATTR_MIN_STACK_SIZE
	.align		4
.L_311:
        /*066c*/ 	.byte	0x04, 0x12
        /*066e*/ 	.short	(.L_313 - .L_312)
	.align		4
.L_312:
        /*0670*/ 	.word	index@(_ZN2at6native29vectorized_elementwise_kernelILi2EZZZNS0_44_GLOBAL__N__40a83637_7_Lerp_cu_7dd49032_296918lerp_scalar_kernelERNS_18TensorIteratorBaseERKN3c106ScalarEENKUlvE0_clEvENKUlvE_clEvEUlddE_St5arrayIPcLm3EEEEviT0_T1_)
        /*0674*/ 	.word	0x00000000


	//----- nvinfo : EIATTR_MIN_STACK_SIZE
	.align		4
.L_313:
        /*0678*/ 	.byte	0x04, 0x12
        /*067a*/ 	.short	(.L_315 - .L_314)
	.align		4
.L_314:
        /*067c*/ 	.word	index@(_ZN2at6native29vectorized_elementwise_kernelILi4EZZZNS0_44_GLOBAL__N__40a83637_7_Lerp_cu_7dd49032_296918lerp_scalar_kernelERNS_18TensorIteratorBaseERKN3c106ScalarEENKUlvE0_clEvENKUlvE_clEvEUlddE_St5arrayIPcLm3EEEEviT0_T1_)
        /*0680*/ 	.word	0x00000000


	//----- nvinfo : EIATTR_MIN_STACK_SIZE
	.align		4
.L_315:
        /*0684*/ 	.byte	0x04, 0x12
        /*0686*/ 	.short	(.L_317 - .L_316)
	.align		4
.L_316:
        /*0688*/ 	.word	index@(_ZN2at6native29vectorized_elementwise_kernelILi8EZZZNS0_44_GLOBAL__N__40a83637_7_Lerp_cu_7dd49032_296918lerp_scalar_kernelERNS_18TensorIteratorBaseERKN3c106ScalarEENKUlvE0_clEvENKUlvE_clEvEUlddE_St5arrayIPcLm3EEEEviT0_T1_)
        /*068c*/ 	.word	0x00000000


	//----- nvinfo : EIATTR_MIN_STACK_SIZE
	.align		4
.L_317:
        /*0690*/ 	.byte	0x04, 0x12
        /*0692*/ 	.short	(.L_319 - .L_318)
	.align		4
.L_318:
        /*0694*/ 	.word	index@(_ZN2at6native18elementwise_kernelILi128ELi4EZNS0_15gpu_kernel_implIZZZNS0_44_GLOBAL__N__40a83637_7_Lerp_cu_7dd49032_296918lerp_tensor_kernelERNS_18TensorIteratorBaseEENKUlvE0_clEvENKUlvE2_clEvEUlN3c108BFloat16ES9_S9_E_EEvS5_RKT_EUliE_EEviT1_)
        /*0698*/ 	.word	0x00000000


	//----- nvinfo : EIATTR_MIN_STACK_SIZE
	.align		4
.L_319:
        /*069c*/ 	.byte	0x04, 0x12
        /*069e*/ 	.short	(.L_321 - .L_320)
	.align		4
.L_320:
        /*06a0*/ 	.word	index@(_ZN2at6native27unrolled_elementwise_kernelIZZZNS0_44_GLOBAL__N__40a83637_7_Lerp_cu_7dd49032_296918lerp_tensor_kernelERNS_18TensorIteratorBaseEENKUlvE0_clEvENKUlvE2_clEvEUlN3c108BFloat16ES8_S8_E_St5arrayIPcLm4EELi4E23TrivialOffsetCalculatorILi3EjESD_ILi1EjENS0_6memory12LoadWithCastILi3EEENSG_13StoreWithCastILi1EEEEEviT_T0_T2_T3_T4_T5_)
        /*06a4*/ 	.word	0x00000000


	//----- nvinfo : EIATTR_MIN_STACK_SIZE
	.align		4
.L_321:
        /*06a8*/ 	.byte	0x04, 0x12
        /*06aa*/ 	.short	(.L_323 - .L_322)
	.align		4
.L_322:
        /*06ac*/ 	.word	index@(_ZN2at6native18elementwise_kernelILi128ELi4EZNS0_22gpu_kernel_impl_nocastIZZZNS0_44_GLOBAL__N__40a83637_7_Lerp_cu_7dd49032_296918lerp_tensor_kernelERNS_18TensorIteratorBaseEENKUlvE0_clEvENKUlvE2_clEvEUlN3c108BFloat16ES9_S9_E_EEvS5_RKT_EUliE_EEviT1_)
        /*06b0*/ 	.word	0x00000000


	//----- nvinfo : EIATTR_MIN_STACK_SIZE
	.align		4
.L_323:
        /*06b4*/ 	.byte	0x04, 0x12
        /*06b6*/ 	.short	(.L_325 - .L_324)
	.align		4
.L_324:
        /*06b8*/ 	.word	index@(_ZN2at6native27unrolled_elementwise_kernelIZZZNS0_44_GLOBAL__N__40a83637_7_Lerp_cu_7dd49032_296918lerp_tensor_kernelERNS_18TensorIteratorBaseEENKUlvE0_clEvENKUlvE2_clEvEUlN3c108BFloat16ES8_S8_E_St5arrayIPcLm4EELi4E23TrivialOffsetCalculatorILi3EjESD_ILi1EjENS0_6memory15LoadWithoutCastENSG_16StoreWithoutCastEEEviT_T0_T2_T3_T4_T5_)
        /*06bc*/ 	.word	0x00000000


	//----- nvinfo : EIATTR_MIN_STACK_SIZE
	.align		4
.L_325:
        /*06c0*/ 	.byte	0x04, 0x12
        /*06c2*/ 	.short	(.L_327 - .L_326)
	.align		4
.L_326:
        /*06c4*/ 	.word	index@(_ZN2at6native29vectorized_elementwise_kernelILi2EZZZNS0_44_GLOBAL__N__40a83637_7_Lerp_cu_7dd49032_296918lerp_tensor_kernelERNS_18TensorIteratorBaseEENKUlvE0_clEvENKUlvE2_clEvEUlN3c108BFloat16ES8_S8_E_St5arrayIPcLm4EEEEviT0_T1_)
        /*06c8*/ 	.word	0x00000000


	//----- nvinfo : EIATTR_MIN_STACK_SIZE
	.align		4
.L_327:
        /*06cc*/ 	.byte	0x04, 0x12
        /*06ce*/ 	.short	(.L_329 - .L_328)
	.align		4
.L_328:
        /*06d0*/ 	.word	index@(_ZN2at6native29vectorized_elementwise_kernelILi4EZZZNS0_44_GLOBAL__N__40a83637_7_Lerp_cu_7dd49032_296918lerp_tensor_kernelERNS_18TensorIteratorBaseEENKUlvE0_clEvENKUlvE2_clEvEUlN3c108BFloat16ES8_S8_E_St5arrayIPcLm4EEEEviT0_T1_)
        /*06d4*/ 	.word	0x00000000


	//----- nvinfo : EIATTR_MIN_STACK_SIZE
	.align		4
.L_329:
        /*06d8*/ 	.byte	0x04, 0x12
        /*06da*/ 	.short	(.L_331 - .L_330)
	.align		4
.L_330:
        /*06dc*/ 	.word	index@(_ZN2at6native29vectorized_elementwise_kernelILi8EZZZNS0_44_GLOBAL__N__40a83637_7_Lerp_cu_7dd49032_296918lerp_tensor_kernelERNS_18TensorIteratorBaseEENKUlvE0_clEvENKUlvE2_clEvEUlN3c108BFloat16ES8_S8_E_St5arrayIPcLm4EEEEviT0_T1_)
        /*06e0*/ 	.word	0x00000000


	//----- nvinfo : EIATTR_MIN_STACK_SIZE
	.align		4
.L_331:
        /*06e4*/ 	.byte	0x04, 0x12
        /*06e6*/ 	.short	(.L_333 - .L_332)
	.align		4
.L_332:
        /*06e8*/ 	.word	index@(_ZN2at6native18elementwise_kernelILi128ELi4EZNS0_15gpu_kernel_implIZZZNS0_44_GLOBAL__N__40a83637_7_Lerp_cu_7dd49032_296918lerp_tensor_kernelERNS_18TensorIteratorBaseEENKUlvE0_clEvENKUlvE1_clEvEUlN3c104HalfES9_S9_E_EEvS5_RKT_EUliE_EEviT1_)
        /*06ec*/ 	.word	0x00000000


	//----- nvinfo : EIATTR_MIN_STACK_SIZE
	.align		4
.L_333:
        /*06f0*/ 	.byte	0x04, 0x12
        /*06f2*/ 	.short	(.L_335 - .L_334)
	.align		4
.L_334:
        /*06f4*/ 	.word	index@(_ZN2at6native27unrolled_elementwise_kernelIZZZNS0_44_GLOBAL__N__40a83637_7_Lerp_cu_7dd49032_296918lerp_tensor_kernelERNS_18TensorIteratorBaseEENKUlvE0_clEvENKUlvE1_clEvEUlN3c104HalfES8_S8_E_St5arrayIPcLm4EELi4E23TrivialOffsetCalculatorILi3EjESD_ILi1EjENS0_6memory12LoadWithCastILi3EEENSG_13StoreWithCastILi1EEEEEviT_T0_T2_T3_T4_T5_)
        /*06f8*/ 	.word	0x00000000


	//----- nvinfo : EIATTR_MIN_STACK_SIZE
	.align		4
.L_335:
        /*06fc*/ 	.byte	0x04, 0x12
        /*06fe*/ 	.short	(.L_337 - .L_336)
	.align		4
.L_336:
        /*0700*/ 	.word	index@(_ZN2at6native18elementwise_kernelILi128ELi4EZNS0_22gpu_kernel_impl_nocastIZZZNS0_44_GLOBAL__N__40a83637_7_Lerp_cu_7dd49032_296918lerp_tensor_kernelERNS_18TensorIteratorBaseEENKUlvE0_clEvENKUlvE1_clEvEUlN3c104HalfES9_S9_E_EEvS5_RKT_EUliE_EEviT1_)
        /*0704*/ 	.word	0x00000000


	//----- nvinfo : EIATTR_MIN_STACK_SIZE
	.align		4
.L_337:
        /*0708*/ 	.byte	0x04, 0x12
        /*070a*/ 	.short	(.L_339 - .L_338)
	.align		4
.L_338:
        /*070c*/ 	.word	index@(_ZN2at6native27unrolled_elementwise_kernelIZZZNS0_44_GLOBAL__N__40a83637_7_Lerp_cu_7dd49032_296918lerp_tensor_kernelERNS_18TensorIteratorBaseEENKUlvE0_clEvENKUlvE1_clEvEUlN3c104HalfES8_S8_E_St5arrayIPcLm4EELi4E23TrivialOffsetCalculatorILi3EjESD_ILi1EjENS0_6memory15LoadWithoutCastENSG_16StoreWithoutCastEEEviT_T0_T2_T3_T4_T5_)
        /*0710*/ 	.word	0x00000000


	//----- nvinfo : EIATTR_MIN_STACK_SIZE
	.align		4
.L_339:
        /*0714*/ 	.byte	0x04, 0x12
        /*0716*/ 	.short	(.L_341 - .L_340)
	.align		4
.L_340:
        /*0718*/ 	.word	index@(_ZN2at6native29vectorized_elementwise_kernelILi2EZZZNS0_44_GLOBAL__N__40a83637_7_Lerp_cu_7dd49032_296918lerp_tensor_kernelERNS_18TensorIteratorBaseEENKUlvE0_clEvENKUlvE1_clEvEUlN3c104HalfES8_S8_E_St5arrayIPcLm4EEEEviT0_T1_)
        /*071c*/ 	.word	0x00000000


	//----- nvinfo : EIATTR_MIN_STACK_SIZE
	.align		4
.L_341:
        /*0720*/ 	.byte	0x04, 0x12
        /*0722*/ 	.short	(.L_343 - .L_342)
	.align		4
.L_342:
        /*0724*/ 	.word	index@(_ZN2at6native29vectorized_elementwise_kernelILi4EZZZNS0_44_GLOBAL__N__40a83637_7_Lerp_cu_7dd49032_296918lerp_tensor_kernelERNS_18TensorIteratorBaseEENKUlvE0_clEvENKUlvE1_clEvEUlN3c104HalfES8_S8_E_St5arrayIPcLm4EEEEviT0_T1_)
        /*0728*/ 	.word	0x00000000


	//----- nvinfo : EIATTR_MIN_STACK_SIZE
	.align		4
.L_343:
        /*072c*/ 	.byte	0x04, 0x12
        /*072e*/ 	.short	(.L_345 - .L_344)
	.align		4
.L_344:
        /*0730*/ 	.word	index@(_ZN2at6native29vectorized_elementwise_kernelILi8EZZZNS0_44_GLOBAL__N__40a83637_7_Lerp_cu_7dd49032_296918lerp_tensor_kernelERNS_18TensorIteratorBaseEENKUlvE0_clEvENKUlvE1_clEvEUlN3c104HalfES8_S8_E_St5arrayIPcLm4EEEEviT0_T1_)
        /*0734*/ 	.word	0x00000000


	//----- nvinfo : EIATTR_MIN_STACK_SIZE
	.align		4
.L_345:
        /*0738*/ 	.byte	0x04, 0x12
        /*073a*/ 	.short	(.L_347 - .L_346)
	.align		4
.L_346:
        /*073c*/ 	.word	index@(_ZN2at6native18elementwise_kernelILi128ELi4EZNS0_15gpu_kernel_implIZZZNS0_44_GLOBAL__N__40a83637_7_Lerp_cu_7dd49032_296918lerp_tensor_kernelERNS_18TensorIteratorBaseEENKUlvE0_clEvENKUlvE0_clEvEUlfffE_EEvS5_RKT_EUliE_EEviT1_)
        /*0740*/ 	.word	0x00000000


	//----- nvinfo : EIATTR_MIN_STACK_SIZE
	.align		4
.L_347:
        /*0744*/ 	.byte	0x04, 0x12
        /*0746*/ 	.short	(.L_349 - .L_348)
	.align		4
.L_348:
        /*0748*/ 	.word	index@(_ZN2at6native27unrolled_elementwise_kernelIZZZNS0_44_GLOBAL__N__40a83637_7_Lerp_cu_7dd49032_296918lerp_tensor_kernelERNS_18TensorIteratorBaseEENKUlvE0_clEvENKUlvE0_clEvEUlfffE_St5arrayIPcLm4EELi4E23TrivialOffsetCalculatorILi3EjESB_ILi1EjENS0_6memory12LoadWithCastILi3EEENSE_13StoreWithCastILi1EEEEEviT_T0_T2_T3_T4_T5_)
        /*074c*/ 	.word	0x00000000


	//----- nvinfo : EIATTR_MIN_STACK_SIZE
	.align		4
.L_349:
        /*0750*/ 	.byte	0x04, 0x12
        /*0752*/ 	.short	(.L_351 - .L_350)
	.align		4
.L_350:
        /*0754*/ 	.word	index@(_ZN2at6native18elementwise_kernelILi128ELi2EZNS0_22gpu_kernel_impl_nocastIZZZNS0_44_GLOBAL__N__40a83637_7_Lerp_cu_7dd49032_296918lerp_tensor_kernelERNS_18TensorIteratorBaseEENKUlvE0_clEvENKUlvE0_clEvEUlfffE_EEvS5_RKT_EUliE_EEviT1_)
        /*0758*/ 	.word	0x00000000


	//----- nvinfo : EIATTR_MIN_STACK_SIZE
	.align		4
.L_351:
        /*075c*/ 	.byte	0x04, 0x12
        /*075e*/ 	.short	(.L_353 - .L_352)
	.align		4
.L_352:
        /*0760*/ 	.word	index@(_ZN2at6native27unrolled_elementwise_kernelIZZZNS0_44_GLOBAL__N__40a83637_7_Lerp_cu_7dd49032_296918lerp_tensor_kernelERNS_18TensorIteratorBaseEENKUlvE0_clEvENKUlvE0_clEvEUlfffE_St5arrayIPcLm4EELi4E23TrivialOffsetCalculatorILi3EjESB_ILi1EjENS0_6memory15LoadWithoutCastENSE_16StoreWithoutCastEEEviT_T0_T2_T3_T4_T5_)
        /*0764*/ 	.word	0x00000000


	//----- nvinfo : EIATTR_MIN_STACK_SIZE
	.align		4
.L_353:
        /*0768*/ 	.byte	0x04, 0x12
        /*076a*/ 	.short	(.L_355 - .L_354)
	.align		4
.L_354:
        /*076c*/ 	.word	index@(_ZN2at6native29vectorized_elementwise_kernelILi2EZZZNS0_44_GLOBAL__N__40a83637_7_Lerp_cu_7dd49032_296918lerp_tensor_kernelERNS_18TensorIteratorBaseEENKUlvE0_clEvENKUlvE0_clEvEUlfffE_St5arrayIPcLm4EEEEviT0_T1_)
        /*0770*/ 	.word	0x00000000


	//----- nvinfo : EIATTR_MIN_STACK_SIZE
	.align		4
.L_355:
        /*0774*/ 	.byte	0x04, 0x12
        /*0776*/ 	.short	(.L_357 - .L_356)
	.align		4
.L_356:
        /*0778*/ 	.word	index@(_ZN2at6native29vectorized_elementwise_kernelILi4EZZZNS0_44_GLOBAL__N__40a83637_7_Lerp_cu_7dd49032_296918lerp_tensor_kernelERNS_18TensorIteratorBaseEENKUlvE0_clEvENKUlvE0_clEvEUlfffE_St5arrayIPcLm4EEEEviT0_T1_)
        /*077c*/ 	.word	0x00000000


	//----- nvinfo : EIATTR_MIN_STACK_SIZE
	.align		4
.L_357:
        /*0780*/ 	.byte	0x04, 0x12
        /*0782*/ 	.short	(.L_359 - .L_358)
	.align		4
.L_358:
        /*0784*/ 	.word	index@(_ZN2at6native29vectorized_elementwise_kernelILi8EZZZNS0_44_GLOBAL__N__40a83637_7_Lerp_cu_7dd49032_296918lerp_tensor_kernelERNS_18TensorIteratorBaseEENKUlvE0_clEvENKUlvE0_clEvEUlfffE_St5arrayIPcLm4EEEEviT0_T1_)
        /*0788*/ 	.word	0x00000000


	//----- nvinfo : EIATTR_MIN_STACK_SIZE
	.align		4
.L_359:
        /*078c*/ 	.byte	0x04, 0x12
        /*078e*/ 	.short	(.L_361 - .L_360)
	.align		4
.L_360:
        /*0790*/ 	.word	index@(_ZN2at6native18elementwise_kernelILi128ELi4EZNS0_15gpu_kernel_implIZZZNS0_44_GLOBAL__N__40a83637_7_Lerp_cu_7dd49032_296918lerp_tensor_kernelERNS_18TensorIteratorBaseEENKUlvE0_clEvENKUlvE_clEvEUldddE_EEvS5_RKT_EUliE_EEviT1_)
        /*0794*/ 	.word	0x00000000


	//----- nvinfo : EIATTR_MIN_STACK_SIZE
	.align		4
.L_361:
        /*0798*/ 	.byte	0x04, 0x12
        /*079a*/ 	.short	(.L_363 - .L_362)
	.align		4
.L_362:
        /*079c*/ 	.word	index@(_ZN2at6native27unrolled_elementwise_kernelIZZZNS0_44_GLOBAL__N__40a83637_7_Lerp_cu_7dd49032_296918lerp_tensor_kernelERNS_18TensorIteratorBaseEENKUlvE0_clEvENKUlvE_clEvEUldddE_St5arrayIPcLm4EELi4E23TrivialOffsetCalculatorILi3EjESB_ILi1EjENS0_6memory12LoadWithCastILi3EEENSE_13StoreWithCastILi1EEEEEviT_T0_T2_T3_T4_T5_)
        /*07a0*/ 	.word	0x00000000


	//----- nvinfo : EIATTR_MIN_STACK_SIZE
	.align		4
.L_363:
        /*07a4*/ 	.byte	0x04, 0x12
        /*07a6*/ 	.short	(.L_365 - .L_364)
	.align		4
.L_364:
        /*07a8*/ 	.word	index@(_ZN2at6native18elementwise_kernelILi128ELi2EZNS0_22gpu_kernel_impl_nocastIZZZNS0_44_GLOBAL__N__40a83637_7_Lerp_cu_7dd49032_296918lerp_tensor_kernelERNS_18TensorIteratorBaseEENKUlvE0_clEvENKUlvE_clEvEUldddE_EEvS5_RKT_EUliE_EEviT1_)
        /*07ac*/ 	.word	0x00000000


	//----- nvinfo : EIATTR_MIN_STACK_SIZE
	.align		4
.L_365:
        /*07b0*/ 	.byte	0x04, 0x12
        /*07b2*/ 	.short	(.L_367 - .L_366)
	.align		4
.L_366:
        /*07b4*/ 	.word	index@(_ZN2at6native27unrolled_elementwise_kernelIZZZNS0_44_GLOBAL__N__40a83637_7_Lerp_cu_7dd49032_296918lerp_tensor_kernelERNS_18TensorIteratorBaseEENKUlvE0_clEvENKUlvE_clEvEUldddE_St5arrayIPcLm4EELi4E23TrivialOffsetCalculatorILi3EjESB_ILi1EjENS0_6memory15LoadWithoutCastENSE_16StoreWithoutCastEEEviT_T0_T2_T3_T4_T5_)
        /*07b8*/ 	.word	0x00000000


	//----- nvinfo : EIATTR_MIN_STACK_SIZE
	.align		4
.L_367:
        /*07bc*/ 	.byte	0x04, 0x12
        /*07be*/ 	.short	(.L_369 - .L_368)
	.align		4
.L_368:
        /*07c0*/ 	.word	index@(_ZN2at6native29vectorized_elementwise_kernelILi2EZZZNS0_44_GLOBAL__N__40a83637_7_Lerp_cu_7dd49032_296918lerp_tensor_kernelERNS_18TensorIteratorBaseEENKUlvE0_clEvENKUlvE_clEvEUldddE_St5arrayIPcLm4EEEEviT0_T1_)
        /*07c4*/ 	.word	0x00000000


	//----- nvinfo : EIATTR_MIN_STACK_SIZE
	.align		4
.L_369:
        /*07c8*/ 	.byte	0x04, 0x12
        /*07ca*/ 	.short	(.L_371 - .L_370)
	.align		4
.L_370:
        /*07cc*/ 	.word	index@(_ZN2at6native29vectorized_elementwise_kernelILi4EZZZNS0_44_GLOBAL__N__40a83637_7_Lerp_cu_7dd49032_296918lerp_tensor_kernelERNS_18TensorIteratorBaseEENKUlvE0_clEvENKUlvE_clEvEUldddE_St5arrayIPcLm4EEEEviT0_T1_)
        /*07d0*/ 	.word	0x00000000


	//----- nvinfo : EIATTR_MIN_STACK_SIZE
	.align		4
.L_371:
        /*07d4*/ 	.byte	0x04, 0x12
        /*07d6*/ 	.short	(.L_373 - .L_372)
	.align		4
.L_372:
        /*07d8*/ 	.word	index@(_ZN2at6native29vectorized_elementwise_kernelILi8EZZZNS0_44_GLOBAL__N__40a83637_7_Lerp_cu_7dd49032_296918lerp_tensor_kernelERNS_18TensorIteratorBaseEENKUlvE0_clEvENKUlvE_clEvEUldddE_St5arrayIPcLm4EEEEviT0_T1_)
        /*07dc*/ 	.word	0x00000000
.L_373:


//--------------------- .nv.compat                --------------------------
	.section	.nv.compat,"",@"SHT_CUDA_COMPAT_INFO"
	.align	4
        /*0000*/ 	.byte	0x02, 0x09, 0x01, 0x00, 0x02, 0x02, 0x01, 0x00, 0x02, 0x05, 0x05, 0x00, 0x03, 0x07, 0x01, 0x01
        /*0010*/ 	.byte	0x02, 0x03, 0x00, 0x00, 0x02, 0x06, 0x01, 0x00, 0x04, 0x0b, 0x08, 0x00, 0x00, 0x00, 0x00, 0x00
        /*0020*/ 	.byte	0x00, 0x00, 0x00, 0x00


//--------------------- .nv.info._ZN2at6native18elementwise_kernelILi128ELi4EZNS0_15gpu_kernel_implIZZZNS0_44_GLOBAL__N__40a83637_7_Lerp_cu_7dd49032_296918lerp_scalar_kernelERNS_18TensorIteratorBaseERKN3c106ScalarEENKUlvE0_clEvENKUlvE2_clEvEUlNS6_8BFloat16ESC_E_EEvS5_RKT_EUliE_EEviT1_ --------------------------
	.section	.nv.info._ZN2at6native18elementwise_kernelILi128ELi4EZNS0_15gpu_kernel_implIZZZNS0_44_GLOBAL__N__40a83637_7_Lerp_cu_7dd49032_296918lerp_scalar_kernelERNS_18TensorIteratorBaseERKN3c106ScalarEENKUlvE0_clEvENKUlvE2_clEvEUlNS6_8BFloat16ESC_E_EEvS5_RKT_EUliE_EEviT1_,"",@"SHT_CUDA_INFO"
	.sectionflags	@""
	.align	4


	//----- nvinfo : EIATTR_CUDA_API_VERSION
	.align		4
        /*0000*/ 	.byte	0x04, 0x37
        /*0002*/ 	.short	(.L_375 - .L_374)
.L_374:
        /*0004*/ 	.word	0x00000082


	//----- nvinfo : EIATTR_KPARAM_INFO
	.align		4
.L_375:
        /*0008*/ 	.byte	0x04, 0x17
        /*000a*/ 	.short	(.L_377 - .L_376)
.L_376:
        /*000c*/ 	.word	0x00000000
        /*0010*/ 	.short	0x0001
        /*0012*/ 	.short	0x0008
        /*0014*/ 	.byte	0x00, 0xf0, 0x61, 0x0a


	//----- nvinfo : EIATTR_KPARAM_INFO
	.align		4
.L_377:
        /*0018*/ 	.byte	0x04, 0x17
        /*001a*/ 	.short	(.L_379 - .L_378)
.L_378:
        /*001c*/ 	.word	0x00000000
        /*0020*/ 	.short	0x0000
        /*0022*/ 	.short	0x0000
        /*0024*/ 	.byte	0x00, 0xf0, 0x11, 0x00


	//----- nvinfo : EIATTR_SPARSE_MMA_MASK
	.align		4
.L_379:
        /*0028*/ 	.byte	0x03, 0x50
        /*002a*/ 	.short	0x0000


	//----- nvinfo : EIATTR_MAXREG_COUNT
	.align		4
        /*002c*/ 	.byte	0x03, 0x1b
        /*002e*/ 	.short	0x0080


	//----- nvinfo : EIATTR_EXTERNS
	.align		4
        /*0030*/ 	.byte	0x04, 0x0f
        /*0032*/ 	.short	(.L_381 - .L_380)


	//   ....[0]....
	.align		4
.L_380:
        /*0034*/ 	.word	index@(__assertfail)


	//----- nvinfo : EIATTR_MERCURY_ISA_VERSION
	.align		4
.L_381:
        /*0038*/ 	.byte	0x03, 0x5f
        /*003a*/ 	.short	0x0101


	//----- nvinfo : EIATTR_VRC_CTA_INIT_COUNT
	.align		4
        /*003c*/ 	.byte	0x02, 0x4a
	.zero		1
	.zero		1


	//----- nvinfo : EIATTR_SYSCALL_OFFSETS
	.align		4
        /*0040*/ 	.byte	0x04, 0x46
        /*0042*/ 	.short	(.L_383 - .L_382)


	//   ....[0]....
.L_382:
        /*0044*/ 	.word	0x000026e0


	//   ....[1]....
        /*0048*/ 	.word	0x00003700


	//   ....[2]....
        /*004c*/ 	.word	0x00004660


	//   ....[3]....
        /*0050*/ 	.word	0x00006eb0


	//   ....[4]....
        /*0054*/ 	.word	0x00007ec0


	//   ....[5]....
        /*0058*/ 	.word	0x00008c70


	//   ....[6]....
        /*005c*/ 	.word	0x0000b5b0


	//   ....[7]....
        /*0060*/ 	.word	0x0000c5c0


	//   ....[8]....
        /*0064*/ 	.word	0x0000d370


	//   ....[9]....
        /*0068*/ 	.word	0x0000fcd0


	//   ....[10]....
        /*006c*/ 	.word	0x00010ce0


	//   ....[11]....
        /*0070*/ 	.word	0x00011a60


	//----- nvinfo : EIATTR_EXIT_INSTR_OFFSETS
	.align		4
.L_383:
        /*0074*/ 	.byte	0x04, 0x1c
        /*0076*/ 	.short	(.L_385 - .L_384)


	//   ....[0]....
.L_384:
        /*0078*/ 	.word	0x0000d630


	//   ....[1]....
        /*007c*/ 	.word	0x00010ee0


	//   ....[2]....
        /*0080*/ 	.word	0x00010f20


	//   ....[3]....
        /*0084*/ 	.word	0x00010fc0


	//   ....[4]....
        /*0088*/ 	.word	0x00011000


	//   ....[5]....
        /*008c*/ 	.word	0x00011040


	//   ....[6]....
        /*0090*/ 	.word	0x000110d0


	//   ....[7]....
        /*0094*/ 	.word	0x00011110


	//   ....[8]....
        /*0098*/ 	.word	0x000111b0


	//   ....[9]....
        /*009c*/ 	.word	0x00011200


	//   ....[10]....
        /*00a0*/ 	.word	0x00011250


	//   ....[11]....
        /*00a4*/ 	.word	0x00011330


	//   ....[12]....
        /*00a8*/ 	.word	0x000114a0


	//   ....[13]....
        /*00ac*/ 	.word	0x00011610


	//   ....[14]....
        /*00b0*/ 	.word	0x00011770


	//   ....[15]....
        /*00b4*/ 	.word	0x000117b0


	//   ....[16]....
        /*00b8*/ 	.word	0x000117f0


	//   ....[17]....
        /*00bc*/ 	.word	0x000118a0


	//   ....[18]....
        /*00c0*/ 	.word	0x00011900


	//   ....[19]....
        /*00c4*/ 	.word	0x00011a70


	//   ....[20]....
        /*00c8*/ 	.word	0x00011b80


	//   ....[21]....
        /*00cc*/ 	.word	0x00011cc0


	//   ....[22]....
        /*00d0*/ 	.word	0x00011ce0


	//----- nvinfo : EIATTR_MAX_THREADS
	.align		4
.L_385:
        /*00d4*/ 	.byte	0x04, 0x05
        /*00d6*/ 	.short	(.L_387 - .L_386)
.L_386:
        /*00d8*/ 	.word	0x00000080
        /*00dc*/ 	.word	0x00000001
        /*00e0*/ 	.word	0x00000001


	//----- nvinfo : EIATTR_CRS_STACK_SIZE
	.align		4
.L_387:
        /*00e4*/ 	.byte	0x04, 0x1e
        /*00e6*/ 	.short	(.L_389 - .L_388)
.L_388:
        /*00e8*/ 	.word	0x00000000


	//----- nvinfo : EIATTR_CBANK_PARAM_SIZE
	.align		4
.L_389:
        /*00ec*/ 	.byte	0x03, 0x19
        /*00ee*/ 	.short	0x02a0


	//----- nvinfo : EIATTR_PARAM_CBANK
	.align		4
        /*00f0*/ 	.byte	0x04, 0x0a
        /*00f2*/ 	.short	(.L_391 - .L_390)
	.align		4
.L_390:
        /*00f4*/ 	.word	index@(.nv.constant0._ZN2at6native18elementwise_kernelILi128ELi4EZNS0_15gpu_kernel_implIZZZNS0_44_GLOBAL__N__40a83637_7_Lerp_cu_7dd49032_296918lerp_scalar_kernelERNS_18TensorIteratorBaseERKN3c106ScalarEENKUlvE0_clEvENKUlvE2_clEvEUlNS6_8BFloat16ESC_E_EEvS5_RKT_EUliE_EEviT1_)
        /*00f8*/ 	.short	0x0380
        /*00fa*/ 	.short	0x02a0


	//----- nvinfo : EIATTR_SW_WAR
	.align		4
.L_391:
        /*00fc*/ 	.byte	0x04, 0x36
        /*00fe*/ 	.short	(.L_393 - .L_392)
.L_392:
        /*0100*/ 	.word	0x00000008
.L_393:


//--------------------- .nv.info._ZN2at6native27unrolled_elementwise_kernelIZZZNS0_44_GLOBAL__N__40a83637_7_Lerp_cu_7dd49032_296918lerp_scalar_kernelERNS_18TensorIteratorBaseERKN3c106ScalarEENKUlvE0_clEvENKUlvE2_clEvEUlNS5_8BFloat16ESB_E_St5arrayIPcLm3EELi4E23TrivialOffsetCalculatorILi2EjESG_ILi1EjENS0_6memory12LoadWithCastILi2EEENSJ_13StoreWithCastILi1EEEEEviT_T0_T2_T3_T4_T5_ --------------------------
	.section	.nv.info._ZN2at6native27unrolled_elementwise_kernelIZZZNS0_44_GLOBAL__N__40a83637_7_Lerp_cu_7dd49032_296918lerp_scalar_kernelERNS_18TensorIteratorBaseERKN3c106ScalarEENKUlvE0_clEvENKUlvE2_clEvEUlNS5_8BFloat16ESB_E_St5arrayIPcLm3EELi4E23TrivialOffsetCalculatorILi2EjESG_ILi1EjENS0_6memory12LoadWithCastILi2EEENSJ_13StoreWithCastILi1EEEEEviT_T0_T2_T3_T4_T5_,"",@"SHT_CUDA_INFO"
	.sectionflags	@""
	.align	4


	//----- nvinfo : EIATTR_CUDA_API_VERSION
	.align		4
        /*0000*/ 	.byte	0x04, 0x37
        /*0002*/ 	.short	(.L_395 - .L_394)
.L_394:
        /*0004*/ 	.word	0x00000082


	//----- nvinfo : EIATTR_KPARAM_INFO
	.align		4
.L_395:
        /*0008*/ 	.byte	0x04, 0x17
        /*000a*/ 	.short	(.L_397 - .L_396)
.L_396:
        /*000c*/ 	.word	0x00000000
        /*0010*/ 	.short	0x0006
        /*0012*/ 	.short	0x0040
        /*0014*/ 	.byte	0x00, 0xf0, 0x21, 0x00


	//----- nvinfo : EIATTR_KPARAM_INFO
	.align		4
.L_397:
        /*0018*/ 	.byte	0x04, 0x17
        /*001a*/ 	.short	(.L_399 - .L_398)
.L_398:
        /*001c*/ 	.word	0x00000000
        /*0020*/ 	.short	0x0005
        /*0022*/ 	.short	0x0034
        /*0024*/ 	.byte	0x00, 0xf0, 0x31, 0x00


	//----- nvinfo : EIATTR_KPARAM_INFO
	.align		4
.L_399:
        /*0028*/ 	.byte	0x04, 0x17
        /*002a*/ 	.short	(.L_401 - .L_400)
.L_400:
        /*002c*/ 	.word	0x00000000
        /*0030*/ 	.short	0x0004
        /*0032*/ 	.short	0x0031
        /*0034*/ 	.byte	0x00, 0xf0, 0x05, 0x00


	//----- nvinfo : EIATTR_KPARAM_INFO
	.align		4
.L_401:
        /*0038*/ 	.byte	0x04, 0x17
        /*003a*/ 	.short	(.L_403 - .L_402)
.L_402:
        /*003c*/ 	.word	0x00000000
        /*0040*/ 	.short	0x0003
        /*0042*/ 	.short	0x0030
        /*0044*/ 	.byte	0x00, 0xf0, 0x05, 0x00


	//----- nvinfo : EIATTR_KPARAM_INFO
	.align		4
.L_403:
        /*0048*/ 	.byte	0x04, 0x17
        /*004a*/ 	.short	(.L_405 - .L_404)
.L_404:
        /*004c*/ 	.word	0x00000000
        /*0050*/ 	.short	0x0002
        /*0052*/ 	.short	0x0018
        /*0054*/ 	.byte	0x00, 0xf0, 0x61, 0x00


	//----- nvinfo : EIATTR_KPARAM_INFO
	.align		4
.L_405:
        /*0058*/ 	.byte	0x04, 0x17
        /*005a*/ 	.short	(.L_407 - .L_406)
.L_406:
        /*005c*/ 	.word	0x00000000
        /*0060*/ 	.short	0x0001
        /*0062*/ 	.short	0x0008
        /*0064*/ 	.byte	0x00, 0xf0, 0x41, 0x00


	//----- nvinfo : EIATTR_KPARAM_INFO
	.align		4
.L_407:
        /*0068*/ 	.byte	0x04, 0x17
        /*006a*/ 	.short	(.L_409 - .L_408)
.L_408:
        /*006c*/ 	.word	0x00000000
        /*0070*/ 	.short	0x0000
        /*0072*/ 	.short	0x0000
        /*0074*/ 	.byte	0x00, 0xf0, 0x11, 0x00


	//----- nvinfo : EIATTR_SPARSE_MMA_MASK
	.align		4
.L_409:
        /*0078*/ 	.byte	0x03, 0x50
        /*007a*/ 	.short	0x0000


	//----- nvinfo : EIATTR_MAXREG_COUNT
	.align		4
        /*007c*/ 	.byte	0x03, 0x1b
        /*007e*/ 	.short	0x00ff


	//----- nvinfo : EIATTR_EXTERNS
	.align		4
        /*0080*/ 	.byte	0x04, 0x0f
        /*0082*/ 	.short	(.L_411 - .L_410)


	//   ....[0]....
	.align		4
.L_410:
        /*0084*/ 	.word	index@(__assertfail)


	//----- nvinfo : EIATTR_MERCURY_ISA_VERSION
	.align		4
.L_411:
        /*0088*/ 	.byte	0x03, 0x5f
        /*008a*/ 	.short	0x0101


	//----- nvinfo : EIATTR_VRC_CTA_INIT_COUNT
	.align		4
        /*008c*/ 	.byte	0x02, 0x4a
	.zero		1
	.zero		1


	//----- nvinfo : EIATTR_SYSCALL_OFFSETS
	.align		4
        /*0090*/ 	.byte	0x04, 0x46
        /*0092*/ 	.short	(.L_413 - .L_412)


	//   ....[0]....
.L_412:
        /*0094*/ 	.word	0x000010a0


	//   ....[1]....
        /*0098*/ 	.word	0x000021d0


	//   ....[2]....
        /*009c*/ 	.word	0x00003440


	//   ....[3]....
        /*00a0*/ 	.word	0x00004570


	//   ....[4]....
        /*00a4*/ 	.word	0x00005720


	//   ....[5]....
        /*00a8*/ 	.word	0x00006860


	//   ....[6]....
        /*00ac*/ 	.word	0x00007a10


	//   ....[7]....
        /*00b0*/ 	.word	0x00008a60


	//   ....[8]....
        /*00b4*/ 	.word	0x00009d40


	//   ....[9]....
        /*00b8*/ 	.word	0x0000ac20


	//   ....[10]....
        /*00bc*/ 	.word	0x0000bba0


	//   ....[11]....
        /*00c0*/ 	.word	0x0000cb20


	//----- nvinfo : EIATTR_EXIT_INSTR_OFFSETS
	.align		4
.L_413:
        /*00c4*/ 	.byte	0x04, 0x1c
        /*00c6*/ 	.short	(.L_415 - .L_414)


	//   ....[0]....
.L_414:
        /*00c8*/ 	.word	0x0000be50


	//   ....[1]....
        /*00cc*/ 	.word	0x0000bfa0


	//   ....[2]....
        /*00d0*/ 	.word	0x0000bfe0


	//   ....[3]....
        /*00d4*/ 	.word	0x0000c080


	//   ....[4]....
        /*00d8*/ 	.word	0x0000c0c0


	//   ....[5]....
        /*00dc*/ 	.word	0x0000c100


	//   ....[6]....
        /*00e0*/ 	.word	0x0000c190


	//   ....[7]....
        /*00e4*/ 	.word	0x0000c1d0


	//   ....[8]....
        /*00e8*/ 	.word	0x0000c270


	//   ....[9]....
        /*00ec*/ 	.word	0x0000c2c0


	//   ....[10]....
        /*00f0*/ 	.word	0x0000c310


	//   ....[11]....
        /*00f4*/ 	.word	0x0000c3f0


	//   ....[12]....
        /*00f8*/ 	.word	0x0000c560


	//   ....[13]....
        /*00fc*/ 	.word	0x0000c6d0


	//   ....[14]....
        /*0100*/ 	.word	0x0000c830


	//   ....[15]....
        /*0104*/ 	.word	0x0000c870


	//   ....[16]....
        /*0108*/ 	.word	0x0000c8b0


	//   ....[17]....
        /*010c*/ 	.word	0x0000c960


	//   ....[18]....
        /*0110*/ 	.word	0x0000c9c0


	//   ....[19]....
        /*0114*/ 	.word	0x0000cb30


	//   ....[20]....
        /*0118*/ 	.word	0x0000cc40


	//   ....[21]....
        /*011c*/ 	.word	0x0000cd80


	//   ....[22]....
        /*0120*/ 	.word	0x0000cda0


	//----- nvinfo : EIATTR_MAX_THREADS
	.align		4
.L_415:
        /*0124*/ 	.byte	0x04, 0x05
        /*0126*/ 	.short	(.L_417 - .L_416)
.L_416:
        /*0128*/ 	.word	0x00000080
        /*012c*/ 	.word	0x00000001
        /*0130*/ 	.word	0x00000001


	//----- nvinfo : EIATTR_CRS_STACK_SIZE
	.align		4
.L_417:
        /*0134*/ 	.byte	0x04, 0x1e
        /*0136*/ 	.short	(.L_419 - .L_418)
.L_418:
        /*0138*/ 	.word	0x00000000


	//----- nvinfo : EIATTR_CBANK_PARAM_SIZE
	.align		4
.L_419:
        /*013c*/ 	.byte	0x03, 0x19
        /*013e*/ 	.short	0x0048


	//----- nvinfo : EIATTR_PARAM_CBANK
	.align		4
        /*0140*/ 	.byte	0x04, 0x0a
        /*0142*/ 	.short	(.L_421 - .L_420)
	.align		4
.L_420:
        /*0144*/ 	.word	index@(.nv.constant0._ZN2at6native27unrolled_elementwise_kernelIZZZNS0_44_GLOBAL__N__40a83637_7_Lerp_cu_7dd49032_296918lerp_scalar_kernelERNS_18TensorIteratorBaseERKN3c106ScalarEENKUlvE0_clEvENKUlvE2_clEvEUlNS5_8BFloat16ESB_E_St5arrayIPcLm3EELi4E23TrivialOffsetCalculatorILi2EjESG_ILi1EjENS0_6memory12LoadWithCastILi2EEENSJ_13StoreWithCastILi1EEEEEviT_T0_T2_T3_T4_T5_)
        /*0148*/ 	.short	0x0380
        /*014a*/ 	.short	0x0048


	//----- nvinfo : EIATTR_SW_WAR
	.align		4
.L_421:
        /*014c*/ 	.byte	0x04, 0x36
        /*014e*/ 	.short	(.L_423 - .L_422)
.L_422:
        /*0150*/ 	.word	0x00000008
.L_423:


//--------------------- .nv.info._ZN2at6native18elementwise_kernelILi128ELi4EZNS0_22gpu_kernel_impl_nocastIZZZNS0_44_GLOBAL__N__40a83637_7_Lerp_cu_7dd49032_296918lerp_scalar_kernelERNS_18TensorIteratorBaseERKN3c106ScalarEENKUlvE0_clEvENKUlvE2_clEvEUlNS6_8BFloat16ESC_E_EEvS5_RKT_EUliE_EEviT1_ --------------------------
	.section	.nv.info._ZN2at6native18elementwise_kernelILi128ELi4EZNS0_22gpu_kernel_impl_nocastIZZZNS0_44_GLOBAL__N__40a83637_7_Lerp_cu_7dd49032_296918lerp_scalar_kernelERNS_18TensorIteratorBaseERKN3c106ScalarEENKUlvE0_clEvENKUlvE2_clEvEUlNS6_8BFloat16ESC_E_EEvS5_RKT_EUliE_EEviT1_,"",@"SHT_CUDA_INFO"
	.sectionflags	@""
	.align	4


	//----- nvinfo : EIATTR_CUDA_API_VERSION
	.align		4
        /*0000*/ 	.byte	0x04, 0x37
        /*0002*/ 	.short	(.L_425 - .L_424)
.L_424:
        /*0004*/ 	.word	0x00000082


	//----- nvinfo : EIATTR_KPARAM_INFO
	.align		4
.L_425:
        /*0008*/ 	.byte	0x04, 0x17
        /*000a*/ 	.short	(.L_427 - .L_426)
.L_426:
        /*000c*/ 	.word	0x00000000
        /*0010*/ 	.short	0x0001
        /*0012*/ 	.short	0x0008
        /*0014*/ 	.byte	0x00, 0xf0, 0x41, 0x0a


	//----- nvinfo : EIATTR_KPARAM_INFO
	.align		4
.L_427:
        /*0018*/ 	.byte	0x04, 0x17
        /*001a*/ 	.short	(.L_429 - .L_428)
.L_428:
        /*001c*/ 	.word	0x00000000
        /*0020*/ 	.short	0x0000
        /*0022*/ 	.short	0x0000
        /*0024*/ 	.byte	0x00, 0xf0, 0x11, 0x00


	//----- nvinfo : EIATTR_SPARSE_MMA_MASK
	.align		4
.L_429:
        /*0028*/ 	.byte	0x03, 0x50
        /*002a*/ 	.short	0x0000


	//----- nvinfo : EIATTR_MAXREG_COUNT
	.align		4
        /*002c*/ 	.byte	0x03, 0x1b
        /*002e*/ 	.short	0x0080


	//----- nvinfo : EIATTR_MERCURY_ISA_VERSION
	.align		4
        /*0030*/ 	.byte	0x03, 0x5f
        /*0032*/ 	.short	0x0101


	//----- nvinfo : EIATTR_VRC_CTA_INIT_COUNT
	.align		4
        /*0034*/ 	.byte	0x02, 0x4a
	.zero		1
	.zero		1


	//----- nvinfo : EIATTR_EXIT_INSTR_OFFSETS
	.align		4
        /*0038*/ 	.byte	0x04, 0x1c
        /*003a*/ 	.short	(.L_431 - .L_430)


	//   ....[0]....
.L_430:
        /*003c*/ 	.word	0x00000440


	//   ....[1]....
        /*0040*/ 	.word	0x00000520


	//   ....[2]....
        /*0044*/ 	.word	0x00004b20


	//   ....[3]....
        /*0048*/ 	.word	0x00006210


	//----- nvinfo : EIATTR_MAX_THREADS
	.align		4
.L_431:
        /*004c*/ 	.byte	0x04, 0x05
        /*004e*/ 	.short	(.L_433 - .L_432)
.L_432:
        /*0050*/ 	.word	0x00000080
        /*0054*/ 	.word	0x00000001
        /*0058*/ 	.word	0x00000001


	//----- nvinfo : EIATTR_CRS_STACK_SIZE
	.align		4
.L_433:
        /*005c*/ 	.byte	0x04, 0x1e
        /*005e*/ 	.short	(.L_435 - .L_434)
.L_434:
        /*0060*/ 	.word	0x00000000


	//----- nvinfo : EIATTR_CBANK_PARAM_SIZE
	.align		4
.L_435:
        /*0064*/ 	.byte	0x03, 0x19
        /*0066*/ 	.short	0x0298


	//----- nvinfo : EIATTR_PARAM_CBANK
	.align		4
        /*0068*/ 	.byte	0x04, 0x0a
        /*006a*/ 	.short	(.L_437 - .L_436)
	.align		4
.L_436:
        /*006c*/ 	.word	index@(.nv.constant0._ZN2at6native18elementwise_kernelILi128ELi4EZNS0_22gpu_kernel_impl_nocastIZZZNS0_44_GLOBAL__N__40a83637_7_Lerp_cu_7dd49032_296918lerp_scalar_kernelERNS_18TensorIteratorBaseERKN3c106ScalarEENKUlvE0_clEvENKUlvE2_clEvEUlNS6_8BFloat16ESC_E_EEvS5_RKT_EUliE_EEviT1_)
        /*0070*/ 	.short	0x0380
        /*0072*/ 	.short	0x0298


	//----- nvinfo : EIATTR_SW_WAR
	.align		4
.L_437:
        /*0074*/ 	.byte	0x04, 0x36
        /*0076*/ 	.short	(.L_439 - .L_438)
.L_438:
        /*0078*/ 	.word	0x00000008
.L_439:


//--------------------- .nv.info._ZN2at6native27unrolled_elementwise_kernelIZZZNS0_44_GLOBAL__N__40a83637_7_Lerp_cu_7dd49032_296918lerp_scalar_kernelERNS_18TensorIteratorBaseERKN3c106ScalarEENKUlvE0_clEvENKUlvE2_clEvEUlNS5_8BFloat16ESB_E_St5arrayIPcLm3EELi4E23TrivialOffsetCalculatorILi2EjESG_ILi1EjENS0_6memory15LoadWithoutCastENSJ_16StoreWithoutCastEEEviT_T0_T2_T3_T4_T5_ --------------------------
	.section	.nv.info._ZN2at6native27unrolled_elementwise_kernelIZZZNS0_44_GLOBAL__N__40a83637_7_Lerp_cu_7dd49032_296918lerp_scalar_kernelERNS_18TensorIteratorBaseERKN3c106ScalarEENKUlvE0_clEvENKUlvE2_clEvEUlNS5_8BFloat16ESB_E_St5arrayIPcLm3EELi4E23TrivialOffsetCalculatorILi2EjESG_ILi1EjENS0_6memory15LoadWithoutCastENSJ_16StoreWithoutCastEEEviT_T0_T2_T3_T4_T5_,"",@"SHT_CUDA_INFO"
	.sectionflags	@""
	.align	4


	//----- nvinfo : EIATTR_CUDA_API_VERSION
	.align		4
        /*0000*/ 	.byte	0x04, 0x37
        /*0002*/ 	.short	(.L_441 - .L_440)
.L_440:
        /*0004*/ 	.word	0x00000082


	//----- nvinfo : EIATTR_KPARAM_INFO
	.align		4
.L_441:
        /*0008*/ 	.byte	0x04, 0x17
        /*000a*/ 	.short	(.L_443 - .L_442)
.L_442:
        /*000c*/ 	.word	0x00000000
        /*0010*/ 	.short	0x0006
        /*0012*/ 	.short	0x0033
        /*0014*/ 	.byte	0x00, 0xf0, 0x05, 0x00


	//----- nvinfo : EIATTR_KPARAM_INFO
	.align		4
.L_443:
        /*0018*/ 	.byte	0x04, 0x17
        /*001a*/ 	.short	(.L_445 - .L_444)
.L_444:
        /*001c*/ 	.word	0x00000000
        /*0020*/ 	.short	0x0005
        /*0022*/ 	.short	0x0032
        /*0024*/ 	.byte	0x00, 0xf0, 0x05, 0x00


	//----- nvinfo : EIATTR_KPARAM_INFO
	.align		4
.L_445:
        /*0028*/ 	.byte	0x04, 0x17
        /*002a*/ 	.short	(.L_447 - .L_446)
.L_446:
        /*002c*/ 	.word	0x00000000
        /*0030*/ 	.short	0x0004
        /*0032*/ 	.short	0x0031
        /*0034*/ 	.byte	0x00, 0xf0, 0x05, 0x00


	//----- nvinfo : EIATTR_KPARAM_INFO
	.align		4
.L_447:
        /*0038*/ 	.byte	0x04, 0x17
        /*003a*/ 	.short	(.L_449 - .L_448)
.L_448:
        /*003c*/ 	.word	0x00000000
        /*0040*/ 	.short	0x0003
        /*0042*/ 	.short	0x0030
        /*0044*/ 	.byte	0x00, 0xf0, 0x05, 0x00


	//----- nvinfo : EIATTR_KPARAM_INFO
	.align		4
.L_449:
        /*0048*/ 	.byte	0x04, 0x17
        /*004a*/ 	.short	(.L_451 - .L_450)
.L_450:
        /*004c*/ 	.word	0x00000000
        /*0050*/ 	.short	0x0002
        /*0052*/ 	.short	0x0018
        /*0054*/ 	.byte	0x00, 0xf0, 0x61, 0x00


	//----- nvinfo : EIATTR_KPARAM_INFO
	.align		4
.L_451:
        /*0058*/ 	.byte	0x04, 0x17
        /*005a*/ 	.short	(.L_453 - .L_452)
.L_452:
        /*005c*/ 	.word	0x00000000
        /*0060*/ 	.short	0x0001
        /*0062*/ 	.short	0x0008
        /*0064*/ 	.byte	0x00, 0xf0, 0x41, 0x00


	//----- nvinfo : EIATTR_KPARAM_INFO
	.align		4
.L_453:
        /*0068*/ 	.byte	0x04, 0x17
        /*006a*/ 	.short	(.L_455 - .L_454)
.L_454:
        /*006c*/ 	.word	0x00000000
        /*0070*/ 	.short	0x0000
        /*0072*/ 	.short	0x0000
        /*0074*/ 	.byte	0x00, 0xf0, 0x11, 0x00


	//----- nvinfo : EIATTR_SPARSE_MMA_MASK
	.align		4
.L_455:
        /*0078*/ 	.byte	0x03, 0x50
        /*007a*/ 	.short	0x0000


	//----- nvinfo : EIATTR_MAXREG_COUNT
	.align		4
        /*007c*/ 	.byte	0x03, 0x1b
        /*007e*/ 	.short	0x00ff


	//----- nvinfo : EIATTR_MERCURY_ISA_VERSION
	.align		4
        /*0080*/ 	.byte	0x03, 0x5f
        /*0082*/ 	.short	0x0101


	//----- nvinfo : EIATTR_VRC_CTA_INIT_COUNT
	.align		4
        /*0084*/ 	.byte	0x02, 0x4a
	.zero		1
	.zero		1


	//----- nvinfo : EIATTR_EXIT_INSTR_OFFSETS
	.align		4
        /*0088*/ 	.byte	0x04, 0x1c
        /*008a*/ 	.short	(.L_457 - .L_456)


	//   ....[0]....
.L_456:
        /*008c*/ 	.word	0x00000770


	//   ....[1]....
        /*0090*/ 	.word	0x000007c0


	//----- nvinfo : EIATTR_MAX_THREADS
	.align		4
.L_457:
        /*0094*/ 	.byte	0x04, 0x05
        /*0096*/ 	.short	(.L_459 - .L_458)
.L_458:
        /*0098*/ 	.word	0x00000080
        /*009c*/ 	.word	0x00000001
        /*00a0*/ 	.word	0x00000001


	//----- nvinfo : EIATTR_CRS_STACK_SIZE
	.align		4
.L_459:
        /*00a4*/ 	.byte	0x04, 0x1e
        /*00a6*/ 	.short	(.L_461 - .L_460)
.L_460:
        /*00a8*/ 	.word	0x00000000


	//----- nvinfo : EIATTR_CBANK_PARAM_SIZE
	.align		4
.L_461:
        /*00ac*/ 	.byte	0x03, 0x19
        /*00ae*/ 	.short	0x0034


	//----- nvinfo : EIATTR_PARAM_CBANK
	.align		4
        /*00b0*/ 	.byte	0x04, 0x0a
        /*00b2*/ 	.short	(.L_463 - .L_462)
	.align		4
.L_462:
        /*00b4*/ 	.word	index@(.nv.constant0._ZN2at6native27unrolled_elementwise_kernelIZZZNS0_44_GLOBAL__N__40a83637_7_Lerp_cu_7dd49032_296918lerp_scalar_kernelERNS_18TensorIteratorBaseERKN3c106ScalarEENKUlvE0_clEvENKUlvE2_clEvEUlNS5_8BFloat16ESB_E_St5arrayIPcLm3EELi4E23TrivialOffsetCalculatorILi2EjESG_ILi1EjENS0_6memory15LoadWithoutCastENSJ_16StoreWithoutCastEEEviT_T0_T2_T3_T4_T5_)
        /*00b8*/ 	.short	0x0380
        /*00ba*/ 	.short	0x0034


	//----- nvinfo : EIATTR_SW_WAR
	.align		4
.L_463:
        /*00bc*/ 	.byte	0x04, 0x36
        /*00be*/ 	.short	(.L_465 - .L_464)
.L_464:
        /*00c0*/ 	.word	0x00000008
.L_465:


//--------------------- .nv.info._ZN2at6native29vectorized_elementwise_kernelILi2EZZZNS0_44_GLOBAL__N__40a83637_7_Lerp_cu_7dd49032_296918lerp_scalar_kernelERNS_18TensorIteratorBaseERKN3c106ScalarEENKUlvE0_clEvENKUlvE2_clEvEUlNS5_8BFloat16ESB_E_St5arrayIPcLm3EEEEviT0_T1_ --------------------------
	.section	.nv.info._ZN2at6native29vectorized_elementwise_kernelILi2EZZZNS0_44_GLOBAL__N__40a83637_7_Lerp_cu_7dd49032_296918lerp_scalar_kernelERNS_18TensorIteratorBaseERKN3c106ScalarEENKUlvE0_clEvENKUlvE2_clEvEUlNS5_8BFloat16ESB_E_St5arrayIPcLm3EEEEviT0_T1_,"",@"SHT_CUDA_INFO"
	.sectionflags	@""
	.align	4


	//----- nvinfo : EIATTR_CUDA_API_VERSION
	.align		4
        /*0000*/ 	.byte	0x04, 0x37
        /*0002*/ 	.short	(.L_467 - .L_466)
.L_466:
        /*0004*/ 	.word	0x00000082


	//----- nvinfo : EIATTR_KPARAM_INFO
	.align		4
.L_467:
        /*0008*/ 	.byte	0x04, 0x17
        /*000a*/ 	.short	(.L_469 - .L_468)
.L_468:
        /*000c*/ 	.word	0x00000000
        /*0010*/ 	.short	0x0002
        /*0012*/ 	.short	0x0018
        /*0014*/ 	.byte	0x00, 0xf0, 0x61, 0x00


	//----- nvinfo : EIATTR_KPARAM_INFO
	.align		4
.L_469:
        /*0018*/ 	.byte	0x04, 0x17
        /*001a*/ 	.short	(.L_471 - .L_470)
.L_470:
        /*001c*/ 	.word	0x00000000
        /*0020*/ 	.short	0x0001
        /*0022*/ 	.short	0x0008
        /*0024*/ 	.byte	0x00, 0xf0, 0x41, 0x00


	//----- nvinfo : EIATTR_KPARAM_INFO
	.align		4
.L_471:
        /*0028*/ 	.byte	0x04, 0x17
        /*002a*/ 	.short	(.L_473 - .L_472)
.L_472:
        /*002c*/ 	.word	0x00000000
        /*0030*/ 	.short	0x0000
        /*0032*/ 	.short	0x0000
        /*0034*/ 	.byte	0x00, 0xf0, 0x11, 0x00


	//----- nvinfo : EIATTR_SPARSE_MMA_MASK
	.align		4
.L_473:
        /*0038*/ 	.byte	0x03, 0x50
        /*003a*/ 	.short	0x0000


	//----- nvinfo : EIATTR_MAXREG_COUNT
	.align		4
        /*003c*/ 	.byte	0x03, 0x1b
        /*003e*/ 	.short	0x00ff


	//----- nvinfo : EIATTR_MERCURY_ISA_VERSION
	.align		4
        /*0040*/ 	.byte	0x03, 0x5f
        /*0042*/ 	.short	0x0101


	//----- nvinfo : EIATTR_VRC_CTA_INIT_COUNT
	.align		4
        /*0044*/ 	.byte	0x02, 0x4a
	.zero		1
	.zero		1


	//----- nvinfo : EIATTR_EXIT_INSTR_OFFSETS
	.align		4
        /*0048*/ 	.byte	0x04, 0x1c
        /*004a*/ 	.short	(.L_475 - .L_474)


	//   ....[0]....
.L_474:
        /*004c*/ 	.word	0x00000f70


	//   ....[1]....
        /*0050*/ 	.word	0x00000fc0


	//   ....[2]....
        /*0054*/ 	.word	0x000014a0


	//----- nvinfo : EIATTR_MAX_THREADS
	.align		4
.L_475:
        /*0058*/ 	.byte	0x04, 0x05
        /*005a*/ 	.short	(.L_477 - .L_476)
.L_476:
        /*005c*/ 	.word	0x00000080
        /*0060*/ 	.word	0x00000001
        /*0064*/ 	.word	0x00000001


	//----- nvinfo : EIATTR_CRS_STACK_SIZE
	.align		4
.L_477:
        /*0068*/ 	.byte	0x04, 0x1e
        /*006a*/ 	.short	(.L_479 - .L_478)
.L_478:
        /*006c*/ 	.word	0x00000000


	//----- nvinfo : EIATTR_CBANK_PARAM_SIZE
	.align		4
.L_479:
        /*0070*/ 	.byte	0x03, 0x19
        /*0072*/ 	.short	0x0030


	//----- nvinfo : EIATTR_PARAM_CBANK
	.align		4
        /*0074*/ 	.byte	0x04, 0x0a
        /*0076*/ 	.short	(.L_481 - .L_480)
	.align		4
.L_480:
        /*0078*/ 	.word	index@(.nv.constant0._ZN2at6native29vectorized_elementwise_kernelILi2EZZZNS0_44_GLOBAL__N__40a83637_7_Lerp_cu_7dd49032_296918lerp_scalar_kernelERNS_18TensorIteratorBaseERKN3c106ScalarEENKUlvE0_clEvENKUlvE2_clEvEUlNS5_8BFloat16ESB_E_St5arrayIPcLm3EEEEviT0_T1_)
        /*007c*/ 	.short	0x0380
        /*007e*/ 	.short	0x0030


	//----- nvinfo : EIATTR_SW_WAR
	.align		4
.L_481:
        /*0080*/ 	.byte	0x04, 0x36
        /*0082*/ 	.short	(.L_483 - .L_482)
.L_482:
        /*0084*/ 	.word	0x00000008
.L_483:


//--------------------- .nv.info._ZN2at6native29vectorized_elementwise_kernelILi4EZZZNS0_44_GLOBAL__N__40a83637_7_Lerp_cu_7dd49032_296918lerp_scalar_kernelERNS_18TensorIteratorBaseERKN3c106ScalarEENKUlvE0_clEvENKUlvE2_clEvEUlNS5_8BFloat16ESB_E_St5arrayIPcLm3EEEEviT0_T1_ --------------------------
	.section	.nv.info._ZN2at6native29vectorized_elementwise_kernelILi4EZZZNS0_44_GLOBAL__N__40a83637_7_Lerp_cu_7dd49032_296918lerp_scalar_kernelERNS_18TensorIteratorBaseERKN3c106ScalarEENKUlvE0_clEvENKUlvE2_clEvEUlNS5_8BFloat16ESB_E_St5arrayIPcLm3EEEEviT0_T1_,"",@"SHT_CUDA_INFO"
	.sectionflags	@""
	.align	4


	//----- nvinfo : EIATTR_CUDA_API_VERSION
	.align		4
        /*0000*/ 	.byte	0x04, 0x37
        /*0002*/ 	.short	(.L_485 - .L_484)
.L_484:
        /*0004*/ 	.word	0x00000082


	//----- nvinfo : EIATTR_KPARAM_INFO
	.align		4
.L_485:
        /*0008*/ 	.byte	0x04, 0x17
        /*000a*/ 	.short	(.L_487 - .L_486)
.L_486:
        /*000c*/ 	.word	0x00000000
        /*0010*/ 	.short	0x0002
        /*0012*/ 	.short	0x0018
        /*0014*/ 	.byte	0x00, 0xf0, 0x61, 0x00


	//----- nvinfo : EIATTR_KPARAM_INFO
	.align		4
.L_487:
        /*0018*/ 	.byte	0x04, 0x17
        /*001a*/ 	.short	(.L_489 - .L_488)
.L_488:
        /*001c*/ 	.word	0x00000000
        /*0020*/ 	.short	0x0001
        /*0022*/ 	.short	0x0008
        /*0024*/ 	.byte	0x00, 0xf0, 0x41, 0x00


	//----- nvinfo : EIATTR_KPARAM_INFO
	.align		4
.L_489:
        /*0028*/ 	.byte	0x04, 0x17
        /*002a*/ 	.short	(.L_491 - .L_490)
.L_490:
        /*002c*/ 	.word	0x00000000
        /*0030*/ 	.short	0x0000
        /*0032*/ 	.short	0x0000
        /*0034*/ 	.byte	0x00, 0xf0, 0x11, 0x00


	//----- nvinfo : EIATTR_SPARSE_MMA_MASK
	.align		4
.L_491:
        /*0038*/ 	.byte	0x03, 0x50
        /*003a*/ 	.short	0x0000


	//----- nvinfo : EIATTR_MAXREG_COUNT
	.align		4
        /*003c*/ 	.byte	0x03, 0x1b
        /*003e*/ 	.short	0x00ff


	//----- nvinfo : EIATTR_MERCURY_ISA_VERSION
	.align		4
        /*0040*/ 	.byte	0x03, 0x5f
        /*0042*/ 	.short	0x0101


	//----- nvinfo : EIATTR_VRC_CTA_INIT_COUNT
	.align		4
        /*0044*/ 	.byte	0x02, 0x4a
	.zero		1
	.zero		1


	//----- nvinfo : EIATTR_EXIT_INSTR_OFFSETS
	.align		4
        /*0048*/ 	.byte	0x04, 0x1c
        /*004a*/ 	.short	(.L_493 - .L_492)


	//   ....[0]....
.L_492:
        /*004c*/ 	.word	0x00000f70


	//   ....[1]....
        /*0050*/ 	.word	0x00000fc0


	//   ....[2]....
        /*0054*/ 	.word	0x00001440


	//----- nvinfo : EIATTR_MAX_THREADS
	.align		4
.L_493:
        /*0058*/ 	.byte	0x04, 0x05
        /*005a*/ 	.short	(.L_495 - .L_494)
.L_494:
        /*005c*/ 	.word	0x00000080
        /*0060*/ 	.word	0x00000001
        /*0064*/ 	.word	0x00000001


	//----- nvinfo : EIATTR_CRS_STACK_SIZE
	.align		4
.L_495:
        /*0068*/ 	.byte	0x04, 0x1e
        /*006a*/ 	.short	(.L_497 - .L_496)
.L_496:
        /*006c*/ 	.word	0x00000000


	//----- nvinfo : EIATTR_CBANK_PARAM_SIZE
	.align		4
.L_497:
        /*0070*/ 	.byte	0x03, 0x19
        /*0072*/ 	.short	0x0030


	//----- nvinfo : EIATTR_PARAM_CBANK
	.align		4
        /*0074*/ 	.byte	0x04, 0x0a
        /*0076*/ 	.short	(.L_499 - .L_498)
	.align		4
.L_498:
        /*0078*/ 	.word	index@(.nv.constant0._ZN2at6native29vectorized_elementwise_kernelILi4EZZZNS0_44_GLOBAL__N__40a83637_7_Lerp_cu_7dd49032_296918lerp_scalar_kernelERNS_18TensorIteratorBaseERKN3c106ScalarEENKUlvE0_clEvENKUlvE2_clEvEUlNS5_8BFloat16ESB_E_St5arrayIPcLm3EEEEviT0_T1_)
        /*007c*/ 	.short	0x0380
        /*007e*/ 	.short	0x0030


	//----- nvinfo : EIATTR_SW_WAR
	.align		4
.L_499:
        /*0080*/ 	.byte	0x04, 0x36
        /*0082*/ 	.short	(.L_501 - .L_500)
.L_500:
        /*0084*/ 	.word	0x00000008
.L_501:


//--------------------- .nv.info._ZN2at6native29vectorized_elementwise_kernelILi8EZZZNS0_44_GLOBAL__N__40a83637_7_Lerp_cu_7dd49032_296918lerp_scalar_kernelERNS_18TensorIteratorBaseERKN3c106ScalarEENKUlvE0_clEvENKUlvE2_clEvEUlNS5_8BFloat16ESB_E_St5arrayIPcLm3EEEEviT0_T1_ --------------------------
	.section	.nv.info._ZN2at6native29vectorized_elementwise_kernelILi8EZZZNS0_44_GLOBAL__N__40a83637_7_Lerp_cu_7dd49032_296918lerp_scalar_kernelERNS_18TensorIteratorBaseERKN3c106ScalarEENKUlvE0_clEvENKUlvE2_clEvEUlNS5_8BFloat16ESB_E_St5arrayIPcLm3EEEEviT0_T1_,"",@"SHT_CUDA_INFO"
	.sectionflags	@""
	.align	4


	//----- nvinfo : EIATTR_CUDA_API_VERSION
	.align		4
        /*0000*/ 	.byte	0x04, 0x37
        /*0002*/ 	.short	(.L_503 - .L_502)
.L_502:
        /*0004*/ 	.word	0x00000082


	//----- nvinfo : EIATTR_KPARAM_INFO
	.align		4
.L_503:
        /*0008*/ 	.byte	0x04, 0x17
        /*000a*/ 	.short	(.L_505 - .L_504)
.L_504:
        /*000c*/ 	.word	0x00000000
        /*0010*/ 	.short	0x0002
        /*0012*/ 	.short	0x0018
        /*0014*/ 	.byte	0x00, 0xf0, 0x61, 0x00


	//----- nvinfo : EIATTR_KPARAM_INFO
	.align		4
.L_505:
        /*0018*/ 	.byte	0x04, 0x17
        /*001a*/ 	.short	(.L_507 - .L_506)
.L_506:
        /*001c*/ 	.word	0x00000000
        /*0020*/ 	.short	0x0001
        /*0022*/ 	.short	0x0008
        /*0024*/ 	.byte	0x00, 0xf0, 0x41, 0x00


	//----- nvinfo : EIATTR_KPARAM_INFO
	.align		4
.L_507:
        /*0028*/ 	.byte	0x04, 0x17
        /*002a*/ 	.short	(.L_509 - .L_508)
.L_508:
        /*002c*/ 	.word	0x00000000
        /*0030*/ 	.short	0x0000
        /*0032*/ 	.short	0x0000
        /*0034*/ 	.byte	0x00, 0xf0, 0x11, 0x00


	//----- nvinfo : EIATTR_SPARSE_MMA_MASK
	.align		4
.L_509:
        /*0038*/ 	.byte	0x03, 0x50
        /*003a*/ 	.short	0x0000


	//----- nvinfo : EIATTR_MAXREG_COUNT
	.align		4
        /*003c*/ 	.byte	0x03, 0x1b
        /*003e*/ 	.short	0x00ff


	//----- nvinfo : EIATTR_MERCURY_ISA_VERSION
	.align		4
        /*0040*/ 	.byte	0x03, 0x5f
        /*0042*/ 	.short	0x0101


	//----- nvinfo : EIATTR_VRC_CTA_INIT_COUNT
	.align		4
        /*0044*/ 	.byte	0x02, 0x4a
	.zero		1
	.zero		1


	//----- nvinfo : EIATTR_EXIT_INSTR_OFFSETS
	.align		4
        /*0048*/ 	.byte	0x04, 0x1c
        /*004a*/ 	.short	(.L_511 - .L_510)


	//   ....[0]....
.L_510:
        /*004c*/ 	.word	0x00000010


	//----- nvinfo : EIATTR_MAX_THREADS
	.align		4
.L_511:
        /*0050*/ 	.byte	0x04, 0x05
        /*0052*/ 	.short	(.L_513 - .L_512)
.L_512:
        /*0054*/ 	.word	0x00000080
        /*0058*/ 	.word	0x00000001
        /*005c*/ 	.word	0x00000001


	//----- nvinfo : EIATTR_CBANK_PARAM_SIZE
	.align		4
.L_513:
        /*0060*/ 	.byte	0x03, 0x19
        /*0062*/ 	.short	0x0030


	//----- nvinfo : EIATTR_PARAM_CBANK
	.align		4
        /*0064*/ 	.byte	0x04, 0x0a
        /*0066*/ 	.short	(.L_515 - .L_514)
	.align		4
.L_514:
        /*0068*/ 	.word	index@(.nv.constant0._ZN2at6native29vectorized_elementwise_kernelILi8EZZZNS0_44_GLOBAL__N__40a83637_7_Lerp_cu_7dd49032_296918lerp_scalar_kernelERNS_18TensorIteratorBaseERKN3c106ScalarEENKUlvE0_clEvENKUlvE2_clEvEUlNS5_8BFloat16ESB_E_St5arrayIPcLm3EEEEviT0_T1_)
        /*006c*/ 	.short	0x0380
        /*006e*/ 	.short	0x0030


	//----- nvinfo : EIATTR_SW_WAR
	.align		4
.L_515:
        /*0070*/ 	.byte	0x04, 0x36
        /*0072*/ 	.short	(.L_517 - .L_516)
.L_516:
        /*0074*/ 	.word	0x00000008
.L_517:


//--------------------- .nv.info._ZN2at6native18elementwise_kernelILi128ELi4EZNS0_15gpu_kernel_implIZZZNS0_44_GLOBAL__N__40a83637_7_Lerp_cu_7dd49032_296918lerp_scalar_kernelERNS_18TensorIteratorBaseERKN3c106ScalarEENKUlvE0_clEvENKUlvE1_clEvEUlNS6_4HalfESC_E_EEvS5_RKT_EUliE_EEviT1_ --------------------------
	.section	.nv.info._ZN2at6native18elementwise_kernelILi128ELi4EZNS0_15gpu_kernel_implIZZZNS0_44_GLOBAL__N__40a83637_7_Lerp_cu_7dd49032_296918lerp_scalar_kernelERNS_18TensorIteratorBaseERKN3c106ScalarEENKUlvE0_clEvENKUlvE1_clEvEUlNS6_4HalfESC_E_EEvS5_RKT_EUliE_EEviT1_,"",@"SHT_CUDA_INFO"
	.sectionflags	@""
	.align	4


	//----- nvinfo : EIATTR_CUDA_API_VERSION
	.align		4
        /*0000*/ 	.byte	0x04, 0x37
        /*0002*/ 	.short	(.L_519 - .L_518)
.L_518:
        /*0004*/ 	.word	0x00000082


	//----- nvinfo : EIATTR_KPARAM_INFO
	.align		4
.L_519:
        /*0008*/ 	.byte	0x04, 0x17
        /*000a*/ 	.short	(.L_521 - .L_520)
.L_520:
        /*000c*/ 	.word	0x00000000
        /*0010*/ 	.short	0x0001
        /*0012*/ 	.short	0x0008
        /*0014*/ 	.byte	0x00, 0xf0, 0x61, 0x0a


	//----- nvinfo : EIATTR_KPARAM_INFO
	.align		4
.L_521:
        /*0018*/ 	.byte	0x04, 0x17
        /*001a*/ 	.short	(.L_523 - .L_522)
.L_522:
        /*001c*/ 	.word	0x00000000
        /*0020*/ 	.short	0x0000
        /*0022*/ 	.short	0x0000
        /*0024*/ 	.byte	0x00, 0xf0, 0x11, 0x00


	//----- nvinfo : EIATTR_SPARSE_MMA_MASK
	.align		4
.L_523:
        /*0028*/ 	.byte	0x03, 0x50
        /*002a*/ 	.short	0x0000


	//----- nvinfo : EIATTR_MAXREG_COUNT
	.align		4
        /*002c*/ 	.byte	0x03, 0x1b
        /*002e*/ 	.short	0x0080


	//----- nvinfo : EIATTR_EXTERNS
	.align		4
        /*0030*/ 	.byte	0x04, 0x0f
        /*0032*/ 	.short	(.L_525 - .L_524)


	//   ....[0]....
	.align		4
.L_524:
        /*0034*/ 	.word	index@(__assertfail)


	//----- nvinfo : EIATTR_MERCURY_ISA_VERSION
	.align		4
.L_525:
        /*0038*/ 	.byte	0x03, 0x5f
        /*003a*/ 	.short	0x0101


	//----- nvinfo : EIATTR_VRC_CTA_INIT_COUNT
	.align		4
        /*003c*/ 	.byte	0x02, 0x4a
	.zero		1
	.zero		1


	//----- nvinfo : EIATTR_SYSCALL_OFFSETS
	.align		4
        /*0040*/ 	.byte	0x04, 0x46
        /*0042*/ 	.short	(.L_527 - .L_526)


	//   ....[0]....
.L_526:
        /*0044*/ 	.word	0x000026b0


	//   ....[1]....
        /*0048*/ 	.word	0x000036b0


	//   ....[2]....
        /*004c*/ 	.word	0x00004610


	//   ....[3]....
        /*0050*/ 	.word	0x00006e30


	//   ....[4]....
        /*0054*/ 	.word	0x00007e20


	//   ....[5]....
        /*0058*/ 	.word	0x00008bb0


	//   ....[6]....
        /*005c*/ 	.word	0x0000b4e0


	//   ....[7]....
        /*0060*/ 	.word	0x0000c4d0


	//   ....[8]....
        /*0064*/ 	.word	0x0000d260


	//   ....[9]....
        /*0068*/ 	.word	0x0000fbb0


	//   ....[10]....
        /*006c*/ 	.word	0x00010ba0


	//   ....[11]....
        /*0070*/ 	.word	0x00011900


	//----- nvinfo : EIATTR_EXIT_INSTR_OFFSETS
	.align		4
.L_527:
        /*0074*/ 	.byte	0x04, 0x1c
        /*0076*/ 	.short	(.L_529 - .L_528)


	//   ....[0]....
.L_528:
        /*0078*/ 	.word	0x0000d540


	//   ....[1]....
        /*007c*/ 	.word	0x00010da0


	//   ....[2]....
        /*0080*/ 	.word	0x00010de0


	//   ....[3]....
        /*0084*/ 	.word	0x00010e80


	//   ....[4]....
        /*0088*/ 	.word	0x00010ec0


	//   ....[5]....
        /*008c*/ 	.word	0x00010f00


	//   ....[6]....
        /*0090*/ 	.word	0x00010f90


	//   ....[7]....
        /*0094*/ 	.word	0x00010fb0


	//   ....[8]....
        /*0098*/ 	.word	0x00011050


	//   ....[9]....
        /*009c*/ 	.word	0x000110a0


	//   ....[10]....
        /*00a0*/ 	.word	0x000110f0


	//   ....[11]....
        /*00a4*/ 	.word	0x000111d0


	//   ....[12]....
        /*00a8*/ 	.word	0x00011340


	//   ....[13]....
        /*00ac*/ 	.word	0x000114b0


	//   ....[14]....
        /*00b0*/ 	.word	0x00011610


	//   ....[15]....
        /*00b4*/ 	.word	0x00011650


	//   ....[16]....
        /*00b8*/ 	.word	0x00011690


	//   ....[17]....
        /*00bc*/ 	.word	0x00011740


	//   ....[18]....
        /*00c0*/ 	.word	0x000117a0


	//   ....[19]....
        /*00c4*/ 	.word	0x00011910


	//   ....[20]....
        /*00c8*/ 	.word	0x00011a20


	//   ....[21]....
        /*00cc*/ 	.word	0x00011b60


	//   ....[22]....
        /*00d0*/ 	.word	0x00011ba0


	//----- nvinfo : EIATTR_MAX_THREADS
	.align		4
.L_529:
        /*00d4*/ 	.byte	0x04, 0x05
        /*00d6*/ 	.short	(.L_531 - .L_530)
.L_530:
        /*00d8*/ 	.word	0x00000080
        /*00dc*/ 	.word	0x00000001
        /*00e0*/ 	.word	0x00000001


	//----- nvinfo : EIATTR_CRS_STACK_SIZE
	.align		4
.L_531:
        /*00e4*/ 	.byte	0x04, 0x1e
        /*00e6*/ 	.short	(.L_533 - .L_532)
.L_532:
        /*00e8*/ 	.word	0x00000000


	//----- nvinfo : EIATTR_CBANK_PARAM_SIZE
	.align		4
.L_533:
        /*00ec*/ 	.byte	0x03, 0x19
        /*00ee*/ 	.short	0x02a0


	//----- nvinfo : EIATTR_PARAM_CBANK
	.align		4
        /*00f0*/ 	.byte	0x04, 0x0a
        /*00f2*/ 	.short	(.L_535 - .L_534)
	.align		4
.L_534:
        /*00f4*/ 	.word	index@(.nv.constant0._ZN2at6native18elementwise_kernelILi128ELi4EZNS0_15gpu_kernel_implIZZZNS0_44_GLOBAL__N__40a83637_7_Lerp_cu_7dd49032_296918lerp_scalar_kernelERNS_18TensorIteratorBaseERKN3c106ScalarEENKUlvE0_clEvENKUlvE1_clEvEUlNS6_4HalfESC_E_EEvS5_RKT_EUliE_EEviT1_)
        /*00f8*/ 	.short	0x0380
        /*00fa*/ 	.short	0x02a0


	//----- nvinfo : EIATTR_SW_WAR
	.align		4
.L_535:
        /*00fc*/ 	.byte	0x04, 0x36
        /*00fe*/ 	.short	(.L_537 - .L_536)
.L_536:
        /*0100*/ 	.word	0x00000008
.L_537:


//--------------------- .nv.info._ZN2at6native27unrolled_elementwise_kernelIZZZNS0_44_GLOBAL__N__40a83637_7_Lerp_cu_7dd49032_296918lerp_scalar_kernelERNS_18TensorIteratorBaseERKN3c106ScalarEENKUlvE0_clEvENKUlvE1_clEvEUlNS5_4HalfESB_E_St5arrayIPcLm3EELi4E23TrivialOffsetCalculatorILi2EjESG_ILi1EjENS0_6memory12LoadWithCastILi2EEENSJ_13StoreWithCastILi1EEEEEviT_T0_T2_T3_T4_T5_ --------------------------
	.section	.nv.info._ZN2at6native27unrolled_elementwise_kernelIZZZNS0_44_GLOBAL__N__40a83637_7_Lerp_cu_7dd49032_296918lerp_scalar_kernelERNS_18TensorIteratorBaseERKN3c106ScalarEENKUlvE0_clEvENKUlvE1_clEvEUlNS5_4HalfESB_E_St5arrayIPcLm3EELi4E23TrivialOffsetCalculatorILi2EjESG_ILi1EjENS0_6memory12LoadWithCastILi2EEENSJ_13StoreWithCastILi1EEEEEviT_T0_T2_T3_T4_T5_,"",@"SHT_CUDA_INFO"
	.sectionflags	@""
	.align	4


	//----- nvinfo : EIATTR_CUDA_API_VERSION
	.align		4
        /*0000*/ 	.byte	0x04, 0x37
        /*0002*/ 	.short	(.L_539 - .L_538)
.L_538:
        /*0004*/ 	.word	0x00000082


	//----- nvinfo : EIATTR_KPARAM_INFO
	.align		4
.L_539:
        /*0008*/ 	.byte	0x04, 0x17
        /*000a*/ 	.short	(.L_541 - .L_540)
.L_540:
        /*000c*/ 	.word	0x00000000
        /*0010*/ 	.short	0x0006
        /*0012*/ 	.short	0x0040
        /*0014*/ 	.byte	0x00, 0xf0, 0x21, 0x00


	//----- nvinfo : EIATTR_KPARAM_INFO
	.align		4
.L_541:
        /*0018*/ 	.byte	0x04, 0x17
        /*001a*/ 	.short	(.L_543 - .L_542)
.L_542:
        /*001c*/ 	.word	0x00000000
        /*0020*/ 	.short	0x0005
        /*0022*/ 	.short	0x0034
        /*0024*/ 	.byte	0x00, 0xf0, 0x31, 0x00


	//----- nvinfo : EIATTR_KPARAM_INFO
	.align		4
.L_543:
        /*0028*/ 	.byte	0x04, 0x17
        /*002a*/ 	.short	(.L_545 - .L_544)
.L_544:
        /*002c*/ 	.word	0x00000000
        /*0030*/ 	.short	0x0004
        /*0032*/ 	.short	0x0031
        /*0034*/ 	.byte	0x00, 0xf0, 0x05, 0x00


	//----- nvinfo : EIATTR_KPARAM_INFO
	.align		4
.L_545:
        /*0038*/ 	.byte	0x04, 0x17
        /*003a*/ 	.short	(.L_547 - .L_546)
.L_546:
        /*003c*/ 	.word	0x00000000
        /*0040*/ 	.short	0x0003
        /*0042*/ 	.short	0x0030
        /*0044*/ 	.byte	0x00, 0xf0, 0x05, 0x00


	//----- nvinfo : EIATTR_KPARAM_INFO
	.align		4
.L_547:
        /*0048*/ 	.byte	0x04, 0x17
        /*004a*/ 	.short	(.L_549 - .L_548)
.L_548:
        /*004c*/ 	.word	0x00000000
        /*0050*/ 	.short	0x0002
        /*0052*/ 	.short	0x0018
        /*0054*/ 	.byte	0x00, 0xf0, 0x61, 0x00


	//----- nvinfo : EIATTR_KPARAM_INFO
	.align		4
.L_549:
        /*0058*/ 	.byte	0x04, 0x17
        /*005a*/ 	.short	(.L_551 - .L_550)
.L_550:
        /*005c*/ 	.word	0x00000000
        /*0060*/ 	.short	0x0001
        /*0062*/ 	.short	0x0008
        /*0064*/ 	.byte	0x00, 0xf0, 0x41, 0x00


	//----- nvinfo : EIATTR_KPARAM_INFO
	.align		4
.L_551:
        /*0068*/ 	.byte	0x04, 0x17
        /*006a*/ 	.short	(.L_553 - .L_552)
.L_552:
        /*006c*/ 	.word	0x00000000
        /*0070*/ 	.short	0x0000
        /*0072*/ 	.short	0x0000
        /*0074*/ 	.byte	0x00, 0xf0, 0x11, 0x00


	//----- nvinfo : EIATTR_SPARSE_MMA_MASK
	.align		4
.L_553:
        /*0078*/ 	.byte	0x03, 0x50
        /*007a*/ 	.short	0x0000


	//----- nvinfo : EIATTR_MAXREG_COUNT
	.align		4
        /*007c*/ 	.byte	0x03, 0x1b
        /*007e*/ 	.short	0x00ff


	//----- nvinfo : EIATTR_EXTERNS
	.align		4
        /*0080*/ 	.byte	0x04, 0x0f
        /*0082*/ 	.short	(.L_555 - .L_554)


	//   ....[0]....
	.align		4
.L_554:
        /*0084*/ 	.word	index@(__assertfail)


	//----- nvinfo : EIATTR_MERCURY_ISA_VERSION
	.align		4
.L_555:
        /*0088*/ 	.byte	0x03, 0x5f
        /*008a*/ 	.short	0x0101


	//----- nvinfo : EIATTR_VRC_CTA_INIT_COUNT
	.align		4
        /*008c*/ 	.byte	0x02, 0x4a
	.zero		1
	.zero		1


	//----- nvinfo : EIATTR_SYSCALL_OFFSETS
	.align		4
        /*0090*/ 	.byte	0x04, 0x46
        /*0092*/ 	.short	(.L_557 - .L_556)


	//   ....[0]....
.L_556:
        /*0094*/ 	.word	0x00001070


	//   ....[1]....
        /*0098*/ 	.word	0x00002170


	//   ....[2]....
        /*009c*/ 	.word	0x000033b0


	//   ....[3]....
        /*00a0*/ 	.word	0x000044b0


	//   ....[4]....
        /*00a4*/ 	.word	0x00005630


	//   ....[5]....
        /*00a8*/ 	.word	0x00006740


	//   ....[6]....
        /*00ac*/ 	.word	0x000078c0


	//   ....[7]....
        /*00b0*/ 	.word	0x000088f0


	//   ....[8]....
        /*00b4*/ 	.word	0x00009bd0


	//   ....[9]....
        /*00b8*/ 	.word	0x0000aa90


	//   ....[10]....
        /*00bc*/ 	.word	0x0000ba10


	//   ....[11]....
        /*00c0*/ 	.word	0x0000c990


	//----- nvinfo : EIATTR_EXIT_INSTR_OFFSETS
	.align		4
.L_557:
        /*00c4*/ 	.byte	0x04, 0x1c
        /*00c6*/ 	.short	(.L_559 - .L_558)


	//   ....[0]....
.L_558:
        /*00c8*/ 	.word	0x0000bce0


	//   ....[1]....
        /*00cc*/ 	.word	0x0000be30


	//   ....[2]....
        /*00d0*/ 	.word	0x0000be70


	//   ....[3]....
        /*00d4*/ 	.word	0x0000bf10


	//   ....[4]....
        /*00d8*/ 	.word	0x0000bf50


	//   ....[5]....
        /*00dc*/ 	.word	0x0000bf90


	//   ....[6]....
        /*00e0*/ 	.word	0x0000c020


	//   ....[7]....
        /*00e4*/ 	.word	0x0000c040


	//   ....[8]....
        /*00e8*/ 	.word	0x0000c0e0


	//   ....[9]....
        /*00ec*/ 	.word	0x0000c130


	//   ....[10]....
        /*00f0*/ 	.word	0x0000c180


	//   ....[11]....
        /*00f4*/ 	.word	0x0000c260


	//   ....[12]....
        /*00f8*/ 	.word	0x0000c3d0


	//   ....[13]....
        /*00fc*/ 	.word	0x0000c540


	//   ....[14]....
        /*0100*/ 	.word	0x0000c6a0


	//   ....[15]....
        /*0104*/ 	.word	0x0000c6e0


	//   ....[16]....
        /*0108*/ 	.word	0x0000c720


	//   ....[17]....
        /*010c*/ 	.word	0x0000c7d0


	//   ....[18]....
        /*0110*/ 	.word	0x0000c830


	//   ....[19]....
        /*0114*/ 	.word	0x0000c9a0


	//   ....[20]....
        /*0118*/ 	.word	0x0000cab0


	//   ....[21]....
        /*011c*/ 	.word	0x0000cbf0


	//   ....[22]....
        /*0120*/ 	.word	0x0000cc30


	//----- nvinfo : EIATTR_MAX_THREADS
	.align		4
.L_559:
        /*0124*/ 	.byte	0x04, 0x05
        /*0126*/ 	.short	(.L_561 - .L_560)
.L_560:
        /*0128*/ 	.word	0x00000080
        /*012c*/ 	.word	0x00000001
        /*0130*/ 	.word	0x00000001


	//----- nvinfo : EIATTR_CRS_STACK_SIZE
	.align		4
.L_561:
        /*0134*/ 	.byte	0x04, 0x1e
        /*0136*/ 	.short	(.L_563 - .L_562)
.L_562:
        /*0138*/ 	.word	0x00000000


	//----- nvinfo : EIATTR_CBANK_PARAM_SIZE
	.align		4
.L_563:
        /*013c*/ 	.byte	0x03, 0x19
        /*013e*/ 	.short	0x0048


	//----- nvinfo : EIATTR_PARAM_CBANK
	.align		4
        /*0140*/ 	.byte	0x04, 0x0a
        /*0142*/ 	.short	(.L_565 - .L_564)
	.align		4
.L_564:
        /*0144*/ 	.word	index@(.nv.constant0._ZN2at6native27unrolled_elementwise_kernelIZZZNS0_44_GLOBAL__N__40a83637_7_Lerp_cu_7dd49032_296918lerp_scalar_kernelERNS_18TensorIteratorBaseERKN3c106ScalarEENKUlvE0_clEvENKUlvE1_clEvEUlNS5_4HalfESB_E_St5arrayIPcLm3EELi4E23TrivialOffsetCalculatorILi2EjESG_ILi1EjENS0_6memory12LoadWithCastILi2EEENSJ_13StoreWithCastILi1EEEEEviT_T0_T2_T3_T4_T5_)
        /*0148*/ 	.short	0x0380
        /*014a*/ 	.short	0x0048


	//----- nvinfo : EIATTR_SW_WAR
	.align		4
.L_565:
        /*014c*/ 	.byte	0x04, 0x36
        /*014e*/ 	.short	(.L_567 - .L_566)
.L_566:
        /*0150*/ 	.word	0x00000008
.L_567:


//--------------------- .nv.info._ZN2at6native18elementwise_kernelILi128ELi4EZNS0_22gpu_kernel_impl_nocastIZZZNS0_44_GLOBAL__N__40a83637_7_Lerp_cu_7dd49032_296918lerp_scalar_kernelERNS_18TensorIteratorBaseERKN3c106ScalarEENKUlvE0_clEvENKUlvE1_clEvEUlNS6_4HalfESC_E_EEvS5_RKT_EUliE_EEviT1_ --------------------------
	.section	.nv.info._ZN2at6native18elementwise_kernelILi128ELi4EZNS0_22gpu_kernel_impl_nocastIZZZNS0_44_GLOBAL__N__40a83637_7_Lerp_cu_7dd49032_296918lerp_scalar_kernelERNS_18TensorIteratorBaseERKN3c106ScalarEENKUlvE0_clEvENKUlvE1_clEvEUlNS6_4HalfESC_E_EEvS5_RKT_EUliE_EEviT1_,"",@"SHT_CUDA_INFO"
	.sectionflags	@""
	.align	4


	//----- nvinfo : EIATTR_CUDA_API_VERSION
	.align		4
        /*0000*/ 	.byte	0x04, 0x37
        /*0002*/ 	.short	(.L_569 - .L_568)
.L_568:
        /*0004*/ 	.word	0x00000082


	//----- nvinfo : EIATTR_KPARAM_INFO
	.align		4
.L_569:
        /*0008*/ 	.byte	0x04, 0x17
        /*000a*/ 	.short	(.L_571 - .L_570)
.L_570:
        /*000c*/ 	.word	0x00000000
        /*0010*/ 	.short	0x0001
        /*0012*/ 	.short	0x0008
        /*0014*/ 	.byte	0x00, 0xf0, 0x41, 0x0a


	//----- nvinfo : EIATTR_KPARAM_INFO
	.align		4
.L_571:
        /*0018*/ 	.byte	0x04, 0x17
        /*001a*/ 	.short	(.L_573 - .L_572)
.L_572:
        /*001c*/ 	.word	0x00000000
        /*0020*/ 	.short	0x0000
        /*0022*/ 	.short	0x0000
        /*0024*/ 	.byte	0x00, 0xf0, 0x11, 0x00


	//----- nvinfo : EIATTR_SPARSE_MMA_MASK
	.align		4
.L_573:
        /*0028*/ 	.byte	0x03, 0x50
        /*002a*/ 	.short	0x0000


	//----- nvinfo : EIATTR_MAXREG_COUNT
	.align		4
        /*002c*/ 	.byte	0x03, 0x1b
        /*002e*/ 	.short	0x0080


	//----- nvinfo : EIATTR_MERCURY_ISA_VERSION
	.align		4
        /*0030*/ 	.byte	0x03, 0x5f
        /*0032*/ 	.short	0x0101


	//----- nvinfo : EIATTR_VRC_CTA_INIT_COUNT
	.align		4
        /*0034*/ 	.byte	0x02, 0x4a
	.zero		1
	.zero		1


	//----- nvinfo : EIATTR_EXIT_INSTR_OFFSETS
	.align		4
        /*0038*/ 	.byte	0x04, 0x1c
        /*003a*/ 	.short	(.L_575 - .L_574)


	//   ....[0]....
.L_574:
        /*003c*/ 	.word	0x00000440


	//   ....[1]....
        /*0040*/ 	.word	0x00000520


	//   ....[2]....
        /*0044*/ 	.word	0x00004b20


	//   ....[3]....
        /*0048*/ 	.word	0x00006210


	//----- nvinfo : EIATTR_MAX_THREADS
	.align		4
.L_575:
        /*004c*/ 	.byte	0x04, 0x05
        /*004e*/ 	.short	(.L_577 - .L_576)
.L_576:
        /*0050*/ 	.word	0x00000080
        /*0054*/ 	.word	0x00000001
        /*0058*/ 	.word	0x00000001


	//----- nvinfo : EIATTR_CRS_STACK_SIZE
	.align		4
.L_577:
        /*005c*/ 	.byte	0x04, 0x1e
        /*005e*/ 	.short	(.L_579 - .L_578)
.L_578:
        /*0060*/ 	.word	0x00000000


	//----- nvinfo : EIATTR_CBANK_PARAM_SIZE
	.align		4
.L_579:
        /*0064*/ 	.byte	0x03, 0x19
        /*0066*/ 	.short	0x0298


	//----- nvinfo : EIATTR_PARAM_CBANK
	.align		4
        /*0068*/ 	.byte	0x04, 0x0a
        /*006a*/ 	.short	(.L_581 - .L_580)
	.align		4
.L_580:
        /*006c*/ 	.word	index@(.nv.constant0._ZN2at6native18elementwise_kernelILi128ELi4EZNS0_22gpu_kernel_impl_nocastIZZZNS0_44_GLOBAL__N__40a83637_7_Lerp_cu_7dd49032_296918lerp_scalar_kernelERNS_18TensorIteratorBaseERKN3c106ScalarEENKUlvE0_clEvENKUlvE1_clEvEUlNS6_4HalfESC_E_EEvS5_RKT_EUliE_EEviT1_)
        /*0070*/ 	.short	0x0380
        /*0072*/ 	.short	0x0298


	//----- nvinfo : EIATTR_SW_WAR
	.align		4
.L_581:
        /*0074*/ 	.byte	0x04, 0x36
        /*0076*/ 	.short	(.L_583 - .L_582)
.L_582:
        /*0078*/ 	.word	0x00000008
.L_583:


//--------------------- .nv.info._ZN2at6native27unrolled_elementwise_kernelIZZZNS0_44_GLOBAL__N__40a83637_7_Lerp_cu_7dd49032_296918lerp_scalar_kernelERNS_18TensorIteratorBaseERKN3c106ScalarEENKUlvE0_clEvENKUlvE1_clEvEUlNS5_4HalfESB_E_St5arrayIPcLm3EELi4E23TrivialOffsetCalculatorILi2EjESG_ILi1EjENS0_6memory15LoadWithoutCastENSJ_16StoreWithoutCastEEEviT_T0_T2_T3_T4_T5_ --------------------------
	.section	.nv.info._ZN2at6native27unrolled_elementwise_kernelIZZZNS0_44_GLOBAL__N__40a83637_7_Lerp_cu_7dd49032_296918lerp_scalar_kernelERNS_18TensorIteratorBaseERKN3c106ScalarEENKUlvE0_clEvENKUlvE1_clEvEUlNS5_4HalfESB_E_St5arrayIPcLm3EELi4E23TrivialOffsetCalculatorILi2EjESG_ILi1EjENS0_6memory15LoadWithoutCastENSJ_16StoreWithoutCastEEEviT_T0_T2_T3_T4_T5_,"",@"SHT_CUDA_INFO"
	.sectionflags	@""
	.align	4


	//----- nvinfo : EIATTR_CUDA_API_VERSION
	.align		4
        /*0000*/ 	.byte	0x04, 0x37
        /*0002*/ 	.short	(.L_585 - .L_584)
.L_584:
        /*0004*/ 	.word	0x00000082


	//----- nvinfo : EIATTR_KPARAM_INFO
	.align		4
.L_585:
        /*0008*/ 	.byte	0x04, 0x17
        /*000a*/ 	.short	(.L_587 - .L_586)
.L_586:
        /*000c*/ 	.word	0x00000000
        /*0010*/ 	.short	0x0006
        /*0012*/ 	.short	0x0033
        /*0014*/ 	.byte	0x00, 0xf0, 0x05, 0x00


	//----- nvinfo : EIATTR_KPARAM_INFO
	.align		4
.L_587:
        /*0018*/ 	.byte	0x04, 0x17
        /*001a*/ 	.short	(.L_589 - .L_588)
.L_588:
        /*001c*/ 	.word	0x00000000
        /*0020*/ 	.short	0x0005
        /*0022*/ 	.short	0x0032
        /*0024*/ 	.byte	0x00, 0xf0, 0x05, 0x00


	//----- nvinfo : EIATTR_KPARAM_INFO
	.align		4
.L_589:
        /*0028*/ 	.byte	0x04, 0x17
        /*002a*/ 	.short	(.L_591 - .L_590)
.L_590:
        /*002c*/ 	.word	0x00000000
        /*0030*/ 	.short	0x0004
        /*0032*/ 	.short	0x0031
        /*0034*/ 	.byte	0x00, 0xf0, 0x05, 0x00


	//----- nvinfo : EIATTR_KPARAM_INFO
	.align		4
.L_591:
        /*0038*/ 	.byte	0x04, 0x17
        /*003a*/ 	.short	(.L_593 - .L_592)
.L_592:
        /*003c*/ 	.word	0x00000000
        /*0040*/ 	.short	0x0003
        /*0042*/ 	.short	0x0030
        /*0044*/ 	.byte	0x00, 0xf0, 0x05, 0x00


	//----- nvinfo : EIATTR_KPARAM_INFO
	.align		4
.L_593:
        /*0048*/ 	.byte	0x04, 0x17
        /*004a*/ 	.short	(.L_595 - .L_594)
.L_594:
        /*004c*/ 	.word	0x00000000
        /*0050*/ 	.short	0x0002
        /*0052*/ 	.short	0x0018
        /*0054*/ 	.byte	0x00, 0xf0, 0x61, 0x00


	//----- nvinfo : EIATTR_KPARAM_INFO
	.align		4
.L_595:
        /*0058*/ 	.byte	0x04, 0x17
        /*005a*/ 	.short	(.L_597 - .L_596)
.L_596:
        /*005c*/ 	.word	0x00000000
        /*0060*/ 	.short	0x0001
        /*0062*/ 	.short	0x0008
        /*0064*/ 	.byte	0x00, 0xf0, 0x41, 0x00


	//----- nvinfo : EIATTR_KPARAM_INFO
	.align		4
.L_597:
        /*0068*/ 	.byte	0x04, 0x17
        /*006a*/ 	.short	(.L_599 - .L_598)
.L_598:
        /*006c*/ 	.word	0x00000000
        /*0070*/ 	.short	0x0000
        /*0072*/ 	.short	0x0000
        /*0074*/ 	.byte	0x00, 0xf0, 0x11, 0x00


	//----- nvinfo : EIATTR_SPARSE_MMA_MASK
	.align		4
.L_599:
        /*0078*/ 	.byte	0x03, 0x50
        /*007a*/ 	.short	0x0000


	//----- nvinfo : EIATTR_MAXREG_COUNT
	.align		4
        /*007c*/ 	.byte	0x03, 0x1b
        /*007e*/ 	.short	0x00ff


	//----- nvinfo : EIATTR_MERCURY_ISA_VERSION
	.align		4
        /*0080*/ 	.byte	0x03, 0x5f
        /*0082*/ 	.short	0x0101


	//----- nvinfo : EIATTR_VRC_CTA_INIT_COUNT
	.align		4
        /*0084*/ 	.byte	0x02, 0x4a
	.zero		1
	.zero		1


	//----- nvinfo : EIATTR_EXIT_INSTR_OFFSETS
	.align		4
        /*0088*/ 	.byte	0x04, 0x1c
        /*008a*/ 	.short	(.L_601 - .L_600)


	//   ....[0]....
.L_600:
        /*008c*/ 	.word	0x00000770


	//   ....[1]....
        /*0090*/ 	.word	0x000007c0


	//----- nvinfo : EIATTR_MAX_THREADS
	.align		4
.L_601:
        /*0094*/ 	.byte	0x04, 0x05
        /*0096*/ 	.short	(.L_603 - .L_602)
.L_602:
        /*0098*/ 	.word	0x00000080
        /*009c*/ 	.word	0x00000001
        /*00a0*/ 	.word	0x00000001


	//----- nvinfo : EIATTR_CRS_STACK_SIZE
	.align		4
.L_603:
        /*00a4*/ 	.byte	0x04, 0x1e
        /*00a6*/ 	.short	(.L_605 - .L_604)
.L_604:
        /*00a8*/ 	.word	0x00000000


	//----- nvinfo : EIATTR_CBANK_PARAM_SIZE
	.align		4
.L_605:
        /*00ac*/ 	.byte	0x03, 0x19
        /*00ae*/ 	.short	0x0034


	//----- nvinfo : EIATTR_PARAM_CBANK
	.align		4
        /*00b0*/ 	.byte	0x04, 0x0a
        /*00b2*/ 	.short	(.L_607 - .L_606)
	.align		4
.L_606:
        /*00b4*/ 	.word	index@(.nv.constant0._ZN2at6native27unrolled_elementwise_kernelIZZZNS0_44_GLOBAL__N__40a83637_7_Lerp_cu_7dd49032_296918lerp_scalar_kernelERNS_18TensorIteratorBaseERKN3c106ScalarEENKUlvE0_clEvENKUlvE1_clEvEUlNS5_4HalfESB_E_St5arrayIPcLm3EELi4E23TrivialOffsetCalculatorILi2EjESG_ILi1EjENS0_6memory15LoadWithoutCastENSJ_16StoreWithoutCastEEEviT_T0_T2_T3_T4_T5_)
        /*00b8*/ 	.short	0x0380
        /*00ba*/ 	.short	0x0034


	//----- nvinfo : EIATTR_SW_WAR
	.align		4
.L_607:
        /*00bc*/ 	.byte	0x04, 0x36
        /*00be*/ 	.short	(.L_609 - .L_608)
.L_608:
        /*00c0*/ 	.word	0x00000008
.L_609:


//--------------------- .nv.info._ZN2at6native29vectorized_elementwise_kernelILi2EZZZNS0_44_GLOBAL__N__40a83637_7_Lerp_cu_7dd49032_296918lerp_scalar_kernelERNS_18TensorIteratorBaseERKN3c106ScalarEENKUlvE0_clEvENKUlvE1_clEvEUlNS5_4HalfESB_E_St5arrayIPcLm3EEEEviT0_T1_ --------------------------
	.section	.nv.info._ZN2at6native29vectorized_elementwise_kernelILi2EZZZNS0_44_GLOBAL__N__40a83637_7_Lerp_cu_7dd49032_296918lerp_scalar_kernelERNS_18TensorIteratorBaseERKN3c106ScalarEENKUlvE0_clEvENKUlvE1_clEvEUlNS5_4HalfESB_E_St5arrayIPcLm3EEEEviT0_T1_,"",@"SHT_CUDA_INFO"
	.sectionflags	@""
	.align	4


	//----- nvinfo : EIATTR_CUDA_API_VERSION
	.align		4
        /*0000*/ 	.byte	0x04, 0x37
        /*0002*/ 	.short	(.L_611 - .L_610)
.L_610:
        /*0004*/ 	.word	0x00000082


	//----- nvinfo : EIATTR_KPARAM_INFO
	.align		4
.L_611:
        /*0008*/ 	.byte	0x04, 0x17
        /*000a*/ 	.short	(.L_613 - .L_612)
.L_612:
        /*000c*/ 	.word	0x00000000
        /*0010*/ 	.short	0x0002
        /*0012*/ 	.short	0x0018
        /*0014*/ 	.byte	0x00, 0xf0, 0x61, 0x00


	//----- nvinfo : EIATTR_KPARAM_INFO
	.align		4
.L_613:
        /*0018*/ 	.byte	0x04, 0x17
        /*001a*/ 	.short	(.L_615 - .L_614)
.L_614:
        /*001c*/ 	.word	0x00000000
        /*0020*/ 	.short	0x0001
        /*0022*/ 	.short	0x0008
        /*0024*/ 	.byte	0x00, 0xf0, 0x41, 0x00


	//----- nvinfo : EIATTR_KPARAM_INFO
	.align		4
.L_615:
        /*0028*/ 	.byte	0x04, 0x17
        /*002a*/ 	.short	(.L_617 - .L_616)
.L_616:
        /*002c*/ 	.word	0x00000000
        /*0030*/ 	.short	0x0000
        /*0032*/ 	.short	0x0000
        /*0034*/ 	.byte	0x00, 0xf0, 0x11, 0x00


	//----- nvinfo : EIATTR_SPARSE_MMA_MASK
	.align		4
.L_617:
        /*0038*/ 	.byte	0x03, 0x50
        /*003a*/ 	.short	0x0000


	//----- nvinfo : EIATTR_MAXREG_COUNT
	.align		4
        /*003c*/ 	.byte	0x03, 0x1b
        /*003e*/ 	.short	0x00ff


	//----- nvinfo : EIATTR_MERCURY_ISA_VERSION
	.align		4
        /*0040*/ 	.byte	0x03, 0x5f
        /*0042*/ 	.short	0x0101


	//----- nvinfo : EIATTR_VRC_CTA_INIT_COUNT
	.align		4
        /*0044*/ 	.byte	0x02, 0x4a
	.zero		1
	.zero		1


	//----- nvinfo : EIATTR_EXIT_INSTR_OFFSETS
	.align		4
        /*0048*/ 	.byte	0x04, 0x1c
        /*004a*/ 	.short	(.L_619 - .L_618)


	//   ....[0]....
.L_618:
        /*004c*/ 	.word	0x00000f70


	//   ....[1]....
        /*0050*/ 	.word	0x00000fc0


	//   ....[2]....
        /*0054*/ 	.word	0x00001420


	//----- nvinfo : EIATTR_MAX_THREADS
	.align		4
.L_619:
        /*0058*/ 	.byte	0x04, 0x05
        /*005a*/ 	.short	(.L_621 - .L_620)
.L_620:
        /*005c*/ 	.word	0x00000080
        /*0060*/ 	.word	0x00000001
        /*0064*/ 	.word	0x00000001


	//----- nvinfo : EIATTR_CRS_STACK_SIZE
	.align		4
.L_621:
        /*0068*/ 	.byte	0x04, 0x1e
        /*006a*/ 	.short	(.L_623 - .L_622)
.L_622:
        /*006c*/ 	.word	0x00000000


	//----- nvinfo : EIATTR_CBANK_PARAM_SIZE
	.align		4
.L_623:
        /*0070*/ 	.byte	0x03, 0x19
        /*0072*/ 	.short	0x0030


	//----- nvinfo : EIATTR_PARAM_CBANK
	.align		4
        /*0074*/ 	.byte	0x04, 0x0a
        /*0076*/ 	.short	(.L_625 - .L_624)
	.align		4
.L_624:
        /*0078*/ 	.word	index@(.nv.constant0._ZN2at6native29vectorized_elementwise_kernelILi2EZZZNS0_44_GLOBAL__N__40a83637_7_Lerp_cu_7dd49032_296918lerp_scalar_kernelERNS_18TensorIteratorBaseERKN3c106ScalarEENKUlvE0_clEvENKUlvE1_clEvEUlNS5_4HalfESB_E_St5arrayIPcLm3EEEEviT0_T1_)
        /*007c*/ 	.short	0x0380
        /*007e*/ 	.short	0x0030


	//----- nvinfo : EIATTR_SW_WAR
	.align		4
.L_625:
        /*0080*/ 	.byte	0x04, 0x36
        /*0082*/ 	.short	(.L_627 - .L_626)
.L_626:
        /*0084*/ 	.word	0x00000008
.L_627:


//--------------------- .nv.info._ZN2at6native29vectorized_elementwise_kernelILi4EZZZNS0_44_GLOBAL__N__40a83637_7_Lerp_cu_7dd49032_296918lerp_scalar_kernelERNS_18TensorIteratorBaseERKN3c106ScalarEENKUlvE0_clEvENKUlvE1_clEvEUlNS5_4HalfESB_E_St5arrayIPcLm3EEEEviT0_T1_ --------------------------
	.section	.nv.info._ZN2at6native29vectorized_elementwise_kernelILi4EZZZNS0_44_GLOBAL__N__40a83637_7_Lerp_cu_7dd49032_296918lerp_scalar_kernelERNS_18TensorIteratorBaseERKN3c106ScalarEENKUlvE0_clEvENKUlvE1_clEvEUlNS5_4HalfESB_E_St5arrayIPcLm3EEEEviT0_T1_,"",@"SHT_CUDA_INFO"
	.sectionflags	@""
	.align	4


	//----- nvinfo : EIATTR_CUDA_API_VERSION
	.align		4
        /*0000*/ 	.byte	0x04, 0x37
        /*0002*/ 	.short	(.L_629 - .L_628)
.L_628:
        /*0004*/ 	.word	0x00000082


	//----- nvinfo : EIATTR_KPARAM_INFO
	.align		4
.L_629:
        /*0008*/ 	.byte	0x04, 0x17
        /*000a*/ 	.short	(.L_631 - .L_630)
.L_630:
        /*000c*/ 	.word	0x00000000
        /*0010*/ 	.short	0x0002
        /*0012*/ 	.short	0x0018
        /*0014*/ 	.byte	0x00, 0xf0, 0x61, 0x00


	//----- nvinfo : EIATTR_KPARAM_INFO
	.align		4
.L_631:
        /*0018*/ 	.byte	0x04, 0x17
        /*001a*/ 	.short	(.L_633 - .L_632)
.L_632:
        /*001c*/ 	.word	0x00000000
        /*0020*/ 	.short	0x0001
        /*0022*/ 	.short	0x0008
        /*0024*/ 	.byte	0x00, 0xf0, 0x41, 0x00


	//----- nvinfo : EIATTR_KPARAM_INFO
	.align		4
.L_633:
        /*0028*/ 	.byte	0x04, 0x17
        /*002a*/ 	.short	(.L_635 - .L_634)
.L_634:
        /*002c*/ 	.word	0x00000000
        /*0030*/ 	.short	0x0000
        /*0032*/ 	.short	0x0000
        /*0034*/ 	.byte	0x00, 0xf0, 0x11, 0x00


	//----- nvinfo : EIATTR_SPARSE_MMA_MASK
	.align		4
.L_635:
        /*0038*/ 	.byte	0x03, 0x50
        /*003a*/ 	.short	0x0000


	//----- nvinfo : EIATTR_MAXREG_COUNT
	.align		4
        /*003c*/ 	.byte	0x03, 0x1b
        /*003e*/ 	.short	0x00ff


	//----- nvinfo : EIATTR_MERCURY_ISA_VERSION
	.align		4
        /*0040*/ 	.byte	0x03, 0x5f
        /*0042*/ 	.short	0x0101


	//----- nvinfo : EIATTR_VRC_CTA_INIT_COUNT
	.align		4
        /*0044*/ 	.byte	0x02, 0x4a
	.zero		1
	.zero		1


	//----- nvinfo : EIATTR_EXIT_INSTR_OFFSETS
	.align		4
        /*0048*/ 	.byte	0x04, 0x1c
        /*004a*/ 	.short	(.L_637 - .L_636)


	//   ....[0]....
.L_636:
        /*004c*/ 	.word	0x00000f70


	//   ....[1]....
        /*0050*/ 	.word	0x00000fc0


	//   ....[2]....
        /*0054*/ 	.word	0x000013c0


	//----- nvinfo : EIATTR_MAX_THREADS
	.align		4
.L_637:
        /*0058*/ 	.byte	0x04, 0x05
        /*005a*/ 	.short	(.L_639 - .L_638)
.L_638:
        /*005c*/ 	.word	0x00000080
        /*0060*/ 	.word	0x00000001
        /*0064*/ 	.word	0x00000001


	//----- nvinfo : EIATTR_CRS_STACK_SIZE
	.align		4
.L_639:
        /*0068*/ 	.byte	0x04, 0x1e
        /*006a*/ 	.short	(.L_641 - .L_640)
.L_640:
        /*006c*/ 	.word	0x00000000


	//----- nvinfo : EIATTR_CBANK_PARAM_SIZE
	.align		4
.L_641:
        /*0070*/ 	.byte	0x03, 0x19
        /*0072*/ 	.short	0x0030


	//----- nvinfo : EIATTR_PARAM_CBANK
	.align		4
        /*0074*/ 	.byte	0x04, 0x0a
        /*0076*/ 	.short	(.L_643 - .L_642)
	.align		4
.L_642:
        /*0078*/ 	.word	index@(.nv.constant0._ZN2at6native29vectorized_elementwise_kernelILi4EZZZNS0_44_GLOBAL__N__40a83637_7_Lerp_cu_7dd49032_296918lerp_scalar_kernelERNS_18TensorIteratorBaseERKN3c106ScalarEENKUlvE0_clEvENKUlvE1_clEvEUlNS5_4HalfESB_E_St5arrayIPcLm3EEEEviT0_T1_)
        /*007c*/ 	.short	0x0380
        /*007e*/ 	.short	0x0030


	//----- nvinfo : EIATTR_SW_WAR
	.align		4
.L_643:
        /*0080*/ 	.byte	0x04, 0x36
        /*0082*/ 	.short	(.L_645 - .L_644)
.L_644:
        /*0084*/ 	.word	0x00000008
.L_645:


//--------------------- .nv.info._ZN2at6native29vectorized_elementwise_kernelILi8EZZZNS0_44_GLOBAL__N__40a83637_7_Lerp_cu_7dd49032_296918lerp_scalar_kernelERNS_18TensorIteratorBaseERKN3c106ScalarEENKUlvE0_clEvENKUlvE1_clEvEUlNS5_4HalfESB_E_St5arrayIPcLm3EEEEviT0_T1_ --------------------------
	.section	.nv.info._ZN2at6native29vectorized_elementwise_kernelILi8EZZZNS0_44_GLOBAL__N__40a83637_7_Lerp_cu_7dd49032_296918lerp_scalar_kernelERNS_18TensorIteratorBaseERKN3c106ScalarEENKUlvE0_clEvENKUlvE1_clEvEUlNS5_4HalfESB_E_St5arrayIPcLm3EEEEviT0_T1_,"",@"SHT_CUDA_INFO"
	.sectionflags	@""
	.align	4


	//----- nvinfo : EIATTR_CUDA_API_VERSION
	.align		4
        /*0000*/ 	.byte	0x04, 0x37
        /*0002*/ 	.short	(.L_647 - .L_646)
.L_646:
        /*0004*/ 	.word	0x00000082


	//----- nvinfo : EIATTR_KPARAM_INFO
	.align		4
.L_647:
        /*0008*/ 	.byte	0x04, 0x17
        /*000a*/ 	.short	(.L_649 - .L_648)
.L_648:
        /*000c*/ 	.word	0x00000000
        /*0010*/ 	.short	0x0002
        /*0012*/ 	.short	0x0018
        /*0014*/ 	.byte	0x00, 0xf0, 0x61, 0x00


	//----- nvinfo : EIATTR_KPARAM_INFO
	.align		4
.L_649:
        /*0018*/ 	.byte	0x04, 0x17
        /*001a*/ 	.short	(.L_651 - .L_650)
.L_650:
        /*001c*/ 	.word	0x00000000
        /*0020*/ 	.short	0x0001
        /*0022*/ 	.short	0x0008
        /*0024*/ 	.byte	0x00, 0xf0, 0x41, 0x00


	//----- nvinfo : EIATTR_KPARAM_INFO
	.align		4
.L_651:
        /*0028*/ 	.byte	0x04, 0x17
        /*002a*/ 	.short	(.L_653 - .L_652)
.L_652:
        /*002c*/ 	.word	0x00000000
        /*0030*/ 	.short	0x0000
        /*0032*/ 	.short	0x0000
        /*0034*/ 	.byte	0x00, 0xf0, 0x11, 0x00


	//----- nvinfo : EIATTR_SPARSE_MMA_MASK
	.align		4
.L_653:
        /*0038*/ 	.byte	0x03, 0x50
        /*003a*/ 	.short	0x0000


	//----- nvinfo : EIATTR_MAXREG_COUNT
	.align		4
        /*003c*/ 	.byte	0x03, 0x1b
        /*003e*/ 	.short	0x00ff


	//----- nvinfo : EIATTR_MERCURY_ISA_VERSION
	.align		4
        /*0040*/ 	.byte	0x03, 0x5f
        /*0042*/ 	.short	0x0101


	//----- nvinfo : EIATTR_VRC_CTA_INIT_COUNT
	.align		4
        /*0044*/ 	.byte	0x02, 0x4a
	.zero		1
	.zero		1


	//----- nvinfo : EIATTR_EXIT_INSTR_OFFSETS
	.align		4
        /*0048*/ 	.byte	0x04, 0x1c
        /*004a*/ 	.short	(.L_655 - .L_654)


	//   ....[0]....
.L_654:
        /*004c*/ 	.word	0x00000010


	//----- nvinfo : EIATTR_MAX_THREADS
	.align		4
.L_655:
        /*0050*/ 	.byte	0x04, 0x05
        /*0052*/ 	.short	(.L_657 - .L_656)
.L_656:
        /*0054*/ 	.word	0x00000080
        /*0058*/ 	.word	0x00000001
        /*005c*/ 	.word	0x00000001


	//----- nvinfo : EIATTR_CBANK_PARAM_SIZE
	.align		4
.L_657:
        /*0060*/ 	.byte	0x03, 0x19
        /*0062*/ 	.short	0x0030


	//----- nvinfo : EIATTR_PARAM_CBANK
	.align		4
        /*0064*/ 	.byte	0x04, 0x0a
        /*0066*/ 	.short	(.L_659 - .L_658)
	.align		4
.L_658:
        /*0068*/ 	.word	index@(.nv.constant0._ZN2at6native29vectorized_elementwise_kernelILi8EZZZNS0_44_GLOBAL__N__40a83637_7_Lerp_cu_7dd49032_296918lerp_scalar_kernelERNS_18TensorIteratorBaseERKN3c106ScalarEENKUlvE0_clEvENKUlvE1_clEvEUlNS5_4HalfESB_E_St5arrayIPcLm3EEEEviT0_T1_)
        /*006c*/ 	.short	0x0380
        /*006e*/ 	.short	0x0030


	//----- nvinfo : EIATTR_SW_WAR
	.align		4
.L_659:
        /*0070*/ 	.byte	0x04, 0x36
        /*0072*/ 	.short	(.L_661 - .L_660)
.L_660:
        /*0074*/ 	.word	0x00000008
.L_661:


//--------------------- .nv.info._ZN2at6native18elementwise_kernelILi128ELi4EZNS0_15gpu_kernel_implIZZZNS0_44_GLOBAL__N__40a83637_7_Lerp_cu_7dd49032_296918lerp_scalar_kernelERNS_18TensorIteratorBaseERKN3c106ScalarEENKUlvE0_clEvENKUlvE0_clEvEUlffE_EEvS5_RKT_EUliE_EEviT1_ --------------------------
	.section	.nv.info._ZN2at6native18elementwise_kernelILi128ELi4EZNS0_15gpu_kernel_implIZZZNS0_44_GLOBAL__N__40a83637_7_Lerp_cu_7dd49032_296918lerp_scalar_kernelERNS_18TensorIteratorBaseERKN3c106ScalarEENKUlvE0_clEvENKUlvE0_clEvEUlffE_EEvS5_RKT_EUliE_EEviT1_,"",@"SHT_CUDA_INFO"
	.sectionflags	@""
	.align	4


	//----- nvinfo : EIATTR_CUDA_API_VERSION
	.align		4
        /*0000*/ 	.byte	0x04, 0x37
        /*0002*/ 	.short	(.L_663 - .L_662)
.L_662:
        /*0004*/ 	.word	0x00000082


	//----- nvinfo : EIATTR_KPARAM_INFO
	.align		4
.L_663:
        /*0008*/ 	.byte	0x04, 0x17
        /*000a*/ 	.short	(.L_665 - .L_664)
.L_664:
        /*000c*/ 	.word	0x00000000
        /*0010*/ 	.short	0x0001
        /*0012*/ 	.short	0x0008
        /*0014*/ 	.byte	0x00, 0xf0, 0x61, 0x0a


	//----- nvinfo : EIATTR_KPARAM_INFO
	.align		4
.L_665:
        /*0018*/ 	.byte	0x04, 0x17
        /*001a*/ 	.short	(.L_667 - .L_666)
.L_666:
        /*001c*/ 	.word	0x00000000
        /*0020*/ 	.short	0x0000
        /*0022*/ 	.short	0x0000
        /*0024*/ 	.byte	0x00, 0xf0, 0x11, 0x00


	//----- nvinfo : EIATTR_SPARSE_MMA_MASK
	.align		4
.L_667:
        /*0028*/ 	.byte	0x03, 0x50
        /*002a*/ 	.short	0x0000


	//----- nvinfo : EIATTR_MAXREG_COUNT
	.align		4
        /*002c*/ 	.byte	0x03, 0x1b
        /*002e*/ 	.short	0x0080


	//----- nvinfo : EIATTR_EXTERNS
	.align		4
        /*0030*/ 	.byte	0x04, 0x0f
        /*0032*/ 	.short	(.L_669 - .L_668)


	//   ....[0]....
	.align		4
.L_668:
        /*0034*/ 	.word	index@(__assertfail)


	//----- nvinfo : EIATTR_MERCURY_ISA_VERSION
	.align		4
.L_669:
        /*0038*/ 	.byte	0x03, 0x5f
        /*003a*/ 	.short	0x0101


	//----- nvinfo : EIATTR_VRC_CTA_INIT_COUNT
	.align		4
        /*003c*/ 	.byte	0x02, 0x4a
	.zero		1
	.zero		1


	//----- nvinfo : EIATTR_SYSCALL_OFFSETS
	.align		4
        /*0040*/ 	.byte	0x04, 0x46
        /*0042*/ 	.short	(.L_671 - .L_670)


	//   ....[0]....
.L_670:
        /*0044*/ 	.word	0x000024c0


	//   ....[1]....
        /*0048*/ 	.word	0x00003330


	//   ....[2]....
        /*004c*/ 	.word	0x00004130


	//   ....[3]....
        /*0050*/ 	.word	0x000066f0


	//   ....[4]....
        /*0054*/ 	.word	0x00007560


	//   ....[5]....
        /*0058*/ 	.word	0x000081c0


	//   ....[6]....
        /*005c*/ 	.word	0x0000a890


	//   ....[7]....
        /*0060*/ 	.word	0x0000b700


	//   ....[8]....
        /*0064*/ 	.word	0x0000c360


	//   ....[9]....
        /*0068*/ 	.word	0x0000ea50


	//   ....[10]....
        /*006c*/ 	.word	0x0000f8c0


	//   ....[11]....
        /*0070*/ 	.word	0x000104f0


	//----- nvinfo : EIATTR_EXIT_INSTR_OFFSETS
	.align		4
.L_671:
        /*0074*/ 	.byte	0x04, 0x1c
        /*0076*/ 	.short	(.L_673 - .L_672)


	//   ....[0]....
.L_672:
        /*0078*/ 	.word	0x0000c610


	//   ....[1]....
        /*007c*/ 	.word	0x0000fa70


	//   ....[2]....
        /*0080*/ 	.word	0x0000fab0


	//   ....[3]....
        /*0084*/ 	.word	0x0000fb40


	//   ....[4]....
        /*0088*/ 	.word	0x0000fb70


	//   ....[5]....
        /*008c*/ 	.word	0x0000fba0


	//   ....[6]....
        /*0090*/ 	.word	0x0000fc20


	//   ....[7]....
        /*0094*/ 	.word	0x0000fc50


	//   ....[8]....
        /*0098*/ 	.word	0x0000fce0


	//   ....[9]....
        /*009c*/ 	.word	0x0000fd20


	//   ....[10]....
        /*00a0*/ 	.word	0x0000fd60


	//   ....[11]....
        /*00a4*/ 	.word	0x0000fe30


	//   ....[12]....
        /*00a8*/ 	.word	0x0000ff90


	//   ....[13]....
        /*00ac*/ 	.word	0x000100f0


	//   ....[14]....
        /*00b0*/ 	.word	0x00010240


	//   ....[15]....
        /*00b4*/ 	.word	0x00010270


	//   ....[16]....
        /*00b8*/ 	.word	0x000102a0


	//   ....[17]....
        /*00bc*/ 	.word	0x00010340


	//   ....[18]....
        /*00c0*/ 	.word	0x00010390


	//   ....[19]....
        /*00c4*/ 	.word	0x00010500


	//   ....[20]....
        /*00c8*/ 	.word	0x00010600


	//   ....[21]....
        /*00cc*/ 	.word	0x00010730


	//   ....[22]....
        /*00d0*/ 	.word	0x00010760


	//----- nvinfo : EIATTR_MAX_THREADS
	.align		4
.L_673:
        /*00d4*/ 	.byte	0x04, 0x05
        /*00d6*/ 	.short	(.L_675 - .L_674)
.L_674:
        /*00d8*/ 	.word	0x00000080
        /*00dc*/ 	.word	0x00000001
        /*00e0*/ 	.word	0x00000001


	//----- nvinfo : EIATTR_CRS_STACK_SIZE
	.align		4
.L_675:
        /*00e4*/ 	.byte	0x04, 0x1e
        /*00e6*/ 	.short	(.L_677 - .L_676)
.L_676:
        /*00e8*/ 	.word	0x00000000


	//----- nvinfo : EIATTR_CBANK_PARAM_SIZE
	.align		4
.L_677:
        /*00ec*/ 	.byte	0x03, 0x19
        /*00ee*/ 	.short	0x02a0


	//----- nvinfo : EIATTR_PARAM_CBANK
	.align		4
        /*00f0*/ 	.byte	0x04, 0x0a
        /*00f2*/ 	.short	(.L_679 - .L_678)
	.align		4
.L_678:
        /*00f4*/ 	.word	index@(.nv.constant0._ZN2at6native18elementwise_kernelILi128ELi4EZNS0_15gpu_kernel_implIZZZNS0_44_GLOBAL__N__40a83637_7_Lerp_cu_7dd49032_296918lerp_scalar_kernelERNS_18TensorIteratorBaseERKN3c106ScalarEENKUlvE0_clEvENKUlvE0_clEvEUlffE_EEvS5_RKT_EUliE_EEviT1_)
        /*00f8*/ 	.short	0x0380
        /*00fa*/ 	.short	0x02a0


	//----- nvinfo : EIATTR_SW_WAR
	.align		4
.L_679:
        /*00fc*/ 	.byte	0x04, 0x36
        /*00fe*/ 	.short	(.L_681 - .L_680)
.L_680:
        /*0100*/ 	.word	0x00000008
.L_681:


//--------------------- .nv.info._ZN2at6native27unrolled_elementwise_kernelIZZZNS0_44_GLOBAL__N__40a83637_7_Lerp_cu_7dd49032_296918lerp_scalar_kernelERNS_18TensorIteratorBaseERKN3c106ScalarEENKUlvE0_clEvENKUlvE0_clEvEUlffE_St5arrayIPcLm3EELi4E23TrivialOffsetCalculatorILi2EjESF_ILi1EjENS0_6memory12LoadWithCastILi2EEENSI_13StoreWithCastILi1EEEEEviT_T0_T2_T3_T4_T5_ --------------------------
	.section	.nv.info._ZN2at6native27unrolled_elementwise_kernelIZZZNS0_44_GLOBAL__N__40a83637_7_Lerp_cu_7dd49032_296918lerp_scalar_kernelERNS_18TensorIteratorBaseERKN3c106ScalarEENKUlvE0_clEvENKUlvE0_clEvEUlffE_St5arrayIPcLm3EELi4E23TrivialOffsetCalculatorILi2EjESF_ILi1EjENS0_6memory12LoadWithCastILi2EEENSI_13StoreWithCastILi1EEEEEviT_T0_T2_T3_T4_T5_,"",@"SHT_CUDA_INFO"
	.sectionflags	@""
	.align	4


	//----- nvinfo : EIATTR_CUDA_API_VERSION
	.align		4
        /*0000*/ 	.byte	0x04, 0x37
        /*0002*/ 	.short	(.L_683 - .L_682)
.L_682:
        /*0004*/ 	.word	0x00000082


	//----- nvinfo : EIATTR_KPARAM_INFO
	.align		4
.L_683:
        /*0008*/ 	.byte	0x04, 0x17
        /*000a*/ 	.short	(.L_685 - .L_684)
.L_684:
        /*000c*/ 	.word	0x00000000
        /*0010*/ 	.short	0x0006
        /*0012*/ 	.short	0x0040
        /*0014*/ 	.byte	0x00, 0xf0, 0x21, 0x00


	//----- nvinfo : EIATTR_KPARAM_INFO
	.align		4
.L_685:
        /*0018*/ 	.byte	0x04, 0x17
        /*001a*/ 	.short	(.L_687 - .L_686)
.L_686:
        /*001c*/ 	.word	0x00000000
        /*0020*/ 	.short	0x0005
        /*0022*/ 	.short	0x0034
        /*0024*/ 	.byte	0x00, 0xf0, 0x31, 0x00


	//----- nvinfo : EIATTR_KPARAM_INFO
	.align		4
.L_687:
        /*0028*/ 	.byte	0x04, 0x17
        /*002a*/ 	.short	(.L_689 - .L_688)
.L_688:
        /*002c*/ 	.word	0x00000000
        /*0030*/ 	.short	0x0004
        /*0032*/ 	.short	0x0031
        /*0034*/ 	.byte	0x00, 0xf0, 0x05, 0x00


	//----- nvinfo : EIATTR_KPARAM_INFO
	.align		4
.L_689:
        /*0038*/ 	.byte	0x04, 0x17
        /*003a*/ 	.short	(.L_691 - .L_690)
.L_690:
        /*003c*/ 	.word	0x00000000
        /*0040*/ 	.short	0x0003
        /*0042*/ 	.short	0x0030
        /*0044*/ 	.byte	0x00, 0xf0, 0x05, 0x00


	//----- nvinfo : EIATTR_KPARAM_INFO
	.align		4
.L_691:
        /*0048*/ 	.byte	0x04, 0x17
        /*004a*/ 	.short	(.L_693 - .L_692)
.L_692:
        /*004c*/ 	.word	0x00000000
        /*0050*/ 	.short	0x0002
        /*0052*/ 	.short	0x0018
        /*0054*/ 	.byte	0x00, 0xf0, 0x61, 0x00


	//----- nvinfo : EIATTR_KPARAM_INFO
	.align		4
.L_693:
        /*0058*/ 	.byte	0x04, 0x17
        /*005a*/ 	.short	(.L_695 - .L_694)
.L_694:
        /*005c*/ 	.word	0x00000000
        /*0060*/ 	.short	0x0001
        /*0062*/ 	.short	0x0008
        /*0064*/ 	.byte	0x00, 0xf0, 0x41, 0x00


	//----- nvinfo : EIATTR_KPARAM_INFO
	.align		4
.L_695:
        /*0068*/ 	.byte	0x04, 0x17
        /*006a*/ 	.short	(.L_697 - .L_696)
.L_696:
        /*006c*/ 	.word	0x00000000
        /*0070*/ 	.short	0x0000
        /*0072*/ 	.short	0x0000
        /*0074*/ 	.byte	0x00, 0xf0, 0x11, 0x00


	//----- nvinfo : EIATTR_SPARSE_MMA_MASK
	.align		4
.L_697:
        /*0078*/ 	.byte	0x03, 0x50
        /*007a*/ 	.short	0x0000


	//----- nvinfo : EIATTR_MAXREG_COUNT
	.align		4
        /*007c*/ 	.byte	0x03, 0x1b
        /*007e*/ 	.short	0x00ff


	//----- nvinfo : EIATTR_EXTERNS
	.align		4
        /*0080*/ 	.byte	0x04, 0x0f
        /*0082*/ 	.short	(.L_699 - .L_698)


	//   ....[0]....
	.align		4
.L_698:
        /*0084*/ 	.word	index@(__assertfail)


	//----- nvinfo : EIATTR_MERCURY_ISA_VERSION
	.align		4
.L_699:
        /*0088*/ 	.byte	0x03, 0x5f
        /*008a*/ 	.short	0x0101


	//----- nvinfo : EIATTR_VRC_CTA_INIT_COUNT
	.align		4
        /*008c*/ 	.byte	0x02, 0x4a
	.zero		1
	.zero		1


	//----- nvinfo : EIATTR_SYSCALL_OFFSETS
	.align		4
        /*0090*/ 	.byte	0x04, 0x46
        /*0092*/ 	.short	(.L_701 - .L_700)


	//   ....[0]....
.L_700:
        /*0094*/ 	.word	0x00000e70


	//   ....[1]....
        /*0098*/ 	.word	0x00001d10


	//   ....[2]....
        /*009c*/ 	.word	0x00002ca0


	//   ....[3]....
        /*00a0*/ 	.word	0x00003b40


	//   ....[4]....
        /*00a4*/ 	.word	0x00004a50


	//   ....[5]....
        /*00a8*/ 	.word	0x000058f0


	//   ....[6]....
        /*00ac*/ 	.word	0x00006810


	//   ....[7]....
        /*00b0*/ 	.word	0x00007680


	//   ....[8]....
        /*00b4*/ 	.word	0x00008780


	//   ....[9]....
        /*00b8*/ 	.word	0x00009520


	//   ....[10]....
        /*00bc*/ 	.word	0x0000a380


	//   ....[11]....
        /*00c0*/ 	.word	0x0000b1e0


	//----- nvinfo : EIATTR_EXIT_INSTR_OFFSETS
	.align		4
.L_701:
        /*00c4*/ 	.byte	0x04, 0x1c
        /*00c6*/ 	.short	(.L_703 - .L_702)


	//   ....[0]....
.L_702:
        /*00c8*/ 	.word	0x0000a620


	//   ....[1]....
        /*00cc*/ 	.word	0x0000a760


	//   ....[2]....
        /*00d0*/ 	.word	0x0000a7a0


	//   ....[3]....
        /*00d4*/ 	.word	0x0000a830


	//   ....[4]....
        /*00d8*/ 	.word	0x0000a860


	//   ....[5]....
        /*00dc*/ 	.word	0x0000a890


	//   ....[6]....
        /*00e0*/ 	.word	0x0000a910


	//   ....[7]....
        /*00e4*/ 	.word	0x0000a940


	//   ....[8]....
        /*00e8*/ 	.word	0x0000a9d0


	//   ....[9]....
        /*00ec*/ 	.word	0x0000aa10


	//   ....[10]....
        /*00f0*/ 	.word	0x0000aa50


	//   ....[11]....
        /*00f4*/ 	.word	0x0000ab20


	//   ....[12]....
        /*00f8*/ 	.word	0x0000ac80


	//   ....[13]....
        /*00fc*/ 	.word	0x0000ade0


	//   ....[14]....
        /*0100*/ 	.word	0x0000af30


	//   ....[15]....
        /*0104*/ 	.word	0x0000af60


	//   ....[16]....
        /*0108*/ 	.word	0x0000af90


	//   ....[17]....
        /*010c*/ 	.word	0x0000b030


	//   ....[18]....
        /*0110*/ 	.word	0x0000b080


	//   ....[19]....
        /*0114*/ 	.word	0x0000b1f0


	//   ....[20]....
        /*0118*/ 	.word	0x0000b2f0


	//   ....[21]....
        /*011c*/ 	.word	0x0000b420


	//   ....[22]....
        /*0120*/ 	.word	0x0000b450


	//----- nvinfo : EIATTR_MAX_THREADS
	.align		4
.L_703:
        /*0124*/ 	.byte	0x04, 0x05
        /*0126*/ 	.short	(.L_705 - .L_704)
.L_704:
        /*0128*/ 	.word	0x00000080
        /*012c*/ 	.word	0x00000001
        /*0130*/ 	.word	0x00000001


	//----- nvinfo : EIATTR_CRS_STACK_SIZE
	.align		4
.L_705:
        /*0134*/ 	.byte	0x04, 0x1e
        /*0136*/ 	.short	(.L_707 - .L_706)
.L_706:
        /*0138*/ 	.word	0x00000000


	//----- nvinfo : EIATTR_CBANK_PARAM_SIZE
	.align		4
.L_707:
        /*013c*/ 	.byte	0x03, 0x19
        /*013e*/ 	.short	0x0048


	//----- nvinfo : EIATTR_PARAM_CBANK
	.align		4
        /*0140*/ 	.byte	0x04, 0x0a
        /*0142*/ 	.short	(.L_709 - .L_708)
	.align		4
.L_708:
        /*0144*/ 	.word	index@(.nv.constant0._ZN2at6native27unrolled_elementwise_kernelIZZZNS0_44_GLOBAL__N__40a83637_7_Lerp_cu_7dd49032_296918lerp_scalar_kernelERNS_18TensorIteratorBaseERKN3c106ScalarEENKUlvE0_clEvENKUlvE0_clEvEUlffE_St5arrayIPcLm3EELi4E23TrivialOffsetCalculatorILi2EjESF_ILi1EjENS0_6memory12LoadWithCastILi2EEENSI_13StoreWithCastILi1EEEEEviT_T0_T2_T3_T4_T5_)
        /*0148*/ 	.short	0x0380
        /*014a*/ 	.short	0x0048


	//----- nvinfo : EIATTR_SW_WAR
	.align		4
.L_709:
        /*014c*/ 	.byte	0x04, 0x36
        /*014e*/ 	.short	(.L_711 - .L_710)
.L_710:
        /*0150*/ 	.word	0x00000008
.L_711:


//--------------------- .nv.info._ZN2at6native18elementwise_kernelILi128ELi2EZNS0_22gpu_kernel_impl_nocastIZZZNS0_44_GLOBAL__N__40a83637_7_Lerp_cu_7dd49032_296918lerp_scalar_kernelERNS_18TensorIteratorBaseERKN3c106ScalarEENKUlvE0_clEvENKUlvE0_clEvEUlffE_EEvS5_RKT_EUliE_EEviT1_ --------------------------
	.section	.nv.info._ZN2at6native18elementwise_kernelILi128ELi2EZNS0_22gpu_kernel_impl_nocastIZZZNS0_44_GLOBAL__N__40a83637_7_Lerp_cu_7dd49032_296918lerp_scalar_kernelERNS_18TensorIteratorBaseERKN3c106ScalarEENKUlvE0_clEvENKUlvE0_clEvEUlffE_EEvS5_RKT_EUliE_EEviT1_,"",@"SHT_CUDA_INFO"
	.sectionflags	@""
	.align	4


	//----- nvinfo : EIATTR_CUDA_API_VERSION
	.align		4
        /*0000*/ 	.byte	0x04, 0x37
        /*0002*/ 	.short	(.L_713 - .L_712)
.L_712:
        /*0004*/ 	.word	0x00000082


	//----- nvinfo : EIATTR_KPARAM_INFO
	.align		4
.L_713:
        /*0008*/ 	.byte	0x04, 0x17
        /*000a*/ 	.short	(.L_715 - .L_714)
.L_714:
        /*000c*/ 	.word	0x00000000
        /*0010*/ 	.short	0x0001
        /*0012*/ 	.short	0x0008
        /*0014*/ 	.byte	0x00, 0xf0, 0x41, 0x0a


	//----- nvinfo : EIATTR_KPARAM_INFO
	.align		4
.L_715:
        /*0018*/ 	.byte	0x04, 0x17
        /*001a*/ 	.short	(.L_717 - .L_716)
.L_716:
        /*001c*/ 	.word	0x00000000
        /*0020*/ 	.short	0x0000
        /*0022*/ 	.short	0x0000
        /*0024*/ 	.byte	0x00, 0xf0, 0x11, 0x00


	//----- nvinfo : EIATTR_SPARSE_MMA_MASK
	.align		4
.L_717:
        /*0028*/ 	.byte	0x03, 0x50
        /*002a*/ 	.short	0x0000


	//----- nvinfo : EIATTR_MAXREG_COUNT
	.align		4
        /*002c*/ 	.byte	0x03, 0x1b
        /*002e*/ 	.short	0x0080


	//----- nvinfo : EIATTR_MERCURY_ISA_VERSION
	.align		4
        /*0030*/ 	.byte	0x03, 0x5f
        /*0032*/ 	.short	0x0101


	//----- nvinfo : EIATTR_VRC_CTA_INIT_COUNT
	.align		4
        /*0034*/ 	.byte	0x02, 0x4a
	.zero		1
	.zero		1


	//----- nvinfo : EIATTR_EXIT_INSTR_OFFSETS
	.align		4
        /*0038*/ 	.byte	0x04, 0x1c
        /*003a*/ 	.short	(.L_719 - .L_718)


	//   ....[0]....
.L_718:
        /*003c*/ 	.word	0x000001c0


	//   ....[1]....
        /*0040*/ 	.word	0x00000260


	//   ....[2]....
        /*0044*/ 	.word	0x000002b0


	//   ....[3]....
        /*0048*/ 	.word	0x00001a00


	//   ....[4]....
        /*004c*/ 	.word	0x000030b0


	//----- nvinfo : EIATTR_MAX_THREADS
	.align		4
.L_719:
        /*0050*/ 	.byte	0x04, 0x05
        /*0052*/ 	.short	(.L_721 - .L_720)
.L_720:
        /*0054*/ 	.word	0x00000080
        /*0058*/ 	.word	0x00000001
        /*005c*/ 	.word	0x00000001


	//----- nvinfo : EIATTR_CRS_STACK_SIZE
	.align		4
.L_721:
        /*0060*/ 	.byte	0x04, 0x1e
        /*0062*/ 	.short	(.L_723 - .L_722)
.L_722:
        /*0064*/ 	.word	0x00000000


	//----- nvinfo : EIATTR_CBANK_PARAM_SIZE
	.align		4
.L_723:
        /*0068*/ 	.byte	0x03, 0x19
        /*006a*/ 	.short	0x0298


	//----- nvinfo : EIATTR_PARAM_CBANK
	.align		4
        /*006c*/ 	.byte	0x04, 0x0a
        /*006e*/ 	.short	(.L_725 - .L_724)
	.align		4
.L_724:
        /*0070*/ 	.word	index@(.nv.constant0._ZN2at6native18elementwise_kernelILi128ELi2EZNS0_22gpu_kernel_impl_nocastIZZZNS0_44_GLOBAL__N__40a83637_7_Lerp_cu_7dd49032_296918lerp_scalar_kernelERNS_18TensorIteratorBaseERKN3c106ScalarEENKUlvE0_clEvENKUlvE0_clEvEUlffE_EEvS5_RKT_EUliE_EEviT1_)
        /*0074*/ 	.short	0x0380
        /*0076*/ 	.short	0x0298


	//----- nvinfo : EIATTR_SW_WAR
	.align		4
.L_725:
        /*0078*/ 	.byte	0x04, 0x36
        /*007a*/ 	.short	(.L_727 - .L_726)
.L_726:
        /*007c*/ 	.word	0x00000008
.L_727:


//--------------------- .nv.info._ZN2at6native27unrolled_elementwise_kernelIZZZNS0_44_GLOBAL__N__40a83637_7_Lerp_cu_7dd49032_296918lerp_scalar_kernelERNS_18TensorIteratorBaseERKN3c106ScalarEENKUlvE0_clEvENKUlvE0_clEvEUlffE_St5arrayIPcLm3EELi4E23TrivialOffsetCalculatorILi2EjESF_ILi1EjENS0_6memory15LoadWithoutCastENSI_16StoreWithoutCastEEEviT_T0_T2_T3_T4_T5_ --------------------------
	.section	.nv.info._ZN2at6native27unrolled_elementwise_kernelIZZZNS0_44_GLOBAL__N__40a83637_7_Lerp_cu_7dd49032_296918lerp_scalar_kernelERNS_18TensorIteratorBaseERKN3c106ScalarEENKUlvE0_clEvENKUlvE0_clEvEUlffE_St5arrayIPcLm3EELi4E23TrivialOffsetCalculatorILi2EjESF_ILi1EjENS0_6memory15LoadWithoutCastENSI_16StoreWithoutCastEEEviT_T0_T2_T3_T4_T5_,"",@"SHT_CUDA_INFO"
	.sectionflags	@""
	.align	4


	//----- nvinfo : EIATTR_CUDA_API_VERSION
	.align		4
        /*0000*/ 	.byte	0x04, 0x37
        /*0002*/ 	.short	(.L_729 - .L_728)
.L_728:
        /*0004*/ 	.word	0x00000082


	//----- nvinfo : EIATTR_KPARAM_INFO
	.align		4
.L_729:
        /*0008*/ 	.byte	0x04, 0x17
        /*000a*/ 	.short	(.L_731 - .L_730)
.L_730:
        /*000c*/ 	.word	0x00000000
        /*0010*/ 	.short	0x0006
        /*0012*/ 	.short	0x0033
        /*0014*/ 	.byte	0x00, 0xf0, 0x05, 0x00


	//----- nvinfo : EIATTR_KPARAM_INFO
	.align		4
.L_731:
        /*0018*/ 	.byte	0x04, 0x17
        /*001a*/ 	.short	(.L_733 - .L_732)
.L_732:
        /*001c*/ 	.word	0x00000000
        /*0020*/ 	.short	0x0005
        /*0022*/ 	.short	0x0032
        /*0024*/ 	.byte	0x00, 0xf0, 0x05, 0x00


	//----- nvinfo : EIATTR_KPARAM_INFO
	.align		4
.L_733:
        /*0028*/ 	.byte	0x04, 0x17
        /*002a*/ 	.short	(.L_735 - .L_734)
.L_734:
        /*002c*/ 	.word	0x00000000
        /*0030*/ 	.short	0x0004
        /*0032*/ 	.short	0x0031
        /*0034*/ 	.byte	0x00, 0xf0, 0x05, 0x00


	//----- nvinfo : EIATTR_KPARAM_INFO
	.align		4
.L_735:
        /*0038*/ 	.byte	0x04, 0x17
        /*003a*/ 	.short	(.L_737 - .L_736)
.L_736:
        /*003c*/ 	.word	0x00000000
        /*0040*/ 	.short	0x0003
        /*0042*/ 	.short	0x0030
        /*0044*/ 	.byte	0x00, 0xf0, 0x05, 0x00


	//----- nvinfo : EIATTR_KPARAM_INFO
	.align		4
.L_737:
        /*0048*/ 	.byte	0x04, 0x17
        /*004a*/ 	.short	(.L_739 - .L_738)
.L_738:
        /*004c*/ 	.word	0x00000000
        /*0050*/ 	.short	0x0002
        /*0052*/ 	.short	0x0018
        /*0054*/ 	.byte	0x00, 0xf0, 0x61, 0x00


	//----- nvinfo : EIATTR_KPARAM_INFO
	.align		4
.L_739:
        /*0058*/ 	.byte	0x04, 0x17
        /*005a*/ 	.short	(.L_741 - .L_740)
.L_740:
        /*005c*/ 	.word	0x00000000
        /*0060*/ 	.short	0x0001
        /*0062*/ 	.short	0x0008
        /*0064*/ 	.byte	0x00, 0xf0, 0x41, 0x00


	//----- nvinfo : EIATTR_KPARAM_INFO
	.align		4
.L_741:
        /*0068*/ 	.byte	0x04, 0x17
        /*006a*/ 	.short	(.L_743 - .L_742)
.L_742:
        /*006c*/ 	.word	0x00000000
        /*0070*/ 	.short	0x0000
        /*0072*/ 	.short	0x0000
        /*0074*/ 	.byte	0x00, 0xf0, 0x11, 0x00


	//----- nvinfo : EIATTR_SPARSE_MMA_MASK
	.align		4
.L_743:
        /*0078*/ 	.byte	0x03, 0x50
        /*007a*/ 	.short	0x0000


	//----- nvinfo : EIATTR_MAXREG_COUNT
	.align		4
        /*007c*/ 	.byte	0x03, 0x1b
        /*007e*/ 	.short	0x00ff


	//----- nvinfo : EIATTR_MERCURY_ISA_VERSION
	.align		4
        /*0080*/ 	.byte	0x03, 0x5f
        /*0082*/ 	.short	0x0101


	//----- nvinfo : EIATTR_VRC_CTA_INIT_COUNT
	.align		4
        /*0084*/ 	.byte	0x02, 0x4a
	.zero		1
	.zero		1


	//----- nvinfo : EIATTR_EXIT_INSTR_OFFSETS
	.align		4
        /*0088*/ 	.byte	0x04, 0x1c
        /*008a*/ 	.short	(.L_745 - .L_744)


	//   ....[0]....
.L_744:
        /*008c*/ 	.word	0x00000690


	//   ....[1]....
        /*0090*/ 	.word	0x000006e0


	//----- nvinfo : EIATTR_MAX_THREADS
	.align		4
.L_745:
        /*0094*/ 	.byte	0x04, 0x05
        /*0096*/ 	.short	(.L_747 - .L_746)
.L_746:
        /*0098*/ 	.word	0x00000080
        /*009c*/ 	.word	0x00000001
        /*00a0*/ 	.word	0x00000001


	//----- nvinfo : EIATTR_CRS_STACK_SIZE
	.align		4
.L_747:
        /*00a4*/ 	.byte	0x04, 0x1e
        /*00a6*/ 	.short	(.L_749 - .L_748)
.L_748:
        /*00a8*/ 	.word	0x00000000


	//----- nvinfo : EIATTR_CBANK_PARAM_SIZE
	.align		4
.L_749:
        /*00ac*/ 	.byte	0x03, 0x19
        /*00ae*/ 	.short	0x0034


	//----- nvinfo : EIATTR_PARAM_CBANK
	.align		4
        /*00b0*/ 	.byte	0x04, 0x0a
        /*00b2*/ 	.short	(.L_751 - .L_750)
	.align		4
.L_750:
        /*00b4*/ 	.word	index@(.nv.constant0._ZN2at6native27unrolled_elementwise_kernelIZZZNS0_44_GLOBAL__N__40a83637_7_Lerp_cu_7dd49032_296918lerp_scalar_kernelERNS_18TensorIteratorBaseERKN3c106ScalarEENKUlvE0_clEvENKUlvE0_clEvEUlffE_St5arrayIPcLm3EELi4E23TrivialOffsetCalculatorILi2EjESF_ILi1EjENS0_6memory15LoadWithoutCastENSI_16StoreWithoutCastEEEviT_T0_T2_T3_T4_T5_)
        /*00b8*/ 	.short	0x0380
        /*00ba*/ 	.short	0x0034


	//----- nvinfo : EIATTR_SW_WAR
	.align		4
.L_751:
        /*00bc*/ 	.byte	0x04, 0x36
        /*00be*/ 	.short	(.L_753 - .L_752)
.L_752:
        /*00c0*/ 	.word	0x00000008
.L_753:


//--------------------- .nv.info._ZN2at6native29vectorized_elementwise_kernelILi2EZZZNS0_44_GLOBAL__N__40a83637_7_Lerp_cu_7dd49032_296918lerp_scalar_kernelERNS_18TensorIteratorBaseERKN3c106ScalarEENKUlvE0_clEvENKUlvE0_clEvEUlffE_St5arrayIPcLm3EEEEviT0_T1_ --------------------------
	.section	.nv.info._ZN2at6native29vectorized_elementwise_kernelILi2EZZZNS0_44_GLOBAL__N__40a83637_7_Lerp_cu_7dd49032_296918lerp_scalar_kernelERNS_18TensorIteratorBaseERKN3c106ScalarEENKUlvE0_clEvENKUlvE0_clEvEUlffE_St5arrayIPcLm3EEEEviT0_T1_,"",@"SHT_CUDA_INFO"
	.sectionflags	@""
	.align	4


	//----- nvinfo : EIATTR_CUDA_API_VERSION
	.align		4
        /*0000*/ 	.byte	0x04, 0x37
        /*0002*/ 	.short	(.L_755 - .L_754)
.L_754:
        /*0004*/ 	.word	0x00000082


	//----- nvinfo : EIATTR_KPARAM_INFO
	.align		4
.L_755:
        /*0008*/ 	.byte	0x04, 0x17
        /*000a*/ 	.short	(.L_757 - .L_756)
.L_756:
        /*000c*/ 	.word	0x00000000
        /*0010*/ 	.short	0x0002
        /*0012*/ 	.short	0x0018
        /*0014*/ 	.byte	0x00, 0xf0, 0x61, 0x00


	//----- nvinfo : EIATTR_KPARAM_INFO
	.align		4
.L_757:
        /*0018*/ 	.byte	0x04, 0x17
        /*001a*/ 	.short	(.L_759 - .L_758)
.L_758:
        /*001c*/ 	.word	0x00000000
        /*0020*/ 	.short	0x0001
        /*0022*/ 	.short	0x0008
        /*0024*/ 	.byte	0x00, 0xf0, 0x41, 0x00


	//----- nvinfo : EIATTR_KPARAM_INFO
	.align		4
.L_759:
        /*0028*/ 	.byte	0x04, 0x17
        /*002a*/ 	.short	(.L_761 - .L_760)
.L_760:
        /*002c*/ 	.word	0x00000000
        /*0030*/ 	.short	0x0000
        /*0032*/ 	.short	0x0000
        /*0034*/ 	.byte	0x00, 0xf0, 0x11, 0x00


	//----- nvinfo : EIATTR_SPARSE_MMA_MASK
	.align		4
.L_761:
        /*0038*/ 	.byte	0x03, 0x50
        /*003a*/ 	.short	0x0000


	//----- nvinfo : EIATTR_MAXREG_COUNT
	.align		4
        /*003c*/ 	.byte	0x03, 0x1b
        /*003e*/ 	.short	0x00ff


	//----- nvinfo : EIATTR_MERCURY_ISA_VERSION
	.align		4
        /*0040*/ 	.byte	0x03, 0x5f
        /*0042*/ 	.short	0x0101


	//----- nvinfo : EIATTR_VRC_CTA_INIT_COUNT
	.align		4
        /*0044*/ 	.byte	0x02, 0x4a
	.zero		1
	.zero		1


	//----- nvinfo : EIATTR_EXIT_INSTR_OFFSETS
	.align		4
        /*0048*/ 	.byte	0x04, 0x1c
        /*004a*/ 	.short	(.L_763 - .L_762)


	//   ....[0]....
.L_762:
        /*004c*/ 	.word	0x00000db0


	//   ....[1]....
        /*0050*/ 	.word	0x00000e00


	//   ....[2]....
        /*0054*/ 	.word	0x00001120


	//----- nvinfo : EIATTR_MAX_THREADS
	.align		4
.L_763:
        /*0058*/ 	.byte	0x04, 0x05
        /*005a*/ 	.short	(.L_765 - .L_764)
.L_764:
        /*005c*/ 	.word	0x00000080
        /*0060*/ 	.word	0x00000001
        /*0064*/ 	.word	0x00000001


	//----- nvinfo : EIATTR_CRS_STACK_SIZE
	.align		4
.L_765:
        /*0068*/ 	.byte	0x04, 0x1e
        /*006a*/ 	.short	(.L_767 - .L_766)
.L_766:
        /*006c*/ 	.word	0x00000000


	//----- nvinfo : EIATTR_CBANK_PARAM_SIZE
	.align		4
.L_767:
        /*0070*/ 	.byte	0x03, 0x19
        /*0072*/ 	.short	0x0030


	//----- nvinfo : EIATTR_PARAM_CBANK
	.align		4
        /*0074*/ 	.byte	0x04, 0x0a
        /*0076*/ 	.short	(.L_769 - .L_768)
	.align		4
.L_768:
        /*0078*/ 	.word	index@(.nv.constant0._ZN2at6native29vectorized_elementwise_kernelILi2EZZZNS0_44_GLOBAL__N__40a83637_7_Lerp_cu_7dd49032_296918lerp_scalar_kernelERNS_18TensorIteratorBaseERKN3c106ScalarEENKUlvE0_clEvENKUlvE0_clEvEUlffE_St5arrayIPcLm3EEEEviT0_T1_)
        /*007c*/ 	.short	0x0380
        /*007e*/ 	.short	0x0030


	//----- nvinfo : EIATTR_SW_WAR
	.align		4
.L_769:
        /*0080*/ 	.byte	0x04, 0x36
        /*0082*/ 	.short	(.L_771 - .L_770)
.L_770:
        /*0084*/ 	.word	0x00000008
.L_771:


//--------------------- .nv.info._ZN2at6native29vectorized_elementwise_kernelILi4EZZZNS0_44_GLOBAL__N__40a83637_7_Lerp_cu_7dd49032_296918lerp_scalar_kernelERNS_18TensorIteratorBaseERKN3c106ScalarEENKUlvE0_clEvENKUlvE0_clEvEUlffE_St5arrayIPcLm3EEEEviT0_T1_ --------------------------
	.section	.nv.info._ZN2at6native29vectorized_elementwise_kernelILi4EZZZNS0_44_GLOBAL__N__40a83637_7_Lerp_cu_7dd49032_296918lerp_scalar_kernelERNS_18TensorIteratorBaseERKN3c106ScalarEENKUlvE0_clEvENKUlvE0_clEvEUlffE_St5arrayIPcLm3EEEEviT0_T1_,"",@"SHT_CUDA_INFO"
	.sectionflags	@""
	.align	4


	//----- nvinfo : EIATTR_CUDA_API_VERSION
	.align		4
        /*0000*/ 	.byte	0x04, 0x37
        /*0002*/ 	.short	(.L_773 - .L_772)
.L_772:
        /*0004*/ 	.word	0x00000082


	//----- nvinfo : EIATTR_KPARAM_INFO
	.align		4
.L_773:
        /*0008*/ 	.byte	0x04, 0x17
        /*000a*/ 	.short	(.L_775 - .L_774)
.L_774:
        /*000c*/ 	.word	0x00000000
        /*0010*/ 	.short	0x0002
        /*0012*/ 	.short	0x0018
        /*0014*/ 	.byte	0x00, 0xf0, 0x61, 0x00


	//----- nvinfo : EIATTR_KPARAM_INFO
	.align		4
.L_775:
        /*0018*/ 	.byte	0x04, 0x17
        /*001a*/ 	.short	(.L_777 - .L_776)
.L_776:
        /*001c*/ 	.word	0x00000000
        /*0020*/ 	.short	0x0001
        /*0022*/ 	.short	0x0008
        /*0024*/ 	.byte	0x00, 0xf0, 0x41, 0x00


	//----- nvinfo : EIATTR_KPARAM_INFO
	.align		4
.L_777:
        /*0028*/ 	.byte	0x04, 0x17
        /*002a*/ 	.short	(.L_779 - .L_778)
.L_778:
        /*002c*/ 	.word	0x00000000
        /*0030*/ 	.short	0x0000
        /*0032*/ 	.short	0x0000
        /*0034*/ 	.byte	0x00, 0xf0, 0x11, 0x00


	//----- nvinfo : EIATTR_SPARSE_MMA_MASK
	.align		4
.L_779:
        /*0038*/ 	.byte	0x03, 0x50
        /*003a*/ 	.short	0x0000


	//----- nvinfo : EIATTR_MAXREG_COUNT
	.align		4
        /*003c*/ 	.byte	0x03, 0x1b
        /*003e*/ 	.short	0x00ff


	//----- nvinfo : EIATTR_MERCURY_ISA_VERSION
	.align		4
        /*0040*/ 	.byte	0x03, 0x5f
        /*0042*/ 	.short	0x0101


	//----- nvinfo : EIATTR_VRC_CTA_INIT_COUNT
	.align		4
        /*0044*/ 	.byte	0x02, 0x4a
	.zero		1
	.zero		1


	//----- nvinfo : EIATTR_EXIT_INSTR_OFFSETS
	.align		4
        /*0048*/ 	.byte	0x04, 0x1c
        /*004a*/ 	.short	(.L_781 - .L_780)


	//   ....[0]....
.L_780:
        /*004c*/ 	.word	0x00000db0


	//   ....[1]....
        /*0050*/ 	.word	0x00000e00


	//   ....[2]....
        /*0054*/ 	.word	0x000010c0


	//----- nvinfo : EIATTR_MAX_THREADS
	.align		4
.L_781:
        /*0058*/ 	.byte	0x04, 0x05
        /*005a*/ 	.short	(.L_783 - .L_782)
.L_782:
        /*005c*/ 	.word	0x00000080
        /*0060*/ 	.word	0x00000001
        /*0064*/ 	.word	0x00000001


	//----- nvinfo : EIATTR_CRS_STACK_SIZE
	.align		4
.L_783:
        /*0068*/ 	.byte	0x04, 0x1e
        /*006a*/ 	.short	(.L_785 - .L_784)
.L_784:
        /*006c*/ 	.word	0x00000000


	//----- nvinfo : EIATTR_CBANK_PARAM_SIZE
	.align		4
.L_785:
        /*0070*/ 	.byte	0x03, 0x19
        /*0072*/ 	.short	0x0030


	//----- nvinfo : EIATTR_PARAM_CBANK
	.align		4
        /*0074*/ 	.byte	0x04, 0x0a
        /*0076*/ 	.short	(.L_787 - .L_786)
	.align		4
.L_786:
        /*0078*/ 	.word	index@(.nv.constant0._ZN2at6native29vectorized_elementwise_kernelILi4EZZZNS0_44_GLOBAL__N__40a83637_7_Lerp_cu_7dd49032_296918lerp_scalar_kernelERNS_18TensorIteratorBaseERKN3c106ScalarEENKUlvE0_clEvENKUlvE0_clEvEUlffE_St5arrayIPcLm3EEEEviT0_T1_)
        /*007c*/ 	.short	0x0380
        /*007e*/ 	.short	0x0030


	//----- nvinfo : EIATTR_SW_WAR
	.align		4
.L_787:
        /*0080*/ 	.byte	0x04, 0x36
        /*0082*/ 	.short	(.L_789 - .L_788)
.L_788:
        /*0084*/ 	.word	0x00000008
.L_789:


//--------------------- .nv.info._ZN2at6native29vectorized_elementwise_kernelILi8EZZZNS0_44_GLOBAL__N__40a83637_7_Lerp_cu_7dd49032_296918lerp_scalar_kernelERNS_18TensorIteratorBaseERKN3c106ScalarEENKUlvE0_clEvENKUlvE0_clEvEUlffE_St5arrayIPcLm3EEEEviT0_T1_ --------------------------
	.section	.nv.info._ZN2at6native29vectorized_elementwise_kernelILi8EZZZNS0_44_GLOBAL__N__40a83637_7_Lerp_cu_7dd49032_296918lerp_scalar_kernelERNS_18TensorIteratorBaseERKN3c106ScalarEENKUlvE0_clEvENKUlvE0_clEvEUlffE_St5arrayIPcLm3EEEEviT0_T1_,"",@"SHT_CUDA_INFO"
	.sectionflags	@""
	.align	4


	//----- nvinfo : EIATTR_CUDA_API_VERSION
	.align		4
        /*0000*/ 	.byte	0x04, 0x37
        /*0002*/ 	.short	(.L_791 - .L_790)
.L_790:
        /*0004*/ 	.word	0x00000082


	//----- nvinfo : EIATTR_KPARAM_INFO
	.align		4
.L_791:
        /*0008*/ 	.byte	0x04, 0x17
        /*000a*/ 	.short	(.L_793 - .L_792)
.L_792:
        /*000c*/ 	.word	0x00000000
        /*0010*/ 	.short	0x0002
        /*0012*/ 	.short	0x0018
        /*0014*/ 	.byte	0x00, 0xf0, 0x61, 0x00


	//----- nvinfo : EIATTR_KPARAM_INFO
	.align		4
.L_793:
        /*0018*/ 	.byte	0x04, 0x17
        /*001a*/ 	.short	(.L_795 - .L_794)
.L_794:
        /*001c*/ 	.word	0x00000000
        /*0020*/ 	.short	0x0001
        /*0022*/ 	.short	0x0008
        /*0024*/ 	.byte	0x00, 0xf0, 0x41, 0x00


	//----- nvinfo : EIATTR_KPARAM_INFO
	.align		4
.L_795:
        /*0028*/ 	.byte	0x04, 0x17
        /*002a*/ 	.short	(.L_797 - .L_796)
.L_796:
        /*002c*/ 	.word	0x00000000
        /*0030*/ 	.short	0x0000
        /*0032*/ 	.short	0x0000
        /*0034*/ 	.byte	0x00, 0xf0, 0x11, 0x00


	//----- nvinfo : EIATTR_SPARSE_MMA_MASK
	.align		4
.L_797:
        /*0038*/ 	.byte	0x03, 0x50
        /*003a*/ 	.short	0x0000


	//----- nvinfo : EIATTR_MAXREG_COUNT
	.align		4
        /*003c*/ 	.byte	0x03, 0x1b
        /*003e*/ 	.short	0x00ff


	//----- nvinfo : EIATTR_MERCURY_ISA_VERSION
	.align		4
        /*0040*/ 	.byte	0x03, 0x5f
        /*0042*/ 	.short	0x0101


	//----- nvinfo : EIATTR_VRC_CTA_INIT_COUNT
	.align		4
        /*0044*/ 	.byte	0x02, 0x4a
	.zero		1
	.zero		1


	//----- nvinfo : EIATTR_EXIT_INSTR_OFFSETS
	.align		4
        /*0048*/ 	.byte	0x04, 0x1c
        /*004a*/ 	.short	(.L_799 - .L_798)


	//   ....[0]....
.L_798:
        /*004c*/ 	.word	0x00000010


	//----- nvinfo : EIATTR_MAX_THREADS
	.align		4
.L_799:
        /*0050*/ 	.byte	0x04, 0x05
        /*0052*/ 	.short	(.L_801 - .L_800)
.L_800:
        /*0054*/ 	.word	0x00000080
        /*0058*/ 	.word	0x00000001
        /*005c*/ 	.word	0x00000001


	//----- nvinfo : EIATTR_CBANK_PARAM_SIZE
	.align		4
.L_801:
        /*0060*/ 	.byte	0x03, 0x19
        /*0062*/ 	.short	0x0030


	//----- nvinfo : EIATTR_PARAM_CBANK
	.align		4
        /*0064*/ 	.byte	0x04, 0x0a
        /*0066*/ 	.short	(.L_803 - .L_802)
	.align		4
.L_802:
        /*0068*/ 	.word	index@(.nv.constant0._ZN2at6native29vectorized_elementwise_kernelILi8EZZZNS0_44_GLOBAL__N__40a83637_7_Lerp_cu_7dd49032_296918lerp_scalar_kernelERNS_18TensorIteratorBaseERKN3c106ScalarEENKUlvE0_clEvENKUlvE0_clEvEUlffE_St5arrayIPcLm3EEEEviT0_T1_)
        /*006c*/ 	.short	0x0380
        /*006e*/ 	.short	0x0030


	//----- nvinfo : EIATTR_SW_WAR
	.align		4
.L_803:
        /*0070*/ 	.byte	0x04, 0x36
        /*0072*/ 	.short	(.L_805 - .L_804)
.L_804:
        /*0074*/ 	.word	0x00000008
.L_805:


//--------------------- .nv.info._ZN2at6native18elementwise_kernelILi128ELi4EZNS0_15gpu_kernel_implIZZZNS0_44_GLOBAL__N__40a83637_7_Lerp_cu_7dd49032_296918lerp_scalar_kernelERNS_18TensorIteratorBaseERKN3c106ScalarEENKUlvE0_clEvENKUlvE_clEvEUlddE_EEvS5_RKT_EUliE_EEviT1_ --------------------------
	.section	.nv.info._ZN2at6native18elementwise_kernelILi128ELi4EZNS0_15gpu_kernel_implIZZZNS0_44_GLOBAL__N__40a83637_7_Lerp_cu_7dd49032_296918lerp_scalar_kernelERNS_18TensorIteratorBaseERKN3c106ScalarEENKUlvE0_clEvENKUlvE_clEvEUlddE_EEvS5_RKT_EUliE_EEviT1_,"",@"SHT_CUDA_INFO"
	.sectionflags	@""
	.align	4


	//----- nvinfo : EIATTR_CUDA_API_VERSION
	.align		4
        /*0000*/ 	.byte	0x04, 0x37
        /*0002*/ 	.short	(.L_807 - .L_806)
.L_806:
        /*0004*/ 	.word	0x00000082


	//----- nvinfo : EIATTR_KPARAM_INFO
	.align		4
.L_807:
        /*0008*/ 	.byte	0x04, 0x17
        /*000a*/ 	.short	(.L_809 - .L_808)
.L_808:
        /*000c*/ 	.word	0x00000000
        /*0010*/ 	.short	0x0001
        /*0012*/ 	.short	0x0008
        /*0014*/ 	.byte	0x00, 0xf0, 0x61, 0x0a


	//----- nvinfo : EIATTR_KPARAM_INFO
	.align		4
.L_809:
        /*0018*/ 	.byte	0x04, 0x17
        /*001a*/ 	.short	(.L_811 - .L_810)
.L_810:
        /*001c*/ 	.word	0x00000000
        /*0020*/ 	.short	0x0000
        /*0022*/ 	.short	0x0000
        /*0024*/ 	.byte	0x00, 0xf0, 0x11, 0x00


	//----- nvinfo : EIATTR_SPARSE_MMA_MASK
	.align		4
.L_811:
        /*0028*/ 	.byte	0x03, 0x50
        /*002a*/ 	.short	0x0000


	//----- nvinfo : EIATTR_MAXREG_COUNT
	.align		4
        /*002c*/ 	.byte	0x03, 0x1b
        /*002e*/ 	.short	0x0080


	//----- nvinfo : EIATTR_EXTERNS
	.align		4
        /*0030*/ 	.byte	0x04, 0x0f
        /*0032*/ 	.short	(.L_813 - .L_812)


	//   ....[0]....
	.align		4
.L_812:
        /*0034*/ 	.word	index@(__assertfail)


	//----- nvinfo : EIATTR_MERCURY_ISA_VERSION
	.align		4
.L_813:
        /*0038*/ 	.byte	0x03, 0x5f
        /*003a*/ 	.short	0x0101


	//----- nvinfo : EIATTR_VRC_CTA_INIT_COUNT
	.align		4
        /*003c*/ 	.byte	0x02, 0x4a
	.zero		1
	.zero		1


	//----- nvinfo : EIATTR_SYSCALL_OFFSETS
	.align		4
        /*0040*/ 	.byte	0x04, 0x46
        /*0042*/ 	.short	(.L_815 - .L_814)


	//   ....[0]....
.L_814:
        /*0044*/ 	.word	0x000024f0


	//   ....[1]....
        /*0048*/ 	.word	0x000033d0


	//   ....[2]....
        /*004c*/ 	.word	0x00004790


	//   ....[3]....
        /*0050*/ 	.word	0x00006e50


	//   ....[4]....
        /*0054*/ 	.word	0x00007d30


	//   ....[5]....
        /*0058*/ 	.word	0x00008df0


	//   ....[6]....
        /*005c*/ 	.word	0x0000b6e0


	//   ....[7]....
        /*0060*/ 	.word	0x0000c5c0


	//   ....[8]....
        /*0064*/ 	.word	0x0000d680


	//   ....[9]....
        /*0068*/ 	.word	0x0000ff90


	//   ....[10]....
        /*006c*/ 	.word	0x00010e70


	//   ....[11]....
        /*0070*/ 	.word	0x00011f10


	//----- nvinfo : EIATTR_EXIT_INSTR_OFFSETS
	.align		4
.L_815:
        /*0074*/ 	.byte	0x04, 0x1c
        /*0076*/ 	.short	(.L_817 - .L_816)


	//   ....[0]....
.L_816:
        /*0078*/ 	.word	0x0000dae0


	//   ....[1]....
        /*007c*/ 	.word	0x000110e0


	//   ....[2]....
        /*0080*/ 	.word	0x00011120


	//   ....[3]....
        /*0084*/ 	.word	0x000111b0


	//   ....[4]....
        /*0088*/ 	.word	0x000111e0


	//   ....[5]....
        /*008c*/ 	.word	0x00011210


	//   ....[6]....
        /*0090*/ 	.word	0x00011320


	//   ....[7]....
        /*0094*/ 	.word	0x000113e0


	//   ....[8]....
        /*0098*/ 	.word	0x00011500


	//   ....[9]....
        /*009c*/ 	.word	0x000115d0


	//   ....[10]....
        /*00a0*/ 	.word	0x000115f0


	//   ....[11]....
        /*00a4*/ 	.word	0x000116c0


	//   ....[12]....
        /*00a8*/ 	.word	0x000118b0


	//   ....[13]....
        /*00ac*/ 	.word	0x00011aa0


	//   ....[14]....
        /*00b0*/ 	.word	0x00011c80


	//   ....[15]....
        /*00b4*/ 	.word	0x00011cb0


	//   ....[16]....
        /*00b8*/ 	.word	0x00011ce0


	//   ....[17]....
        /*00bc*/ 	.word	0x00011d80


	//   ....[18]....
        /*00c0*/ 	.word	0x00011db0


	//   ....[19]....
        /*00c4*/ 	.word	0x00011f20


	//   ....[20]....
        /*00c8*/ 	.word	0x000120b0


	//   ....[21]....
        /*00cc*/ 	.word	0x00012270


	//   ....[22]....
        /*00d0*/ 	.word	0x00012330


	//----- nvinfo : EIATTR_MAX_THREADS
	.align		4
.L_817:
        /*00d4*/ 	.byte	0x04, 0x05
        /*00d6*/ 	.short	(.L_819 - .L_818)
.L_818:
        /*00d8*/ 	.word	0x00000080
        /*00dc*/ 	.word	0x00000001
        /*00e0*/ 	.word	0x00000001


	//----- nvinfo : EIATTR_CRS_STACK_SIZE
	.align		4
.L_819:
        /*00e4*/ 	.byte	0x04, 0x1e
        /*00e6*/ 	.short	(.L_821 - .L_820)
.L_820:
        /*00e8*/ 	.word	0x00000000


	//----- nvinfo : EIATTR_CBANK_PARAM_SIZE
	.align		4
.L_821:
        /*00ec*/ 	.byte	0x03, 0x19
        /*00ee*/ 	.short	0x02a0


	//----- nvinfo : EIATTR_PARAM_CBANK
	.align		4
        /*00f0*/ 	.byte	0x04, 0x0a
        /*00f2*/ 	.short	(.L_823 - .L_822)
	.align		4
.L_822:
        /*00f4*/ 	.word	index@(.nv.constant0._ZN2at6native18elementwise_kernelILi128ELi4EZNS0_15gpu_kernel_implIZZZNS0_44_GLOBAL__N__40a83637_7_Lerp_cu_7dd49032_296918lerp_scalar_kernelERNS_18TensorIteratorBaseERKN3c106ScalarEENKUlvE0_clEvENKUlvE_clEvEUlddE_EEvS5_RKT_EUliE_EEviT1_)
        /*00f8*/ 	.short	0x0380
        /*00fa*/ 	.short	0x02a0


	//----- nvinfo : EIATTR_SW_WAR
	.align		4
.L_823:
        /*00fc*/ 	.byte	0x04, 0x36
        /*00fe*/ 	.short	(.L_825 - .L_824)
.L_824:
        /*0100*/ 	.word	0x00000008
.L_825:


//--------------------- .nv.info._ZN2at6native27unrolled_elementwise_kernelIZZZNS0_44_GLOBAL__N__40a83637_7_Lerp_cu_7dd49032_296918lerp_scalar_kernelERNS_18TensorIteratorBaseERKN3c106ScalarEENKUlvE0_clEvENKUlvE_clEvEUlddE_St5arrayIPcLm3EELi4E23TrivialOffsetCalculatorILi2EjESF_ILi1EjENS0_6memory12LoadWithCastILi2EEENSI_13StoreWithCastILi1EEEEEviT_T0_T2_T3_T4_T5_ --------------------------
	.section	.nv.info._ZN2at6native27unrolled_elementwise_kernelIZZZNS0_44_GLOBAL__N__40a83637_7_Lerp_cu_7dd49032_296918lerp_scalar_kernelERNS_18TensorIteratorBaseERKN3c106ScalarEENKUlvE0_clEvENKUlvE_clEvEUlddE_St5arrayIPcLm3EELi4E23TrivialOffsetCalculatorILi2EjESF_ILi1EjENS0_6memory12LoadWithCastILi2EEENSI_13StoreWithCastILi1EEEEEviT_T0_T2_T3_T4_T5_,"",@"SHT_CUDA_INFO"
	.sectionflags	@""
	.align	4


	//----- nvinfo : EIATTR_CUDA_API_VERSION
	.align		4
        /*0000*/ 	.byte	0x04, 0x37
        /*0002*/ 	.short	(.L_827 - .L_826)
.L_826:
        /*0004*/ 	.word	0x00000082


	//----- nvinfo : EIATTR_KPARAM_INFO
	.align		4
.L_827:
        /*0008*/ 	.byte	0x04, 0x17
        /*000a*/ 	.short	(.L_829 - .L_828)
.L_828:
        /*000c*/ 	.word	0x00000000
        /*0010*/ 	.short	0x0006
        /*0012*/ 	.short	0x0040
        /*0014*/ 	.byte	0x00, 0xf0, 0x21, 0x00


	//----- nvinfo : EIATTR_KPARAM_INFO
	.align		4
.L_829:
        /*0018*/ 	.byte	0x04, 0x17
        /*001a*/ 	.short	(.L_831 - .L_830)
.L_830:
        /*001c*/ 	.word	0x00000000
        /*0020*/ 	.short	0x0005
        /*0022*/ 	.short	0x0034
        /*0024*/ 	.byte	0x00, 0xf0, 0x31, 0x00


	//----- nvinfo : EIATTR_KPARAM_INFO
	.align		4
.L_831:
        /*0028*/ 	.byte	0x04, 0x17
        /*002a*/ 	.short	(.L_833 - .L_832)
.L_832:
        /*002c*/ 	.word	0x00000000
        /*0030*/ 	.short	0x0004
        /*0032*/ 	.short	0x0031
        /*0034*/ 	.byte	0x00, 0xf0, 0x05, 0x00


	//----- nvinfo : EIATTR_KPARAM_INFO
	.align		4
.L_833:
        /*0038*/ 	.byte	0x04, 0x17
        /*003a*/ 	.short	(.L_835 - .L_834)
.L_834:
        /*003c*/ 	.word	0x00000000
        /*0040*/ 	.short	0x0003
        /*0042*/ 	.short	0x0030
        /*0044*/ 	.byte	0x00, 0xf0, 0x05, 0x00


	//----- nvinfo : EIATTR_KPARAM_INFO
	.align		4
.L_835:
        /*0048*/ 	.byte	0x04, 0x17
        /*004a*/ 	.short	(.L_837 - .L_836)
.L_836:
        /*004c*/ 	.word	0x00000000
        /*0050*/ 	.short	0x0002
        /*0052*/ 	.short	0x0018
        /*0054*/ 	.byte	0x00, 0xf0, 0x61, 0x00


	//----- nvinfo : EIATTR_KPARAM_INFO
	.align		4
.L_837:
        /*0058*/ 	.byte	0x04, 0x17
        /*005a*/ 	.short	(.L_839 - .L_838)
.L_838:
        /*005c*/ 	.word	0x00000000
        /*0060*/ 	.short	0x0001
        /*0062*/ 	.short	0x0008
        /*0064*/ 	.byte	0x00, 0xf0, 0x41, 0x00


	//----- nvinfo : EIATTR_KPARAM_INFO
	.align		4
.L_839:
        /*0068*/ 	.byte	0x04, 0x17
        /*006a*/ 	.short	(.L_841 - .L_840)
.L_840:
        /*006c*/ 	.word	0x00000000
        /*0070*/ 	.short	0x0000
        /*0072*/ 	.short	0x0000
        /*0074*/ 	.byte	0x00, 0xf0, 0x11, 0x00


	//----- nvinfo : EIATTR_SPARSE_MMA_MASK
	.align		4
.L_841:
        /*0078*/ 	.byte	0x03, 0x50
        /*007a*/ 	.short	0x0000


	//----- nvinfo : EIATTR_MAXREG_COUNT
	.align		4
        /*007c*/ 	.byte	0x03, 0x1b
        /*007e*/ 	.short	0x00ff


	//----- nvinfo : EIATTR_EXTERNS
	.align		4
        /*0080*/ 	.byte	0x04, 0x0f
        /*0082*/ 	.short	(.L_843 - .L_842)


	//   ....[0]....
	.align		4
.L_842:
        /*0084*/ 	.word	index@(__assertfail)


	//----- nvinfo : EIATTR_MERCURY_ISA_VERSION
	.align		4
.L_843:
        /*0088*/ 	.byte	0x03, 0x5f
        /*008a*/ 	.short	0x0101


	//----- nvinfo : EIATTR_VRC_CTA_INIT_COUNT
	.align		4
        /*008c*/ 	.byte	0x02, 0x4a
	.zero		1
	.zero		1


	//----- nvinfo : EIATTR_SYSCALL_OFFSETS
	.align		4
        /*0090*/ 	.byte	0x04, 0x46
        /*0092*/ 	.short	(.L_845 - .L_844)


	//   ....[0]....
.L_844:
        /*0094*/ 	.word	0x00000ea0


	//   ....[1]....
        /*0098*/ 	.word	0x00001da0


	//   ....[2]....
        /*009c*/ 	.word	0x00002de0


	//   ....[3]....
        /*00a0*/ 	.word	0x00003ce0


	//   ....[4]....
        /*00a4*/ 	.word	0x00004c60


	//   ....[5]....
        /*00a8*/ 	.word	0x00005b60


	//   ....[6]....
        /*00ac*/ 	.word	0x00006ae0


	//   ....[7]....
        /*00b0*/ 	.word	0x000079b0


	//   ....[8]....
        /*00b4*/ 	.word	0x00009260


	//   ....[9]....
        /*00b8*/ 	.word	0x0000a440


	//   ....[10]....
        /*00bc*/ 	.word	0x0000b800


	//   ....[11]....
        /*00c0*/ 	.word	0x0000cbc0


	//----- nvinfo : EIATTR_EXIT_INSTR_OFFSETS
	.align		4
.L_845:
        /*00c4*/ 	.byte	0x04, 0x1c
        /*00c6*/ 	.short	(.L_847 - .L_846)


	//   ....[0]....
.L_846:
        /*00c8*/ 	.word	0x0000bc50


	//   ....[1]....
        /*00cc*/ 	.word	0x0000bd90


	//   ....[2]....
        /*00d0*/ 	.word	0x0000bdd0


	//   ....[3]....
        /*00d4*/ 	.word	0x0000be60


	//   ....[4]....
        /*00d8*/ 	.word	0x0000be90


	//   ....[5]....
        /*00dc*/ 	.word	0x0000bec0


	//   ....[6]....
        /*00e0*/ 	.word	0x0000bfd0


	//   ....[7]....
        /*00e4*/ 	.word	0x0000c090


	//   ....[8]....
        /*00e8*/ 	.word	0x0000c1b0


	//   ....[9]....
        /*00ec*/ 	.word	0x0000c280


	//   ....[10]....
        /*00f0*/ 	.word	0x0000c2a0


	//   ....[11]....
        /*00f4*/ 	.word	0x0000c370


	//   ....[12]....
        /*00f8*/ 	.word	0x0000c560


	//   ....[13]....
        /*00fc*/ 	.word	0x0000c750


	//   ....[14]....
        /*0100*/ 	.word	0x0000c930


	//   ....[15]....
        /*0104*/ 	.word	0x0000c960


	//   ....[16]....
        /*0108*/ 	.word	0x0000c990


	//   ....[17]....
        /*010c*/ 	.word	0x0000ca30


	//   ....[18]....
        /*0110*/ 	.word	0x0000ca60


	//   ....[19]....
        /*0114*/ 	.word	0x0000cbd0


	//   ....[20]....
        /*0118*/ 	.word	0x0000cd60


	//   ....[21]....
        /*011c*/ 	.word	0x0000cf20


	//   ....[22]....
        /*0120*/ 	.word	0x0000cfe0


	//----- nvinfo : EIATTR_MAX_THREADS
	.align		4
.L_847:
        /*0124*/ 	.byte	0x04, 0x05
        /*0126*/ 	.short	(.L_849 - .L_848)
.L_848:
        /*0128*/ 	.word	0x00000080
        /*012c*/ 	.word	0x00000001
        /*0130*/ 	.word	0x00000001


	//----- nvinfo : EIATTR_CRS_STACK_SIZE
	.align		4
.L_849:
        /*0134*/ 	.byte	0x04, 0x1e
        /*0136*/ 	.short	(.L_851 - .L_850)
.L_850:
        /*0138*/ 	.word	0x00000000


	//----- nvinfo : EIATTR_CBANK_PARAM_SIZE
	.align		4
.L_851:
        /*013c*/ 	.byte	0x03, 0x19
        /*013e*/ 	.short	0x0048


	//----- nvinfo : EIATTR_PARAM_CBANK
	.align		4
        /*0140*/ 	.byte	0x04, 0x0a
        /*0142*/ 	.short	(.L_853 - .L_852)
	.align		4
.L_852:
        /*0144*/ 	.word	index@(.nv.constant0._ZN2at6native27unrolled_elementwise_kernelIZZZNS0_44_GLOBAL__N__40a83637_7_Lerp_cu_7dd49032_296918lerp_scalar_kernelERNS_18TensorIteratorBaseERKN3c106ScalarEENKUlvE0_clEvENKUlvE_clEvEUlddE_St5arrayIPcLm3EELi4E23TrivialOffsetCalculatorILi2EjESF_ILi1EjENS0_6memory12LoadWithCastILi2EEENSI_13StoreWithCastILi1EEEEEviT_T0_T2_T3_T4_T5_)
        /*0148*/ 	.short	0x0380
        /*014a*/ 	.short	0x0048


	//----- nvinfo : EIATTR_SW_WAR
	.align		4
.L_853:
        /*014c*/ 	.byte	0x04, 0x36
        /*014e*/ 	.short	(.L_855 - .L_854)
.L_854:
        /*0150*/ 	.word	0x00000008
.L_855:


//--------------------- .nv.info._ZN2at6native18elementwise_kernelILi128ELi2EZNS0_22gpu_kernel_impl_nocastIZZZNS0_44_GLOBAL__N__40a83637_7_Lerp_cu_7dd49032_296918lerp_scalar_kernelERNS_18TensorIteratorBaseERKN3c106ScalarEENKUlvE0_clEvENKUlvE_clEvEUlddE_EEvS5_RKT_EUliE_EEviT1_ --------------------------
	.section	.nv.info._ZN2at6native18elementwise_kernelILi128ELi2EZNS0_22gpu_kernel_impl_nocastIZZZNS0_44_GLOBAL__N__40a83637_7_Lerp_cu_7dd49032_296918lerp_scalar_kernelERNS_18TensorIteratorBaseERKN3c106ScalarEENKUlvE0_clEvENKUlvE_clEvEUlddE_EEvS5_RKT_EUliE_EEviT1_,"",@"SHT_CUDA_INFO"
	.sectionflags	@""
	.align	4


	//----- nvinfo : EIATTR_CUDA_API_VERSION
	.align		4
        /*0000*/ 	.byte	0x04, 0x37
        /*0002*/ 	.short	(.L_857 - .L_856)
.L_856:
        /*0004*/ 	.word	0x00000082


	//----- nvinfo : EIATTR_KPARAM_INFO
	.align		4
.L_857:
        /*0008*/ 	.byte	0x04, 0x17
        /*000a*/ 	.short	(.L_859 - .L_858)
.L_858:
        /*000c*/ 	.word	0x00000000
        /*0010*/ 	.short	0x0001
        /*0012*/ 	.short	0x0008
        /*0014*/ 	.byte	0x00, 0xf0, 0x41, 0x0a


	//----- nvinfo : EIATTR_KPARAM_INFO
	.align		4
.L_859:
        /*0018*/ 	.byte	0x04, 0x17
        /*001a*/ 	.short	(.L_861 - .L_860)
.L_860:
        /*001c*/ 	.word	0x00000000
        /*0020*/ 	.short	0x0000
        /*0022*/ 	.short	0x0000
        /*0024*/ 	.byte	0x00, 0xf0, 0x11, 0x00


	//----- nvinfo : EIATTR_SPARSE_MMA_MASK
	.align		4
.L_861:
        /*0028*/ 	.byte	0x03, 0x50
        /*002a*/ 	.short	0x0000


	//----- nvinfo : EIATTR_MAXREG_COUNT
	.align		4
        /*002c*/ 	.byte	0x03, 0x1b
        /*002e*/ 	.short	0x0080


	//----- nvinfo : EIATTR_MERCURY_ISA_VERSION
	.align		4
        /*0030*/ 	.byte	0x03, 0x5f
        /*0032*/ 	.short	0x0101


	//----- nvinfo : EIATTR_VRC_CTA_INIT_COUNT
	.align		4
        /*0034*/ 	.byte	0x02, 0x4a
	.zero		1
	.zero		1


	//----- nvinfo : EIATTR_EXIT_INSTR_OFFSETS
	.align		4
        /*0038*/ 	.byte	0x04, 0x1c
        /*003a*/ 	.short	(.L_863 - .L_862)


	//   ....[0]....
.L_862:
        /*003c*/ 	.word	0x00000280


	//   ....[1]....
        /*0040*/ 	.word	0x000003a0


	//   ....[2]....
        /*0044*/ 	.word	0x00000430


	//   ....[3]....
        /*0048*/ 	.word	0x00001c30


	//   ....[4]....
        /*004c*/ 	.word	0x000033a0


	//----- nvinfo : EIATTR_MAX_THREADS
	.align		4
.L_863:
        /*0050*/ 	.byte	0x04, 0x05
        /*0052*/ 	.short	(.L_865 - .L_864)
.L_864:
        /*0054*/ 	.word	0x00000080
        /*0058*/ 	.word	0x00000001
        /*005c*/ 	.word	0x00000001


	//----- nvinfo : EIATTR_CRS_STACK_SIZE
	.align		4
.L_865:
        /*0060*/ 	.byte	0x04, 0x1e
        /*0062*/ 	.short	(.L_867 - .L_866)
.L_866:
        /*0064*/ 	.word	0x00000000


	//----- nvinfo : EIATTR_CBANK_PARAM_SIZE
	.align		4
.L_867:
        /*0068*/ 	.byte	0x03, 0x19
        /*006a*/ 	.short	0x0298


	//----- nvinfo : EIATTR_PARAM_CBANK
	.align		4
        /*006c*/ 	.byte	0x04, 0x0a
        /*006e*/ 	.short	(.L_869 - .L_868)
	.align		4
.L_868:
        /*0070*/ 	.word	index@(.nv.constant0._ZN2at6native18elementwise_kernelILi128ELi2EZNS0_22gpu_kernel_impl_nocastIZZZNS0_44_GLOBAL__N__40a83637_7_Lerp_cu_7dd49032_296918lerp_scalar_kernelERNS_18TensorIteratorBaseERKN3c106ScalarEENKUlvE0_clEvENKUlvE_clEvEUlddE_EEvS5_RKT_EUliE_EEviT1_)
        /*0074*/ 	.short	0x0380
        /*0076*/ 	.short	0x0298


	//----- nvinfo : EIATTR_SW_WAR
	.align		4
.L_869:
        /*0078*/ 	.byte	0x04, 0x36
        /*007a*/ 	.short	(.L_871 - .L_870)
.L_870:
        /*007c*/ 	.word	0x00000008
.L_871:


//--------------------- .nv.info._ZN2at6native27unrolled_elementwise_kernelIZZZNS0_44_GLOBAL__N__40a83637_7_Lerp_cu_7dd49032_296918lerp_scalar_kernelERNS_18TensorIteratorBaseERKN3c106ScalarEENKUlvE0_clEvENKUlvE_clEvEUlddE_St5arrayIPcLm3EELi4E23TrivialOffsetCalculatorILi2EjESF_ILi1EjENS0_6memory15LoadWithoutCastENSI_16StoreWithoutCastEEEviT_T0_T2_T3_T4_T5_ --------------------------
	.section	.nv.info._ZN2at6native27unrolled_elementwise_kernelIZZZNS0_44_GLOBAL__N__40a83637_7_Lerp_cu_7dd49032_296918lerp_scalar_kernelERNS_18TensorIteratorBaseERKN3c106ScalarEENKUlvE0_clEvENKUlvE_clEvEUlddE_St5arrayIPcLm3EELi4E23TrivialOffsetCalculatorILi2EjESF_ILi1EjENS0_6memory15LoadWithoutCastENSI_16StoreWithoutCastEEEviT_T0_T2_T3_T4_T5_,"",@"SHT_CUDA_INFO"
	.sectionflags	@""
	.align	4


	//----- nvinfo : EIATTR_CUDA_API_VERSION
	.align		4
        /*0000*/ 	.byte	0x04, 0x37
        /*0002*/ 	.short	(.L_873 - .L_872)
.L_872:
        /*0004*/ 	.word	0x00000082


	//----- nvinfo : EIATTR_KPARAM_INFO
	.align		4
.L_873:
        /*0008*/ 	.byte	0x04, 0x17
        /*000a*/ 	.short	(.L_875 - .L_874)
.L_874:
        /*000c*/ 	.word	0x00000000
        /*0010*/ 	.short	0x0006
        /*0012*/ 	.short	0x0033
        /*0014*/ 	.byte	0x00, 0xf0, 0x05, 0x00


	//----- nvinfo : EIATTR_KPARAM_INFO
	.align		4
.L_875:
        /*0018*/ 	.byte	0x04, 0x17
        /*001a*/ 	.short	(.L_877 - .L_876)
.L_876:
        /*001c*/ 	.word	0x00000000
        /*0020*/ 	.short	0x0005
        /*0022*/ 	.short	0x0032
        /*0024*/ 	.byte	0x00, 0xf0, 0x05, 0x00


	//----- nvinfo : EIATTR_KPARAM_INFO
	.align		4
.L_877:
        /*0028*/ 	.byte	0x04, 0x17
        /*002a*/ 	.short	(.L_879 - .L_878)
.L_878:
        /*002c*/ 	.word	0x00000000
        /*0030*/ 	.short	0x0004
        /*0032*/ 	.short	0x0031
        /*0034*/ 	.byte	0x00, 0xf0, 0x05, 0x00


	//----- nvinfo : EIATTR_KPARAM_INFO
	.align		4
.L_879:
        /*0038*/ 	.byte	0x04, 0x17
        /*003a*/ 	.short	(.L_881 - .L_880)
.L_880:
        /*003c*/ 	.word	0x00000000
        /*0040*/ 	.short	0x0003
        /*0042*/ 	.short	0x0030
        /*0044*/ 	.byte	0x00, 0xf0, 0x05, 0x00


	//----- nvinfo : EIATTR_KPARAM_INFO
	.align		4
.L_881:
        /*0048*/ 	.byte	0x04, 0x17
        /*004a*/ 	.short	(.L_883 - .L_882)
.L_882:
        /*004c*/ 	.word	0x00000000
        /*0050*/ 	.short	0x0002
        /*0052*/ 	.short	0x0018
        /*0054*/ 	.byte	0x00, 0xf0, 0x61, 0x00


	//----- nvinfo : EIATTR_KPARAM_INFO
	.align		4
.L_883:
        /*0058*/ 	.byte	0x04, 0x17
        /*005a*/ 	.short	(.L_885 - .L_884)
.L_884:
        /*005c*/ 	.word	0x00000000
        /*0060*/ 	.short	0x0001
        /*0062*/ 	.short	0x0008
        /*0064*/ 	.byte	0x00, 0xf0, 0x41, 0x00


	//----- nvinfo : EIATTR_KPARAM_INFO
	.align		4
.L_885:
        /*0068*/ 	.byte	0x04, 0x17
        /*006a*/ 	.short	(.L_887 - .L_886)
.L_886:
        /*006c*/ 	.word	0x00000000
        /*0070*/ 	.short	0x0000
        /*0072*/ 	.short	0x0000
        /*0074*/ 	.byte	0x00, 0xf0, 0x11, 0x00


	//----- nvinfo : EIATTR_SPARSE_MMA_MASK
	.align		4
.L_887:
        /*0078*/ 	.byte	0x03, 0x50
        /*007a*/ 	.short	0x0000


	//----- nvinfo : EIATTR_MAXREG_COUNT
	.align		4
        /*007c*/ 	.byte	0x03, 0x1b
        /*007e*/ 	.short	0x00ff


	//----- nvinfo : EIATTR_MERCURY_ISA_VERSION
	.align		4
        /*0080*/ 	.byte	0x03, 0x5f
        /*0082*/ 	.short	0x0101


	//----- nvinfo : EIATTR_VRC_CTA_INIT_COUNT
	.align		4
        /*0084*/ 	.byte	0x02, 0x4a
	.zero		1
	.zero		1


	//----- nvinfo : EIATTR_EXIT_INSTR_OFFSETS
	.align		4
        /*0088*/ 	.byte	0x04, 0x1c
        /*008a*/ 	.short	(.L_889 - .L_888)


	//   ....[0]....
.L_888:
        /*008c*/ 	.word	0x000009b0


	//   ....[1]....
        /*0090*/ 	.word	0x00000a00


	//----- nvinfo : EIATTR_MAX_THREADS
	.align		4
.L_889:
        /*0094*/ 	.byte	0x04, 0x05
        /*0096*/ 	.short	(.L_891 - .L_890)
.L_890:
        /*0098*/ 	.word	0x00000080
        /*009c*/ 	.word	0x00000001
        /*00a0*/ 	.word	0x00000001


	//----- nvinfo : EIATTR_CRS_STACK_SIZE
	.align		4
.L_891:
        /*00a4*/ 	.byte	0x04, 0x1e
        /*00a6*/ 	.short	(.L_893 - .L_892)
.L_892:
        /*00a8*/ 	.word	0x00000000


	//----- nvinfo : EIATTR_CBANK_PARAM_SIZE
	.align		4
.L_893:
        /*00ac*/ 	.byte	0x03, 0x19
        /*00ae*/ 	.short	0x0034


	//----- nvinfo : EIATTR_PARAM_CBANK
	.align		4
        /*00b0*/ 	.byte	0x04, 0x0a
        /*00b2*/ 	.short	(.L_895 - .L_894)
	.align		4
.L_894:
        /*00b4*/ 	.word	index@(.nv.constant0._ZN2at6native27unrolled_elementwise_kernelIZZZNS0_44_GLOBAL__N__40a83637_7_Lerp_cu_7dd49032_296918lerp_scalar_kernelERNS_18TensorIteratorBaseERKN3c106ScalarEENKUlvE0_clEvENKUlvE_clEvEUlddE_St5arrayIPcLm3EELi4E23TrivialOffsetCalculatorILi2EjESF_ILi1EjENS0_6memory15LoadWithoutCastENSI_16StoreWithoutCastEEEviT_T0_T2_T3_T4_T5_)
        /*00b8*/ 	.short	0x0380
        /*00ba*/ 	.short	0x0034


	//----- nvinfo : EIATTR_SW_WAR
	.align		4
.L_895:
        /*00bc*/ 	.byte	0x04, 0x36
        /*00be*/ 	.short	(.L_897 - .L_896)
.L_896:
        /*00c0*/ 	.word	0x00000008
.L_897:


//--------------------- .nv.info._ZN2at6native29vectorized_elementwise_kernelILi2EZZZNS0_44_GLOBAL__N__40a83637_7_Lerp_cu_7dd49032_296918lerp_scalar_kernelERNS_18TensorIteratorBaseERKN3c106ScalarEENKUlvE0_clEvENKUlvE_clEvEUlddE_St5arrayIPcLm3EEEEviT0_T1_ --------------------------
	.section	.nv.info._ZN2at6native29vectorized_elementwise_kernelILi2EZZZNS0_44_GLOBAL__N__40a83637_7_Lerp_cu_7dd49032_296918lerp_scalar_kernelERNS_18TensorIteratorBaseERKN3c106ScalarEENKUlvE0_clEvENKUlvE_clEvEUlddE_St5arrayIPcLm3EEEEviT0_T1_,"",@"SHT_CUDA_INFO"
	.sectionflags	@""
	.align	4


	//----- nvinfo : EIATTR_CUDA_API_VERSION
	.align		4
        /*0000*/ 	.byte	0x04, 0x37
        /*0002*/ 	.short	(.L_899 - .L_898)
.L_898:
        /*0004*/ 	.word	0x00000082


	//----- nvinfo : EIATTR_KPARAM_INFO
	.align		4
.L_899:
        /*0008*/ 	.byte	0x04, 0x17
        /*000a*/ 	.short	(.L_901 - .L_900)
.L_900:
        /*000c*/ 	.word	0x00000000
        /*0010*/ 	.short	0x0002
        /*0012*/ 	.short	0x0018
        /*0014*/ 	.byte	0x00, 0xf0, 0x61, 0x00


	//----- nvinfo : EIATTR_KPARAM_INFO
	.align		4
.L_901:
        /*0018*/ 	.byte	0x04, 0x17
        /*001a*/ 	.short	(.L_903 - .L_902)
.L_902:
        /*001c*/ 	.word	0x00000000
        /*0020*/ 	.short	0x0001
        /*0022*/ 	.short	0x0008
        /*0024*/ 	.byte	0x00, 0xf0, 0x41, 0x00


	//----- nvinfo : EIATTR_KPARAM_INFO
	.align		4
.L_903:
        /*0028*/ 	.byte	0x04, 0x17
        /*002a*/ 	.short	(.L_905 - .L_904)
.L_904:
        /*002c*/ 	.word	0x00000000
        /*0030*/ 	.short	0x0000
        /*0032*/ 	.short	0x0000
        /*0034*/ 	.byte	0x00, 0xf0, 0x11, 0x00


	//----- nvinfo : EIATTR_SPARSE_MMA_MASK
	.align		4
.L_905:
        /*0038*/ 	.byte	0x03, 0x50
        /*003a*/ 	.short	0x0000


	//----- nvinfo : EIATTR_MAXREG_COUNT
	.align		4
        /*003c*/ 	.byte	0x03, 0x1b
        /*003e*/ 	.short	0x00ff


	//----- nvinfo : EIATTR_MERCURY_ISA_VERSION
	.align		4
        /*0040*/ 	.byte	0x03, 0x5f
        /*0042*/ 	.short	0x0101


	//----- nvinfo : EIATTR_VRC_CTA_INIT_COUNT
	.align		4
        /*0044*/ 	.byte	0x02, 0x4a
	.zero		1
	.zero		1


	//----- nvinfo : EIATTR_EXIT_INSTR_OFFSETS
	.align		4
        /*0048*/ 	.byte	0x04, 0x1c
        /*004a*/ 	.short	(.L_907 - .L_906)


	//   ....[0]....
.L_906:
        /*004c*/ 	.word	0x00001540


	//   ....[1]....
        /*0050*/ 	.word	0x00001590


	//   ....[2]....
        /*0054*/ 	.word	0x00001ef0


	//----- nvinfo : EIATTR_MAX_THREADS
	.align		4
.L_907:
        /*0058*/ 	.byte	0x04, 0x05
        /*005a*/ 	.short	(.L_909 - .L_908)
.L_908:
        /*005c*/ 	.word	0x00000080
        /*0060*/ 	.word	0x00000001
        /*0064*/ 	.word	0x00000001


	//----- nvinfo : EIATTR_CRS_STACK_SIZE
	.align		4
.L_909:
        /*0068*/ 	.byte	0x04, 0x1e
        /*006a*/ 	.short	(.L_911 - .L_910)
.L_910:
        /*006c*/ 	.word	0x00000000


	//----- nvinfo : EIATTR_CBANK_PARAM_SIZE
	.align		4
.L_911:
        /*0070*/ 	.byte	0x03, 0x19
        /*0072*/ 	.short	0x0030


	//----- nvinfo : EIATTR_PARAM_CBANK
	.align		4
        /*0074*/ 	.byte	0x04, 0x0a
        /*0076*/ 	.short	(.L_913 - .L_912)
	.align		4
.L_912:
        /*0078*/ 	.word	index@(.nv.constant0._ZN2at6native29vectorized_elementwise_kernelILi2EZZZNS0_44_GLOBAL__N__40a83637_7_Lerp_cu_7dd49032_296918lerp_scalar_kernelERNS_18TensorIteratorBaseERKN3c106ScalarEENKUlvE0_clEvENKUlvE_clEvEUlddE_St5arrayIPcLm3EEEEviT0_T1_)
        /*007c*/ 	.short	0x0380
        /*007e*/ 	.short	0x0030


	//----- nvinfo : EIATTR_SW_WAR
	.align		4
.L_913:
        /*0080*/ 	.byte	0x04, 0x36
        /*0082*/ 	.short	(.L_915 - .L_914)
.L_914:
        /*0084*/ 	.word	0x00000008
.L_915:


//--------------------- .nv.info._ZN2at6native29vectorized_elementwise_kernelILi4EZZZNS0_44_GLOBAL__N__40a83637_7_Lerp_cu_7dd49032_296918lerp_scalar_kernelERNS_18TensorIteratorBaseERKN3c106ScalarEENKUlvE0_clEvENKUlvE_clEvEUlddE_St5arrayIPcLm3EEEEviT0_T1_ --------------------------
	.section	.nv.info._ZN2at6native29vectorized_elementwise_kernelILi4EZZZNS0_44_GLOBAL__N__40a83637_7_Lerp_cu_7dd49032_296918lerp_scalar_kernelERNS_18TensorIteratorBaseERKN3c106ScalarEENKUlvE0_clEvENKUlvE_clEvEUlddE_St5arrayIPcLm3EEEEviT0_T1_,"",@"SHT_CUDA_INFO"
	.sectionflags	@""
	.align	4


	//----- nvinfo : EIATTR_CUDA_API_VERSION
	.align		4
        /*0000*/ 	.byte	0x04, 0x37
        /*0002*/ 	.short	(.L_917 - .L_916)
.L_916:
        /*0004*/ 	.word	0x00000082


	//----- nvinfo : EIATTR_KPARAM_INFO
	.align		4
.L_917:
        /*0008*/ 	.byte	0x04, 0x17
        /*000a*/ 	.short	(.L_919 - .L_918)
.L_918:
        /*000c*/ 	.word	0x00000000
        /*0010*/ 	.short	0x0002
        /*0012*/ 	.short	0x0018
        /*0014*/ 	.byte	0x00, 0xf0, 0x61, 0x00


	//----- nvinfo : EIATTR_KPARAM_INFO
	.align		4
.L_919:
        /*0018*/ 	.byte	0x04, 0x17
        /*001a*/ 	.short	(.L_921 - .L_920)
.L_920:
        /*001c*/ 	.word	0x00000000
        /*0020*/ 	.short	0x0001
        /*0022*/ 	.short	0x0008
        /*0024*/ 	.byte	0x00, 0xf0, 0x41, 0x00


	//----- nvinfo : EIATTR_KPARAM_INFO
	.align		4
.L_921:
        /*0028*/ 	.byte	0x04, 0x17
        /*002a*/ 	.short	(.L_923 - .L_922)
.L_922:
        /*002c*/ 	.word	0x00000000
        /*0030*/ 	.short	0x0000
        /*0032*/ 	.short	0x0000
        /*0034*/ 	.byte	0x00, 0xf0, 0x11, 0x00


	//----- nvinfo : EIATTR_SPARSE_MMA_MASK
	.align		4
.L_923:
        /*0038*/ 	.byte	0x03, 0x50
        /*003a*/ 	.short	0x0000


	//----- nvinfo : EIATTR_MAXREG_COUNT
	.align		4
        /*003c*/ 	.byte	0x03, 0x1b
        /*003e*/ 	.short	0x00ff


	//----- nvinfo : EIATTR_MERCURY_ISA_VERSION
	.align		4
        /*0040*/ 	.byte	0x03, 0x5f
        /*0042*/ 	.short	0x0101


	//----- nvinfo : EIATTR_VRC_CTA_INIT_COUNT
	.align		4
        /*0044*/ 	.byte	0x02, 0x4a
	.zero		1
	.zero		1


	//----- nvinfo : EIATTR_EXIT_INSTR_OFFSETS
	.align		4
        /*0048*/ 	.byte	0x04, 0x1c
        /*004a*/ 	.short	(.L_925 - .L_924)


	//   ....[0]....
.L_924:
        /*004c*/ 	.word	0x00001540


	//   ....[1]....
        /*0050*/ 	.word	0x00001590


	//   ....[2]....
        /*0054*/ 	.word	0x00001ea0


	//----- nvinfo : EIATTR_MAX_THREADS
	.align		4
.L_925:
        /*0058*/ 	.byte	0x04, 0x05
        /*005a*/ 	.short	(.L_927 - .L_926)
.L_926:
        /*005c*/ 	.word	0x00000080
        /*0060*/ 	.word	0x00000001
        /*0064*/ 	.word	0x00000001


	//----- nvinfo : EIATTR_CRS_STACK_SIZE
	.align		4
.L_927:
        /*0068*/ 	.byte	0x04, 0x1e
        /*006a*/ 	.short	(.L_929 - .L_928)
.L_928:
        /*006c*/ 	.word	0x00000000


	//----- nvinfo : EIATTR_CBANK_PARAM_SIZE
	.align		4
.L_929:
        /*0070*/ 	.byte	0x03, 0x19
        /*0072*/ 	.short	0x0030


	//----- nvinfo : EIATTR_PARAM_CBANK
	.align		4
        /*0074*/ 	.byte	0x04, 0x0a
        /*0076*/ 	.short	(.L_931 - .L_930)
	.align		4
.L_930:
        /*0078*/ 	.word	index@(.nv.constant0._ZN2at6native29vectorized_elementwise_kernelILi4EZZZNS0_44_GLOBAL__N__40a83637_7_Lerp_cu_7dd49032_296918lerp_scalar_kernelERNS_18TensorIteratorBaseERKN3c106ScalarEENKUlvE0_clEvENKUlvE_clEvEUlddE_St5arrayIPcLm3EEEEviT0_T1_)
        /*007c*/ 	.short	0x0380
        /*007e*/ 	.short	0x0030


	//----- nvinfo : EIATTR_SW_WAR
	.align		4
.L_931:
        /*0080*/ 	.byte	0x04, 0x36
        /*0082*/ 	.short	(.L_933 - .L_932)
.L_932:
        /*0084*/ 	.word	0x00000008
.L_933:


//--------------------- .nv.info._ZN2at6native29vectorized_elementwise_kernelILi8EZZZNS0_44_GLOBAL__N__40a83637_7_Lerp_cu_7dd49032_296918lerp_scalar_kernelERNS_18TensorIteratorBaseERKN3c106ScalarEENKUlvE0_clEvENKUlvE_clEvEUlddE_St5arrayIPcLm3EEEEviT0_T1_ --------------------------
	.section	.nv.info._ZN2at6native29vectorized_elementwise_kernelILi8EZZZNS0_44_GLOBAL__N__40a83637_7_Lerp_cu_7dd49032_296918lerp_scalar_kernelERNS_18TensorIteratorBaseERKN3c106ScalarEENKUlvE0_clEvENKUlvE_clEvEUlddE_St5arrayIPcLm3EEEEviT0_T1_,"",@"SHT_CUDA_INFO"
	.sectionflags	@""
	.align	4


	//----- nvinfo : EIATTR_CUDA_API_VERSION
	.align		4
        /*0000*/ 	.byte	0x04, 0x37
        /*0002*/ 	.short	(.L_935 - .L_934)
.L_934:
        /*0004*/ 	.word	0x00000082


	//----- nvinfo : EIATTR_KPARAM_INFO
	.align		4
.L_935:
        /*0008*/ 	.byte	0x04, 0x17
        /*000a*/ 	.short	(.L_937 - .L_936)
.L_936:
        /*000c*/ 	.word	0x00000000
        /*0010*/ 	.short	0x0002
        /*0012*/ 	.short	0x0018
        /*0014*/ 	.byte	0x00, 0xf0, 0x61, 0x00


	//----- nvinfo : EIATTR_KPARAM_INFO
	.align		4
.L_937:
        /*0018*/ 	.byte	0x04, 0x17
        /*001a*/ 	.short	(.L_939 - .L_938)
.L_938:
        /*001c*/ 	.word	0x00000000
        /*0020*/ 	.short	0x0001
        /*0022*/ 	.short	0x0008
        /*0024*/ 	.byte	0x00, 0xf0, 0x41, 0x00


	//----- nvinfo : EIATTR_KPARAM_INFO
	.align		4
.L_939:
        /*0028*/ 	.byte	0x04, 0x17
        /*002a*/ 	.short	(.L_941 - .L_940)
.L_940:
        /*002c*/ 	.word	0x00000000
        /*0030*/ 	.short	0x0000
        /*0032*/ 	.short	0x0000
        /*0034*/ 	.byte	0x00, 0xf0, 0x11, 0x00


	//----- nvinfo : EIATTR_SPARSE_MMA_MASK
	.align		4
.L_941:
        /*0038*/ 	.byte	0x03, 0x50
        /*003a*/ 	.short	0x0000


	//----- nvinfo : EIATTR_MAXREG_COUNT
	.align		4
        /*003c*/ 	.byte	0x03, 0x1b
        /*003e*/ 	.short	0x00ff


	//----- nvinfo : EIATTR_MERCURY_ISA_VERSION
	.align		4
        /*0040*/ 	.byte	0x03, 0x5f
        /*0042*/ 	.short	0x0101


	//----- nvinfo : EIATTR_VRC_CTA_INIT_COUNT
	.align		4
        /*0044*/ 	.byte	0x02, 0x4a
	.zero		1
	.zero		1


	//----- nvinfo : EIATTR_EXIT_INSTR_OFFSETS
	.align		4
        /*0048*/ 	.byte	0x04, 0x1c
        /*004a*/ 	.short	(.L_943 - .L_942)


	//   ....[0]....
.L_942:
        /*004c*/ 	.word	0x00000010


	//----- nvinfo : EIATTR_MAX_THREADS
	.align		4
.L_943:
        /*0050*/ 	.byte	0x04, 0x05
        /*0052*/ 	.short	(.L_945 - .L_944)
.L_944:
        /*0054*/ 	.word	0x00000080
        /*0058*/ 	.word	0x00000001
        /*005c*/ 	.word	0x00000001


	//----- nvinfo : EIATTR_CBANK_PARAM_SIZE
	.align		4
.L_945:
        /*0060*/ 	.byte	0x03, 0x19
        /*0062*/ 	.short	0x0030


	//----- nvinfo : EIATTR_PARAM_CBANK
	.align		4
        /*0064*/ 	.byte	0x04, 0x0a
        /*0066*/ 	.short	(.L_947 - .L_946)
	.align		4
.L_946:
        /*0068*/ 	.word	index@(.nv.constant0._ZN2at6native29vectorized_elementwise_kernelILi8EZZZNS0_44_GLOBAL__N__40a83637_7_Lerp_cu_7dd49032_296918lerp_scalar_kernelERNS_18TensorIteratorBaseERKN3c106ScalarEENKUlvE0_clEvENKUlvE_clEvEUlddE_St5arrayIPcLm3EEEEviT0_T1_)
        /*006c*/ 	.short	0x0380
        /*006e*/ 	.short	0x0030


	//----- nvinfo : EIATTR_SW_WAR
	.align		4
.L_947:
        /*0070*/ 	.byte	0x04, 0x36
        /*0072*/ 	.short	(.L_949 - .L_948)
.L_948:
        /*0074*/ 	.word	0x00000008
.L_949:


//--------------------- .nv.info._ZN2at6native18elementwise_kernelILi128ELi4EZNS0_15gpu_kernel_implIZZZNS0_44_GLOBAL__N__40a83637_7_Lerp_cu_7dd49032_296918lerp_tensor_kernelERNS_18TensorIteratorBaseEENKUlvE0_clEvENKUlvE2_clEvEUlN3c108BFloat16ES9_S9_E_EEvS5_RKT_EUliE_EEviT1_ --------------------------
	.section	.nv.info._ZN2at6native18elementwise_kernelILi128ELi4EZNS0_15gpu_kernel_implIZZZNS0_44_GLOBAL__N__40a83637_7_Lerp_cu_7dd49032_296918lerp_tensor_kernelERNS_18TensorIteratorBaseEENKUlvE0_clEvENKUlvE2_clEvEUlN3c108BFloat16ES9_S9_E_EEvS5_RKT_EUliE_EEviT1_,"",@"SHT_CUDA_INFO"
	.sectionflags	@""
	.align	4


	//----- nvinfo : EIATTR_CUDA_API_VERSION
	.align		4
        /*0000*/ 	.byte	0x04, 0x37
        /*0002*/ 	.short	(.L_951 - .L_950)
.L_950:
        /*0004*/ 	.word	0x00000082


	//----- nvinfo : EIATTR_KPARAM_INFO
	.align		4
.L_951:
        /*0008*/ 	.byte	0x04, 0x17
        /*000a*/ 	.short	(.L_953 - .L_952)
.L_952:
        /*000c*/ 	.word	0x00000000
        /*0010*/ 	.short	0x0001
        /*0012*/ 	.short	0x0008
        /*0014*/ 	.byte	0x00, 0xf0, 0xc1, 0x0b


	//----- nvinfo : EIATTR_KPARAM_INFO
	.align		4
.L_953:
        /*0018*/ 	.byte	0x04, 0x17
        /*001a*/ 	.short	(.L_955 - .L_954)
.L_954:
        /*001c*/ 	.word	0x00000000
        /*0020*/ 	.short	0x0000
        /*0022*/ 	.short	0x0000
        /*0024*/ 	.byte	0x00, 0xf0, 0x11, 0x00


	//----- nvinfo : EIATTR_SPARSE_MMA_MASK
	.align		4
.L_955:
        /*0028*/ 	.byte	0x03, 0x50
        /*002a*/ 	.short	0x0000


	//----- nvinfo : EIATTR_MAXREG_COUNT
	.align		4
        /*002c*/ 	.byte	0x03, 0x1b
        /*002e*/ 	.short	0x0080


	//----- nvinfo : EIATTR_EXTERNS
	.align		4
        /*0030*/ 	.byte	0x04, 0x0f
        /*0032*/ 	.short	(.L_957 - .L_956)


	//   ....[0]....
	.align		4
.L_956:
        /*0034*/ 	.word	index@(__assertfail)


	//----- nvinfo : EIATTR_MERCURY_ISA_VERSION
	.align		4
.L_957:
        /*0038*/ 	.byte	0x03, 0x5f
        /*003a*/ 	.short	0x0101


	//----- nvinfo : EIATTR_VRC_CTA_INIT_COUNT
	.align		4
        /*003c*/ 	.byte	0x02, 0x4a
	.zero		1
	.zero		1


	//----- nvinfo : EIATTR_SYSCALL_OFFSETS
	.align		4
        /*0040*/ 	.byte	0x04, 0x46
        /*0042*/ 	.short	(.L_959 - .L_958)


	//   ....[0]....
.L_958:
        /*0044*/ 	.word	0x00002860


	//   ....[1]....
        /*0048*/ 	.word	0x00003960


	//   ....[2]....
        /*004c*/ 	.word	0x00004980


	//   ....[3]....
        /*0050*/ 	.word	0x000058f0


	//   ....[4]....
        /*0054*/ 	.word	0x000082e0


	//   ....[5]....
        /*0058*/ 	.word	0x000093e0


	//   ....[6]....
        /*005c*/ 	.word	0x0000a3f0


	//   ....[7]....
        /*0060*/ 	.word	0x0000b1b0


	//   ....[8]....
        /*0064*/ 	.word	0x0000dc90


	//   ....[9]....
        /*0068*/ 	.word	0x0000ed90


	//   ....[10]....
        /*006c*/ 	.word	0x0000fda0


	//   ....[11]....
        /*0070*/ 	.word	0x00010b60


	//   ....[12]....
        /*0074*/ 	.word	0x00013660


	//   ....[13]....
        /*0078*/ 	.word	0x00014760


	//   ....[14]....
        /*007c*/ 	.word	0x00015770


	//   ....[15]....
        /*0080*/ 	.word	0x00016500


	//----- nvinfo : EIATTR_EXIT_INSTR_OFFSETS
	.align		4
.L_959:
        /*0084*/ 	.byte	0x04, 0x1c
        /*0086*/ 	.short	(.L_961 - .L_960)


	//   ....[0]....
.L_960:
        /*0088*/ 	.word	0x00010e20


	//   ....[1]....
        /*008c*/ 	.word	0x00015980


	//   ....[2]....
        /*0090*/ 	.word	0x000159c0


	//   ....[3]....
        /*0094*/ 	.word	0x00015a60


	//   ....[4]....
        /*0098*/ 	.word	0x00015aa0


	//   ....[5]....
        /*009c*/ 	.word	0x00015ae0


	//   ....[6]....
        /*00a0*/ 	.word	0x00015b70


	//   ....[7]....
        /*00a4*/ 	.word	0x00015bb0


	//   ....[8]....
        /*00a8*/ 	.word	0x00015c50


	//   ....[9]....
        /*00ac*/ 	.word	0x00015ca0


	//   ....[10]....
        /*00b0*/ 	.word	0x00015cf0


	//   ....[11]....
        /*00b4*/ 	.word	0x00015dd0


	//   ....[12]....
        /*00b8*/ 	.word	0x00015f40


	//   ....[13]....
        /*00bc*/ 	.word	0x000160b0


	//   ....[14]....
        /*00c0*/ 	.word	0x00016210


	//   ....[15]....
        /*00c4*/ 	.word	0x00016250


	//   ....[16]....
        /*00c8*/ 	.word	0x00016290


	//   ....[17]....
        /*00cc*/ 	.word	0x00016340


	//   ....[18]....
        /*00d0*/ 	.word	0x000163a0


	//   ....[19]....
        /*00d4*/ 	.word	0x00016510


	//   ....[20]....
        /*00d8*/ 	.word	0x00016620


	//   ....[21]....
        /*00dc*/ 	.word	0x00016760


	//   ....[22]....
        /*00e0*/ 	.word	0x00016780


	//----- nvinfo : EIATTR_MAX_THREADS
	.align		4
.L_961:
        /*00e4*/ 	.byte	0x04, 0x05
        /*00e6*/ 	.short	(.L_963 - .L_962)
.L_962:
        /*00e8*/ 	.word	0x00000080
        /*00ec*/ 	.word	0x00000001
        /*00f0*/ 	.word	0x00000001


	//----- nvinfo : EIATTR_CRS_STACK_SIZE
	.align		4
.L_963:
        /*00f4*/ 	.byte	0x04, 0x1e
        /*00f6*/ 	.short	(.L_965 - .L_964)
.L_964:
        /*00f8*/ 	.word	0x00000000


	//----- nvinfo : EIATTR_CBANK_PARAM_SIZE
	.align		4
.L_965:
        /*00fc*/ 	.byte	0x03, 0x19
        /*00fe*/ 	.short	0x02f8


	//----- nvinfo : EIATTR_PARAM_CBANK
	.align		4
        /*0100*/ 	.byte	0x04, 0x0a
        /*0102*/ 	.short	(.L_967 - .L_966)
	.align		4
.L_966:
        /*0104*/ 	.word	index@(.nv.constant0._ZN2at6native18elementwise_kernelILi128ELi4EZNS0_15gpu_kernel_implIZZZNS0_44_GLOBAL__N__40a83637_7_Lerp_cu_7dd49032_296918lerp_tensor_kernelERNS_18TensorIteratorBaseEENKUlvE0_clEvENKUlvE2_clEvEUlN3c108BFloat16ES9_S9_E_EEvS5_RKT_EUliE_EEviT1_)
        /*0108*/ 	.short	0x0380
        /*010a*/ 	.short	0x02f8


	//----- nvinfo : EIATTR_SW_WAR
	.align		4
.L_967:
        /*010c*/ 	.byte	0x04, 0x36
        /*010e*/ 	.short	(.L_969 - .L_968)
.L_968:
        /*0110*/ 	.word	0x00000008
.L_969:


//--------------------- .nv.info._ZN2at6native27unrolled_elementwise_kernelIZZZNS0_44_GLOBAL__N__40a83637_7_Lerp_cu_7dd49032_296918lerp_tensor_kernelERNS_18TensorIteratorBaseEENKUlvE0_clEvENKUlvE2_clEvEUlN3c108BFloat16ES8_S8_E_St5arrayIPcLm4EELi4E23TrivialOffsetCalculatorILi3EjESD_ILi1EjENS0_6memory12LoadWithCastILi3EEENSG_13StoreWithCastILi1EEEEEviT_T0_T2_T3_T4_T5_ --------------------------
	.section	.nv.info._ZN2at6native27unrolled_elementwise_kernelIZZZNS0_44_GLOBAL__N__40a83637_7_Lerp_cu_7dd49032_296918lerp_tensor_kernelERNS_18TensorIteratorBaseEENKUlvE0_clEvENKUlvE2_clEvEUlN3c108BFloat16ES8_S8_E_St5arrayIPcLm4EELi4E23TrivialOffsetCalculatorILi3EjESD_ILi1EjENS0_6memory12LoadWithCastILi3EEENSG_13StoreWithCastILi1EEEEEviT_T0_T2_T3_T4_T5_,"",@"SHT_CUDA_INFO"
	.sectionflags	@""
	.align	4


	//----- nvinfo : EIATTR_CUDA_API_VERSION
	.align		4
        /*0000*/ 	.byte	0x04, 0x37
        /*0002*/ 	.short	(.L_971 - .L_970)
.L_970:
        /*0004*/ 	.word	0x00000082


	//----- nvinfo : EIATTR_KPARAM_INFO
	.align		4
.L_971:
        /*0008*/ 	.byte	0x04, 0x17
        /*000a*/ 	.short	(.L_973 - .L_972)
.L_972:
        /*000c*/ 	.word	0x00000000
        /*0010*/ 	.short	0x0006
        /*0012*/ 	.short	0x003c
        /*0014*/ 	.byte	0x00, 0xf0, 0x21, 0x00


	//----- nvinfo : EIATTR_KPARAM_INFO
	.align		4
.L_973:
        /*0018*/ 	.byte	0x04, 0x17
        /*001a*/ 	.short	(.L_975 - .L_974)
.L_974:
        /*001c*/ 	.word	0x00000000
        /*0020*/ 	.short	0x0005
        /*0022*/ 	.short	0x002c
        /*0024*/ 	.byte	0x00, 0xf0, 0x41, 0x00


	//----- nvinfo : EIATTR_KPARAM_INFO
	.align		4
.L_975:
        /*0028*/ 	.byte	0x04, 0x17
        /*002a*/ 	.short	(.L_977 - .L_976)
.L_976:
        /*002c*/ 	.word	0x00000000
        /*0030*/ 	.short	0x0004
        /*0032*/ 	.short	0x0029
        /*0034*/ 	.byte	0x00, 0xf0, 0x05, 0x00


	//----- nvinfo : EIATTR_KPARAM_INFO
	.align		4
.L_977:
        /*0038*/ 	.byte	0x04, 0x17
        /*003a*/ 	.short	(.L_979 - .L_978)
.L_978:
        /*003c*/ 	.word	0x00000000
        /*0040*/ 	.short	0x0003
        /*0042*/ 	.short	0x0028
        /*0044*/ 	.byte	0x00, 0xf0, 0x05, 0x00


	//----- nvinfo : EIATTR_KPARAM_INFO
	.align		4
.L_979:
        /*0048*/ 	.byte	0x04, 0x17
        /*004a*/ 	.short	(.L_981 - .L_980)
.L_980:
        /*004c*/ 	.word	0x00000000
        /*0050*/ 	.short	0x0002
        /*0052*/ 	.short	0x0008
        /*0054*/ 	.byte	0x00, 0xf0, 0x81, 0x00


	//----- nvinfo : EIATTR_KPARAM_INFO
	.align		4
.L_981:
        /*0058*/ 	.byte	0x04, 0x17
        /*005a*/ 	.short	(.L_983 - .L_982)
.L_982:
        /*005c*/ 	.word	0x00000000
        /*0060*/ 	.short	0x0001
        /*0062*/ 	.short	0x0004
        /*0064*/ 	.byte	0x00, 0xf0, 0x05, 0x00


	//----- nvinfo : EIATTR_KPARAM_INFO
	.align		4
.L_983:
        /*0068*/ 	.byte	0x04, 0x17
        /*006a*/ 	.short	(.L_985 - .L_984)
.L_984:
        /*006c*/ 	.word	0x00000000
        /*0070*/ 	.short	0x0000
        /*0072*/ 	.short	0x0000
        /*0074*/ 	.byte	0x00, 0xf0, 0x11, 0x00


	//----- nvinfo : EIATTR_SPARSE_MMA_MASK
	.align		4
.L_985:
        /*0078*/ 	.byte	0x03, 0x50
        /*007a*/ 	.short	0x0000


	//----- nvinfo : EIATTR_MAXREG_COUNT
	.align		4
        /*007c*/ 	.byte	0x03, 0x1b
        /*007e*/ 	.short	0x00ff


	//----- nvinfo : EIATTR_EXTERNS
	.align		4
        /*0080*/ 	.byte	0x04, 0x0f
        /*0082*/ 	.short	(.L_987 - .L_986)


	//   ....[0]....
	.align		4
.L_986:
        /*0084*/ 	.word	index@(__assertfail)


	//----- nvinfo : EIATTR_MERCURY_ISA_VERSION
	.align		4
.L_987:
        /*0088*/ 	.byte	0x03, 0x5f
        /*008a*/ 	.short	0x0101


	//----- nvinfo : EIATTR_VRC_CTA_INIT_COUNT
	.align		4
        /*008c*/ 	.byte	0x02, 0x4a
	.zero		1
	.zero		1


	//----- nvinfo : EIATTR_SYSCALL_OFFSETS
	.align		4
        /*0090*/ 	.byte	0x04, 0x46
        /*0092*/ 	.short	(.L_989 - .L_988)


	//   ....[0]....
.L_988:
        /*0094*/ 	.word	0x000010c0


	//   ....[1]....
        /*0098*/ 	.word	0x000021f0


	//   ....[2]....
        /*009c*/ 	.word	0x00003320


	//   ....[3]....
        /*00a0*/ 	.word	0x000045a0


	//   ....[4]....
        /*00a4*/ 	.word	0x000056d0


	//   ....[5]....
        /*00a8*/ 	.word	0x00006800


	//   ....[6]....
        /*00ac*/ 	.word	0x000079c0


	//   ....[7]....
        /*00b0*/ 	.word	0x00008af0


	//   ....[8]....
        /*00b4*/ 	.word	0x00009c20


	//   ....[9]....
        /*00b8*/ 	.word	0x0000ae20


	//   ....[10]....
        /*00bc*/ 	.word	0x0000bf60


	//   ....[11]....
        /*00c0*/ 	.word	0x0000cfb0


	//   ....[12]....
        /*00c4*/ 	.word	0x0000e340


	//   ....[13]....
        /*00c8*/ 	.word	0x0000f260


	//   ....[14]....
        /*00cc*/ 	.word	0x000101e0


	//   ....[15]....
        /*00d0*/ 	.word	0x00011180


	//----- nvinfo : EIATTR_EXIT_INSTR_OFFSETS
	.align		4
.L_989:
        /*00d4*/ 	.byte	0x04, 0x1c
        /*00d6*/ 	.short	(.L_991 - .L_990)


	//   ....[0]....
.L_990:
        /*00d8*/ 	.word	0x00010490


	//   ....[1]....
        /*00dc*/ 	.word	0x00010600


	//   ....[2]....
        /*00e0*/ 	.word	0x00010640


	//   ....[3]....
        /*00e4*/ 	.word	0x000106e0


	//   ....[4]....
        /*00e8*/ 	.word	0x00010720


	//   ....[5]....
        /*00ec*/ 	.word	0x00010760


	//   ....[6]....
        /*00f0*/ 	.word	0x000107f0


	//   ....[7]....
        /*00f4*/ 	.word	0x00010830


	//   ....[8]....
        /*00f8*/ 	.word	0x000108d0


	//   ....[9]....
        /*00fc*/ 	.word	0x00010920


	//   ....[10]....
        /*0100*/ 	.word	0x00010970


	//   ....[11]....
        /*0104*/ 	.word	0x00010a50


	//   ....[12]....
        /*0108*/ 	.word	0x00010bc0


	//   ....[13]....
        /*010c*/ 	.word	0x00010d30


	//   ....[14]....
        /*0110*/ 	.word	0x00010e90


	//   ....[15]....
        /*0114*/ 	.word	0x00010ed0


	//   ....[16]....
        /*0118*/ 	.word	0x00010f10


	//   ....[17]....
        /*011c*/ 	.word	0x00010fc0


	//   ....[18]....
        /*0120*/ 	.word	0x00011020


	//   ....[19]....
        /*0124*/ 	.word	0x00011190


	//   ....[20]....
        /*0128*/ 	.word	0x000112a0


	//   ....[21]....
        /*012c*/ 	.word	0x000113e0


	//   ....[22]....
        /*0130*/ 	.word	0x00011400


	//----- nvinfo : EIATTR_MAX_THREADS
	.align		4
.L_991:
        /*0134*/ 	.byte	0x04, 0x05
        /*0136*/ 	.short	(.L_993 - .L_992)
.L_992:
        /*0138*/ 	.word	0x00000080
        /*013c*/ 	.word	0x00000001
        /*0140*/ 	.word	0x00000001


	//----- nvinfo : EIATTR_CRS_STACK_SIZE
	.align		4
.L_993:
        /*0144*/ 	.byte	0x04, 0x1e
        /*0146*/ 	.short	(.L_995 - .L_994)
.L_994:
        /*0148*/ 	.word	0x00000000


	//----- nvinfo : EIATTR_CBANK_PARAM_SIZE
	.align		4
.L_995:
        /*014c*/ 	.byte	0x03, 0x19
        /*014e*/ 	.short	0x0044


	//----- nvinfo : EIATTR_PARAM_CBANK
	.align		4
        /*0150*/ 	.byte	0x04, 0x0a
        /*0152*/ 	.short	(.L_997 - .L_996)
	.align		4
.L_996:
        /*0154*/ 	.word	index@(.nv.constant0._ZN2at6native27unrolled_elementwise_kernelIZZZNS0_44_GLOBAL__N__40a83637_7_Lerp_cu_7dd49032_296918lerp_tensor_kernelERNS_18TensorIteratorBaseEENKUlvE0_clEvENKUlvE2_clEvEUlN3c108BFloat16ES8_S8_E_St5arrayIPcLm4EELi4E23TrivialOffsetCalculatorILi3EjESD_ILi1EjENS0_6memory12LoadWithCastILi3EEENSG_13StoreWithCastILi1EEEEEviT_T0_T2_T3_T4_T5_)
        /*0158*/ 	.short	0x0380
        /*015a*/ 	.short	0x0044


	//----- nvinfo : EIATTR_SW_WAR
	.align		4
.L_997:
        /*015c*/ 	.byte	0x04, 0x36
        /*015e*/ 	.short	(.L_999 - .L_998)
.L_998:
        /*0160*/ 	.word	0x00000008
.L_999:


//--------------------- .nv.info._ZN2at6native18elementwise_kernelILi128ELi4EZNS0_22gpu_kernel_impl_nocastIZZZNS0_44_GLOBAL__N__40a83637_7_Lerp_cu_7dd49032_296918lerp_tensor_kernelERNS_18TensorIteratorBaseEENKUlvE0_clEvENKUlvE2_clEvEUlN3c108BFloat16ES9_S9_E_EEvS5_RKT_EUliE_EEviT1_ --------------------------
	.section	.nv.info._ZN2at6native18elementwise_kernelILi128ELi4EZNS0_22gpu_kernel_impl_nocastIZZZNS0_44_GLOBAL__N__40a83637_7_Lerp_cu_7dd49032_296918lerp_tensor_kernelERNS_18TensorIteratorBaseEENKUlvE0_clEvENKUlvE2_clEvEUlN3c108BFloat16ES9_S9_E_EEvS5_RKT_EUliE_EEviT1_,"",@"SHT_CUDA_INFO"
	.sectionflags	@""
	.align	4


	//----- nvinfo : EIATTR_CUDA_API_VERSION
	.align		4
        /*0000*/ 	.byte	0x04, 0x37
        /*0002*/ 	.short	(.L_1001 - .L_1000)
.L_1000:
        /*0004*/ 	.word	0x00000082


	//----- nvinfo : EIATTR_KPARAM_INFO
	.align		4
.L_1001:
        /*0008*/ 	.byte	0x04, 0x17
        /*000a*/ 	.short	(.L_1003 - .L_1002)
.L_1002:
        /*000c*/ 	.word	0x00000000
        /*0010*/ 	.short	0x0001
        /*0012*/ 	.short	0x0008
        /*0014*/ 	.byte	0x00, 0xf0, 0xc1, 0x0b


	//----- nvinfo : EIATTR_KPARAM_INFO
	.align		4
.L_1003:
        /*0018*/ 	.byte	0x04, 0x17
        /*001a*/ 	.short	(.L_1005 - .L_1004)
.L_1004:
        /*001c*/ 	.word	0x00000000
        /*0020*/ 	.short	0x0000
        /*0022*/ 	.short	0x0000
        /*0024*/ 	.byte	0x00, 0xf0, 0x11, 0x00


	//----- nvinfo : EIATTR_SPARSE_MMA_MASK
	.align		4
.L_1005:
        /*0028*/ 	.byte	0x03, 0x50
        /*002a*/ 	.short	0x0000


	//----- nvinfo : EIATTR_MAXREG_COUNT
	.align		4
        /*002c*/ 	.byte	0x03, 0x1b
        /*002e*/ 	.short	0x0080


	//----- nvinfo : EIATTR_MERCURY_ISA_VERSION
	.align		4
        /*0030*/ 	.byte	0x03, 0x5f
        /*0032*/ 	.short	0x0101


	//----- nvinfo : EIATTR_VRC_CTA_INIT_COUNT
	.align		4
        /*0034*/ 	.byte	0x02, 0x4a
	.zero		1
	.zero		1


	//----- nvinfo : EIATTR_EXIT_INSTR_OFFSETS
	.align		4
        /*0038*/ 	.byte	0x04, 0x1c
        /*003a*/ 	.short	(.L_1007 - .L_1006)


	//   ....[0]....
.L_1006:
        /*003c*/ 	.word	0x000004e0


	//   ....[1]....
        /*0040*/ 	.word	0x00000600


	//   ....[2]....
        /*0044*/ 	.word	0x000051d0


	//   ....[3]....
        /*0048*/ 	.word	0x00006ab0


	//----- nvinfo : EIATTR_MAX_THREADS
	.align		4
.L_1007:
        /*004c*/ 	.byte	0x04, 0x05
        /*004e*/ 	.short	(.L_1009 - .L_1008)
.L_1008:
        /*0050*/ 	.word	0x00000080
        /*0054*/ 	.word	0x00000001
        /*0058*/ 	.word	0x00000001


	//----- nvinfo : EIATTR_CRS_STACK_SIZE
	.align		4
.L_1009:
        /*005c*/ 	.byte	0x04, 0x1e
        /*005e*/ 	.short	(.L_1011 - .L_1010)
.L_1010:
        /*0060*/ 	.word	0x00000000


	//----- nvinfo : EIATTR_CBANK_PARAM_SIZE
	.align		4
.L_1011:
        /*0064*/ 	.byte	0x03, 0x19
        /*0066*/ 	.short	0x02f8


	//----- nvinfo : EIATTR_PARAM_CBANK
	.align		4
        /*0068*/ 	.byte	0x04, 0x0a
        /*006a*/ 	.short	(.L_1013 - .L_1012)
	.align		4
.L_1012:
        /*006c*/ 	.word	index@(.nv.constant0._ZN2at6native18elementwise_kernelILi128ELi4EZNS0_22gpu_kernel_impl_nocastIZZZNS0_44_GLOBAL__N__40a83637_7_Lerp_cu_7dd49032_296918lerp_tensor_kernelERNS_18TensorIteratorBaseEENKUlvE0_clEvENKUlvE2_clEvEUlN3c108BFloat16ES9_S9_E_EEvS5_RKT_EUliE_EEviT1_)
        /*0070*/ 	.short	0x0380
        /*0072*/ 	.short	0x02f8


	//----- nvinfo : EIATTR_SW_WAR
	.align		4
.L_1013:
        /*0074*/ 	.byte	0x04, 0x36
        /*0076*/ 	.short	(.L_1015 - .L_1014)
.L_1014:
        /*0078*/ 	.word	0x00000008
.L_1015:


//--------------------- .nv.info._ZN2at6native27unrolled_elementwise_kernelIZZZNS0_44_GLOBAL__N__40a83637_7_Lerp_cu_7dd49032_296918lerp_tensor_kernelERNS_18TensorIteratorBaseEENKUlvE0_clEvENKUlvE2_clEvEUlN3c108BFloat16ES8_S8_E_St5arrayIPcLm4EELi4E23TrivialOffsetCalculatorILi3EjESD_ILi1EjENS0_6memory15LoadWithoutCastENSG_16StoreWithoutCastEEEviT_T0_T2_T3_T4_T5_ --------------------------
	.section	.nv.info._ZN2at6native27unrolled_elementwise_kernelIZZZNS0_44_GLOBAL__N__40a83637_7_Lerp_cu_7dd49032_296918lerp_tensor_kernelERNS_18TensorIteratorBaseEENKUlvE0_clEvENKUlvE2_clEvEUlN3c108BFloat16ES8_S8_E_St5arrayIPcLm4EELi4E23TrivialOffsetCalculatorILi3EjESD_ILi1EjENS0_6memory15LoadWithoutCastENSG_16StoreWithoutCastEEEviT_T0_T2_T3_T4_T5_,"",@"SHT_CUDA_INFO"
	.sectionflags	@""
	.align	4


	//----- nvinfo : EIATTR_CUDA_API_VERSION
	.align		4
        /*0000*/ 	.byte	0x04, 0x37
        /*0002*/ 	.short	(.L_1017 - .L_1016)
.L_1016:
        /*0004*/ 	.word	0x00000082


	//----- nvinfo : EIATTR_KPARAM_INFO
	.align		4
.L_1017:
        /*0008*/ 	.byte	0x04, 0x17
        /*000a*/ 	.short	(.L_1019 - .L_1018)
.L_1018:
        /*000c*/ 	.word	0x00000000
        /*0010*/ 	.short	0x0006
        /*0012*/ 	.short	0x002b
        /*0014*/ 	.byte	0x00, 0xf0, 0x05, 0x00


	//----- nvinfo : EIATTR_KPARAM_INFO
	.align		4
.L_1019:
        /*0018*/ 	.byte	0x04, 0x17
        /*001a*/ 	.short	(.L_1021 - .L_1020)
.L_1020:
        /*001c*/ 	.word	0x00000000
        /*0020*/ 	.short	0x0005
        /*0022*/ 	.short	0x002a
        /*0024*/ 	.byte	0x00, 0xf0, 0x05, 0x00


	//----- nvinfo : EIATTR_KPARAM_INFO
	.align		4
.L_1021:
        /*0028*/ 	.byte	0x04, 0x17
        /*002a*/ 	.short	(.L_1023 - .L_1022)
.L_1022:
        /*002c*/ 	.word	0x00000000
        /*0030*/ 	.short	0x0004
        /*0032*/ 	.short	0x0029
        /*0034*/ 	.byte	0x00, 0xf0, 0x05, 0x00


	//----- nvinfo : EIATTR_KPARAM_INFO
	.align		4
.L_1023:
        /*0038*/ 	.byte	0x04, 0x17
        /*003a*/ 	.short	(.L_1025 - .L_1024)
.L_1024:
        /*003c*/ 	.word	0x00000000
        /*0040*/ 	.short	0x0003
        /*0042*/ 	.short	0x0028
        /*0044*/ 	.byte	0x00, 0xf0, 0x05, 0x00


	//----- nvinfo : EIATTR_KPARAM_INFO
	.align		4
.L_1025:
        /*0048*/ 	.byte	0x04, 0x17
        /*004a*/ 	.short	(.L_1027 - .L_1026)
.L_1026:
        /*004c*/ 	.word	0x00000000
        /*0050*/ 	.short	0x0002
        /*0052*/ 	.short	0x0008
        /*0054*/ 	.byte	0x00, 0xf0, 0x81, 0x00


	//----- nvinfo : EIATTR_KPARAM_INFO
	.align		4
.L_1027:
        /*0058*/ 	.byte	0x04, 0x17
        /*005a*/ 	.short	(.L_1029 - .L_1028)
.L_1028:
        /*005c*/ 	.word	0x00000000
        /*0060*/ 	.short	0x0001
        /*0062*/ 	.short	0x0004
        /*0064*/ 	.byte	0x00, 0xf0, 0x05, 0x00


	//----- nvinfo : EIATTR_KPARAM_INFO
	.align		4
.L_1029:
        /*0068*/ 	.byte	0x04, 0x17
        /*006a*/ 	.short	(.L_1031 - .L_1030)
.L_1030:
        /*006c*/ 	.word	0x00000000
        /*0070*/ 	.short	0x0000
        /*0072*/ 	.short	0x0000
        /*0074*/ 	.byte	0x00, 0xf0, 0x11, 0x00


	//----- nvinfo : EIATTR_SPARSE_MMA_MASK
	.align		4
.L_1031:
        /*0078*/ 	.byte	0x03, 0x50
        /*007a*/ 	.short	0x0000


	//----- nvinfo : EIATTR_MAXREG_COUNT
	.align		4
        /*007c*/ 	.byte	0x03, 0x1b
        /*007e*/ 	.short	0x00ff


	//----- nvinfo : EIATTR_MERCURY_ISA_VERSION
	.align		4
        /*0080*/ 	.byte	0x03, 0x5f
        /*0082*/ 	.short	0x0101


	//----- nvinfo : EIATTR_VRC_CTA_INIT_COUNT
	.align		4
        /*0084*/ 	.byte	0x02, 0x4a
	.zero		1
	.zero		1


	//----- nvinfo : EIATTR_EXIT_INSTR_OFFSETS
	.align		4
        /*0088*/ 	.byte	0x04, 0x1c
        /*008a*/ 	.short	(.L_1033 - .L_1032)


	//   ....[0]....
.L_1032:
        /*008c*/ 	.word	0x000008e0


	//   ....[1]....
        /*0090*/ 	.word	0x00000930


	//----- nvinfo : EIATTR_MAX_THREADS
	.align		4
.L_1033:
        /*0094*/ 	.byte	0x04, 0x05
        /*0096*/ 	.short	(.L_1035 - .L_1034)
.L_1034:
        /*0098*/ 	.word	0x00000080
        /*009c*/ 	.word	0x00000001
        /*00a0*/ 	.word	0x00000001


	//----- nvinfo : EIATTR_CRS_STACK_SIZE
	.align		4
.L_1035:
        /*00a4*/ 	.byte	0x04, 0x1e
        /*00a6*/ 	.short	(.L_1037 - .L_1036)
.L_1036:
        /*00a8*/ 	.word	0x00000000


	//----- nvinfo : EIATTR_CBANK_PARAM_SIZE
	.align		4
.L_1037:
        /*00ac*/ 	.byte	0x03, 0x19
        /*00ae*/ 	.short	0x002c


	//----- nvinfo : EIATTR_PARAM_CBANK
	.align		4
        /*00b0*/ 	.byte	0x04, 0x0a
        /*00b2*/ 	.short	(.L_1039 - .L_1038)
	.align		4
.L_1038:
        /*00b4*/ 	.word	index@(.nv.constant0._ZN2at6native27unrolled_elementwise_kernelIZZZNS0_44_GLOBAL__N__40a83637_7_Lerp_cu_7dd49032_296918lerp_tensor_kernelERNS_18TensorIteratorBaseEENKUlvE0_clEvENKUlvE2_clEvEUlN3c108BFloat16ES8_S8_E_St5arrayIPcLm4EELi4E23TrivialOffsetCalculatorILi3EjESD_ILi1EjENS0_6memory15LoadWithoutCastENSG_16StoreWithoutCastEEEviT_T0_T2_T3_T4_T5_)
        /*00b8*/ 	.short	0x0380
        /*00ba*/ 	.short	0x002c


	//----- nvinfo : EIATTR_SW_WAR
	.align		4
.L_1039:
        /*00bc*/ 	.byte	0x04, 0x36
        /*00be*/ 	.short	(.L_1041 - .L_1040)
.L_1040:
        /*00c0*/ 	.word	0x00000008
.L_1041:


//--------------------- .nv.info._ZN2at6native29vectorized_elementwise_kernelILi2EZZZNS0_44_GLOBAL__N__40a83637_7_Lerp_cu_7dd49032_296918lerp_tensor_kernelERNS_18TensorIteratorBaseEENKUlvE0_clEvENKUlvE2_clEvEUlN3c108BFloat16ES8_S8_E_St5arrayIPcLm4EEEEviT0_T1_ --------------------------
	.section	.nv.info._ZN2at6native29vectorized_elementwise_kernelILi2EZZZNS0_44_GLOBAL__N__40a83637_7_Lerp_cu_7dd49032_296918lerp_tensor_kernelERNS_18TensorIteratorBaseEENKUlvE0_clEvENKUlvE2_clEvEUlN3c108BFloat16ES8_S8_E_St5arrayIPcLm4EEEEviT0_T1_,"",@"SHT_CUDA_INFO"
	.sectionflags	@""
	.align	4


	//----- nvinfo : EIATTR_CUDA_API_VERSION
	.align		4
        /*0000*/ 	.byte	0x04, 0x37
        /*0002*/ 	.short	(.L_1043 - .L_1042)
.L_1042:
        /*0004*/ 	.word	0x00000082


	//----- nvinfo : EIATTR_KPARAM_INFO
	.align		4
.L_1043:
        /*0008*/ 	.byte	0x04, 0x17
        /*000a*/ 	.short	(.L_1045 - .L_1044)
.L_1044:
        /*000c*/ 	.word	0x00000000
        /*0010*/ 	.short	0x0002
        /*0012*/ 	.short	0x0008
        /*0014*/ 	.byte	0x00, 0xf0, 0x81, 0x00


	//----- nvinfo : EIATTR_KPARAM_INFO
	.align		4
.L_1045:
        /*0018*/ 	.byte	0x04, 0x17
        /*001a*/ 	.short	(.L_1047 - .L_1046)
.L_1046:
        /*001c*/ 	.word	0x00000000
        /*0020*/ 	.short	0x0001
        /*0022*/ 	.short	0x0004
        /*0024*/ 	.byte	0x00, 0xf0, 0x05, 0x00


	//----- nvinfo : EIATTR_KPARAM_INFO
	.align		4
.L_1047:
        /*0028*/ 	.byte	0x04, 0x17
        /*002a*/ 	.short	(.L_1049 - .L_1048)
.L_1048:
        /*002c*/ 	.word	0x00000000
        /*0030*/ 	.short	0x0000
        /*0032*/ 	.short	0x0000
        /*0034*/ 	.byte	0x00, 0xf0, 0x11, 0x00


	//----- nvinfo : EIATTR_SPARSE_MMA_MASK
	.align		4
.L_1049:
        /*0038*/ 	.byte	0x03, 0x50
        /*003a*/ 	.short	0x0000


	//----- nvinfo : EIATTR_MAXREG_COUNT
	.align		4
        /*003c*/ 	.byte	0x03, 0x1b
        /*003e*/ 	.short	0x00ff


	//----- nvinfo : EIATTR_MERCURY_ISA_VERSION
	.align		4
        /*0040*/ 	.byte	0x03, 0x5f
        /*0042*/ 	.short	0x0101


	//----- nvinfo : EIATTR_VRC_CTA_INIT_COUNT
	.align		4
        /*0044*/ 	.byte	0x02, 0x4a
	.zero		1
	.zero		1


	//----- nvinfo : EIATTR_EXIT_INSTR_OFFSETS
	.align		4
        /*0048*/ 	.byte	0x04, 0x1c
        /*004a*/ 	.short	(.L_1051 - .L_1050)


	//   ....[0]....
.L_1050:
        /*004c*/ 	.word	0x00001250


	//   ....[1]....
        /*0050*/ 	.word	0x000012a0


	//   ....[2]....
        /*0054*/ 	.word	0x00001980


	//----- nvinfo : EIATTR_MAX_THREADS
	.align		4
.L_1051:
        /*0058*/ 	.byte	0x04, 0x05
        /*005a*/ 	.short	(.L_1053 - .L_1052)
.L_1052:
        /*005c*/ 	.word	0x00000080
        /*0060*/ 	.word	0x00000001
        /*0064*/ 	.word	0x00000001


	//----- nvinfo : EIATTR_CRS_STACK_SIZE
	.align		4
.L_1053:
        /*0068*/ 	.byte	0x04, 0x1e
        /*006a*/ 	.short	(.L_1055 - .L_1054)
.L_1054:
        /*006c*/ 	.word	0x00000000


	//----- nvinfo : EIATTR_CBANK_PARAM_SIZE
	.align		4
.L_1055:
        /*0070*/ 	.byte	0x03, 0x19
        /*0072*/ 	.short	0x0028


	//----- nvinfo : EIATTR_PARAM_CBANK
	.align		4
        /*0074*/ 	.byte	0x04, 0x0a
        /*0076*/ 	.short	(.L_1057 - .L_1056)
	.align		4
.L_1056:
        /*0078*/ 	.word	index@(.nv.constant0._ZN2at6native29vectorized_elementwise_kernelILi2EZZZNS0_44_GLOBAL__N__40a83637_7_Lerp_cu_7dd49032_296918lerp_tensor_kernelERNS_18TensorIteratorBaseEENKUlvE0_clEvENKUlvE2_clEvEUlN3c108BFloat16ES8_S8_E_St5arrayIPcLm4EEEEviT0_T1_)
        /*007c*/ 	.short	0x0380
        /*007e*/ 	.short	0x0028


	//----- nvinfo : EIATTR_SW_WAR
	.align		4
.L_1057:
        /*0080*/ 	.byte	0x04, 0x36
        /*0082*/ 	.short	(.L_1059 - .L_1058)
.L_1058:
        /*0084*/ 	.word	0x00000008
.L_1059:


//--------------------- .nv.info._ZN2at6native29vectorized_elementwise_kernelILi4EZZZNS0_44_GLOBAL__N__40a83637_7_Lerp_cu_7dd49032_296918lerp_tensor_kernelERNS_18TensorIteratorBaseEENKUlvE0_clEvENKUlvE2_clEvEUlN3c108BFloat16ES8_S8_E_St5arrayIPcLm4EEEEviT0_T1_ --------------------------
	.section	.nv.info._ZN2at6native29vectorized_elementwise_kernelILi4EZZZNS0_44_GLOBAL__N__40a83637_7_Lerp_cu_7dd49032_296918lerp_tensor_kernelERNS_18TensorIteratorBaseEENKUlvE0_clEvENKUlvE2_clEvEUlN3c108BFloat16ES8_S8_E_St5arrayIPcLm4EEEEviT0_T1_,"",@"SHT_CUDA_INFO"
	.sectionflags	@""
	.align	4


	//----- nvinfo : EIATTR_CUDA_API_VERSION
	.align		4
        /*0000*/ 	.byte	0x04, 0x37
        /*0002*/ 	.short	(.L_1061 - .L_1060)
.L_1060:
        /*0004*/ 	.word	0x00000082


	//----- nvinfo : EIATTR_KPARAM_INFO
	.align		4
.L_1061:
        /*0008*/ 	.byte	0x04, 0x17
        /*000a*/ 	.short	(.L_1063 - .L_1062)
.L_1062:
        /*000c*/ 	.word	0x00000000
        /*0010*/ 	.short	0x0002
        /*0012*/ 	.short	0x0008
        /*0014*/ 	.byte	0x00, 0xf0, 0x81, 0x00


	//----- nvinfo : EIATTR_KPARAM_INFO
	.align		4
.L_1063:
        /*0018*/ 	.byte	0x04, 0x17
        /*001a*/ 	.short	(.L_1065 - .L_1064)
.L_1064:
        /*001c*/ 	.word	0x00000000
        /*0020*/ 	.short	0x0001
        /*0022*/ 	.short	0x0004
        /*0024*/ 	.byte	0x00, 0xf0, 0x05, 0x00


	//----- nvinfo : EIATTR_KPARAM_INFO
	.align		4
.L_1065:
        /*0028*/ 	.byte	0x04, 0x17
        /*002a*/ 	.short	(.L_1067 - .L_1066)
.L_1066:
        /*002c*/ 	.word	0x00000000
        /*0030*/ 	.short	0x0000
        /*0032*/ 	.short	0x0000
        /*0034*/ 	.byte	0x00, 0xf0, 0x11, 0x00


	//----- nvinfo : EIATTR_SPARSE_MMA_MASK
	.align		4
.L_1067:
        /*0038*/ 	.byte	0x03, 0x50
        /*003a*/ 	.short	0x0000


	//----- nvinfo : EIATTR_MAXREG_COUNT
	.align		4
        /*003c*/ 	.byte	0x03, 0x1b
        /*003e*/ 	.short	0x00ff


	//----- nvinfo : EIATTR_MERCURY_ISA_VERSION
	.align		4
        /*0040*/ 	.byte	0x03, 0x5f
        /*0042*/ 	.short	0x0101


	//----- nvinfo : EIATTR_VRC_CTA_INIT_COUNT
	.align		4
        /*0044*/ 	.byte	0x02, 0x4a
	.zero		1
	.zero		1


	//----- nvinfo : EIATTR_EXIT_INSTR_OFFSETS
	.align		4
        /*0048*/ 	.byte	0x04, 0x1c
        /*004a*/ 	.short	(.L_1069 - .L_1068)


	//   ....[0]....
.L_1068:
        /*004c*/ 	.word	0x00001250


	//   ....[1]....
        /*0050*/ 	.word	0x000012a0


	//   ....[2]....
        /*0054*/ 	.word	0x00001900


	//----- nvinfo : EIATTR_MAX_THREADS
	.align		4
.L_1069:
        /*0058*/ 	.byte	0x04, 0x05
        /*005a*/ 	.short	(.L_1071 - .L_1070)
.L_1070:
        /*005c*/ 	.word	0x00000080
        /*0060*/ 	.word	0x00000001
        /*0064*/ 	.word	0x00000001


	//----- nvinfo : EIATTR_CRS_STACK_SIZE
	.align		4
.L_1071:
        /*0068*/ 	.byte	0x04, 0x1e
        /*006a*/ 	.short	(.L_1073 - .L_1072)
.L_1072:
        /*006c*/ 	.word	0x00000000


	//----- nvinfo : EIATTR_CBANK_PARAM_SIZE
	.align		4
.L_1073:
        /*0070*/ 	.byte	0x03, 0x19
        /*0072*/ 	.short	0x0028


	//----- nvinfo : EIATTR_PARAM_CBANK
	.align		4
        /*0074*/ 	.byte	0x04, 0x0a
        /*0076*/ 	.short	(.L_1075 - .L_1074)
	.align		4
.L_1074:
        /*0078*/ 	.word	index@(.nv.constant0._ZN2at6native29vectorized_elementwise_kernelILi4EZZZNS0_44_GLOBAL__N__40a83637_7_Lerp_cu_7dd49032_296918lerp_tensor_kernelERNS_18TensorIteratorBaseEENKUlvE0_clEvENKUlvE2_clEvEUlN3c108BFloat16ES8_S8_E_St5arrayIPcLm4EEEEviT0_T1_)
        /*007c*/ 	.short	0x0380
        /*007e*/ 	.short	0x0028


	//----- nvinfo : EIATTR_SW_WAR
	.align		4
.L_1075:
        /*0080*/ 	.byte	0x04, 0x36
        /*0082*/ 	.short	(.L_1077 - .L_1076)
.L_1076:
        /*0084*/ 	.word	0x00000008
.L_1077:


//--------------------- .nv.info._ZN2at6native29vectorized_elementwise_kernelILi8EZZZNS0_44_GLOBAL__N__40a83637_7_Lerp_cu_7dd49032_296918lerp_tensor_kernelERNS_18TensorIteratorBaseEENKUlvE0_clEvENKUlvE2_clEvEUlN3c108BFloat16ES8_S8_E_St5arrayIPcLm4EEEEviT0_T1_ --------------------------
	.section	.nv.info._ZN2at6native29vectorized_elementwise_kernelILi8EZZZNS0_44_GLOBAL__N__40a83637_7_Lerp_cu_7dd49032_296918lerp_tensor_kernelERNS_18TensorIteratorBaseEENKUlvE0_clEvENKUlvE2_clEvEUlN3c108BFloat16ES8_S8_E_St5arrayIPcLm4EEEEviT0_T1_,"",@"SHT_CUDA_INFO"
	.sectionflags	@""
	.align	4


	//----- nvinfo : EIATTR_CUDA_API_VERSION
	.align		4
        /*0000*/ 	.byte	0x04, 0x37
        /*0002*/ 	.short	(.L_1079 - .L_1078)
.L_1078:
        /*0004*/ 	.word	0x00000082


	//----- nvinfo : EIATTR_KPARAM_INFO
	.align		4
.L_1079:
        /*0008*/ 	.byte	0x04, 0x17
        /*000a*/ 	.short	(.L_1081 - .L_1080)
.L_1080:
        /*000c*/ 	.word	0x00000000
        /*0010*/ 	.short	0x0002
        /*0012*/ 	.short	0x0008
        /*0014*/ 	.byte	0x00, 0xf0, 0x81, 0x00


	//----- nvinfo : EIATTR_KPARAM_INFO
	.align		4
.L_1081:
        /*0018*/ 	.byte	0x04, 0x17
        /*001a*/ 	.short	(.L_1083 - .L_1082)
.L_1082:
        /*001c*/ 	.word	0x00000000
        /*0020*/ 	.short	0x0001
        /*0022*/ 	.short	0x0004
        /*0024*/ 	.byte	0x00, 0xf0, 0x05, 0x00


	//----- nvinfo : EIATTR_KPARAM_INFO
	.align		4
.L_1083:
        /*0028*/ 	.byte	0x04, 0x17
        /*002a*/ 	.short	(.L_1085 - .L_1084)
.L_1084:
        /*002c*/ 	.word	0x00000000
        /*0030*/ 	.short	0x0000
        /*0032*/ 	.short	0x0000
        /*0034*/ 	.byte	0x00, 0xf0, 0x11, 0x00


	//----- nvinfo : EIATTR_SPARSE_MMA_MASK
	.align		4
.L_1085:
        /*0038*/ 	.byte	0x03, 0x50
        /*003a*/ 	.short	0x0000


	//----- nvinfo : EIATTR_MAXREG_COUNT
	.align		4
        /*003c*/ 	.byte	0x03, 0x1b
        /*003e*/ 	.short	0x00ff


	//----- nvinfo : EIATTR_MERCURY_ISA_VERSION
	.align		4
        /*0040*/ 	.byte	0x03, 0x5f
        /*0042*/ 	.short	0x0101


	//----- nvinfo : EIATTR_VRC_CTA_INIT_COUNT
	.align		4
        /*0044*/ 	.byte	0x02, 0x4a
	.zero		1
	.zero		1


	//----- nvinfo : EIATTR_EXIT_INSTR_OFFSETS
	.align		4
        /*0048*/ 	.byte	0x04, 0x1c
        /*004a*/ 	.short	(.L_1087 - .L_1086)


	//   ....[0]....
.L_1086:
        /*004c*/ 	.word	0x00000010


	//----- nvinfo : EIATTR_MAX_THREADS
	.align		4
.L_1087:
        /*0050*/ 	.byte	0x04, 0x05
        /*0052*/ 	.short	(.L_1089 - .L_1088)
.L_1088:
        /*0054*/ 	.word	0x00000080
        /*0058*/ 	.word	0x00000001
        /*005c*/ 	.word	0x00000001


	//----- nvinfo : EIATTR_CBANK_PARAM_SIZE
	.align		4
.L_1089:
        /*0060*/ 	.byte	0x03, 0x19
        /*0062*/ 	.short	0x0028


	//----- nvinfo : EIATTR_PARAM_CBANK
	.align		4
        /*0064*/ 	.byte	0x04, 0x0a
        /*0066*/ 	.short	(.L_1091 - .L_1090)
	.align		4
.L_1090:
        /*0068*/ 	.word	index@(.nv.constant0._ZN2at6native29vectorized_elementwise_kernelILi8EZZZNS0_44_GLOBAL__N__40a83637_7_Lerp_cu_7dd49032_296918lerp_tensor_kernelERNS_18TensorIteratorBaseEENKUlvE0_clEvENKUlvE2_clEvEUlN3c108BFloat16ES8_S8_E_St5arrayIPcLm4EEEEviT0_T1_)
        /*006c*/ 	.short	0x0380
        /*006e*/ 	.short	0x0028


	//----- nvinfo : EIATTR_SW_WAR
	.align		4
.L_1091:
        /*0070*/ 	.byte	0x04, 0x36
        /*0072*/ 	.short	(.L_1093 - .L_1092)
.L_1092:
        /*0074*/ 	.word	0x00000008
.L_1093:


//--------------------- .nv.info._ZN2at6native18elementwise_kernelILi128ELi4EZNS0_15gpu_kernel_implIZZZNS0_44_GLOBAL__N__40a83637_7_Lerp_cu_7dd49032_296918lerp_tensor_kernelERNS_18TensorIteratorBaseEENKUlvE0_clEvENKUlvE1_clEvEUlN3c104HalfES9_S9_E_EEvS5_RKT_EUliE_EEviT1_ --------------------------
	.section	.nv.info._ZN2at6native18elementwise_kernelILi128ELi4EZNS0_15gpu_kernel_implIZZZNS0_44_GLOBAL__N__40a83637_7_Lerp_cu_7dd49032_296918lerp_tensor_kernelERNS_18TensorIteratorBaseEENKUlvE0_clEvENKUlvE1_clEvEUlN3c104HalfES9_S9_E_EEvS5_RKT_EUliE_EEviT1_,"",@"SHT_CUDA_INFO"
	.sectionflags	@""
	.align	4


	//----- nvinfo : EIATTR_CUDA_API_VERSION
	.align		4
        /*0000*/ 	.byte	0x04, 0x37
        /*0002*/ 	.short	(.L_1095 - .L_1094)
.L_1094:
        /*0004*/ 	.word	0x00000082


	//----- nvinfo : EIATTR_KPARAM_INFO
	.align		4
.L_1095:
        /*0008*/ 	.byte	0x04, 0x17
        /*000a*/ 	.short	(.L_1097 - .L_1096)
.L_1096:
        /*000c*/ 	.word	0x00000000
        /*0010*/ 	.short	0x0001
        /*0012*/ 	.short	0x0008
        /*0014*/ 	.byte	0x00, 0xf0, 0xc1, 0x0b


	//----- nvinfo : EIATTR_KPARAM_INFO
	.align		4
.L_1097:
        /*0018*/ 	.byte	0x04, 0x17
        /*001a*/ 	.short	(.L_1099 - .L_1098)
.L_1098:
        /*001c*/ 	.word	0x00000000
        /*0020*/ 	.short	0x0000
        /*0022*/ 	.short	0x0000
        /*0024*/ 	.byte	0x00, 0xf0, 0x11, 0x00


	//----- nvinfo : EIATTR_SPARSE_MMA_MASK
	.align		4
.L_1099:
        /*0028*/ 	.byte	0x03, 0x50
        /*002a*/ 	.short	0x0000


	//----- nvinfo : EIATTR_MAXREG_COUNT
	.align		4
        /*002c*/ 	.byte	0x03, 0x1b
        /*002e*/ 	.short	0x0080


	//----- nvinfo : EIATTR_EXTERNS
	.align		4
        /*0030*/ 	.byte	0x04, 0x0f
        /*0032*/ 	.short	(.L_1101 - .L_1100)


	//   ....[0]....
	.align		4
.L_1100:
        /*0034*/ 	.word	index@(__assertfail)


	//----- nvinfo : EIATTR_MERCURY_ISA_VERSION
	.align		4
.L_1101:
        /*0038*/ 	.byte	0x03, 0x5f
        /*003a*/ 	.short	0x0101


	//----- nvinfo : EIATTR_VRC_CTA_INIT_COUNT
	.align		4
        /*003c*/ 	.byte	0x02, 0x4a
	.zero		1
	.zero		1


	//----- nvinfo : EIATTR_SYSCALL_OFFSETS
	.align		4
        /*0040*/ 	.byte	0x04, 0x46
        /*0042*/ 	.short	(.L_1103 - .L_1102)


	//   ....[0]....
.L_1102:
        /*0044*/ 	.word	0x00002830


	//   ....[1]....
        /*0048*/ 	.word	0x00003900


	//   ....[2]....
        /*004c*/ 	.word	0x00004900


	//   ....[3]....
        /*0050*/ 	.word	0x00005870


	//   ....[4]....
        /*0054*/ 	.word	0x00008230


	//   ....[5]....
        /*0058*/ 	.word	0x00009300


	//   ....[6]....
        /*005c*/ 	.word	0x0000a2f0


	//   ....[7]....
        /*0060*/ 	.word	0x0000b090


	//   ....[8]....
        /*0064*/ 	.word	0x0000db60


	//   ....[9]....
        /*0068*/ 	.word	0x0000ec30


	//   ....[10]....
        /*006c*/ 	.word	0x0000fc20


	//   ....[11]....
        /*0070*/ 	.word	0x000109c0


	//   ....[12]....
        /*0074*/ 	.word	0x000134b0


	//   ....[13]....
        /*0078*/ 	.word	0x00014580


	//   ....[14]....
        /*007c*/ 	.word	0x00015570


	//   ....[15]....
        /*0080*/ 	.word	0x000162e0


	//----- nvinfo : EIATTR_EXIT_INSTR_OFFSETS
	.align		4
.L_1103:
        /*0084*/ 	.byte	0x04, 0x1c
        /*0086*/ 	.short	(.L_1105 - .L_1104)


	//   ....[0]....
.L_1104:
        /*0088*/ 	.word	0x00010ca0


	//   ....[1]....
        /*008c*/ 	.word	0x00015780


	//   ....[2]....
        /*0090*/ 	.word	0x000157c0


	//   ....[3]....
        /*0094*/ 	.word	0x00015860


	//   ....[4]....
        /*0098*/ 	.word	0x000158a0


	//   ....[5]....
        /*009c*/ 	.word	0x000158e0


	//   ....[6]....
        /*00a0*/ 	.word	0x00015970


	//   ....[7]....
        /*00a4*/ 	.word	0x00015990


	//   ....[8]....
        /*00a8*/ 	.word	0x00015a30


	//   ....[9]....
        /*00ac*/ 	.word	0x00015a80


	//   ....[10]....
        /*00b0*/ 	.word	0x00015ad0


	//   ....[11]....
        /*00b4*/ 	.word	0x00015bb0


	//   ....[12]....
        /*00b8*/ 	.word	0x00015d20


	//   ....[13]....
        /*00bc*/ 	.word	0x00015e90


	//   ....[14]....
        /*00c0*/ 	.word	0x00015ff0


	//   ....[15]....
        /*00c4*/ 	.word	0x00016030


	//   ....[16]....
        /*00c8*/ 	.word	0x00016070


	//   ....[17]....
        /*00cc*/ 	.word	0x00016120


	//   ....[18]....
        /*00d0*/ 	.word	0x00016180


	//   ....[19]....
        /*00d4*/ 	.word	0x000162f0


	//   ....[20]....
        /*00d8*/ 	.word	0x00016400


	//   ....[21]....
        /*00dc*/ 	.word	0x00016540


	//   ....[22]....
        /*00e0*/ 	.word	0x00016580


	//----- nvinfo : EIATTR_MAX_THREADS
	.align		4
.L_1105:
        /*00e4*/ 	.byte	0x04, 0x05
        /*00e6*/ 	.short	(.L_1107 - .L_1106)
.L_1106:
        /*00e8*/ 	.word	0x00000080
        /*00ec*/ 	.word	0x00000001
        /*00f0*/ 	.word	0x00000001


	//----- nvinfo : EIATTR_CRS_STACK_SIZE
	.align		4
.L_1107:
        /*00f4*/ 	.byte	0x04, 0x1e
        /*00f6*/ 	.short	(.L_1109 - .L_1108)
.L_1108:
        /*00f8*/ 	.word	0x00000000


	//----- nvinfo : EIATTR_CBANK_PARAM_SIZE
	.align		4
.L_1109:
        /*00fc*/ 	.byte	0x03, 0x19
        /*00fe*/ 	.short	0x02f8


	//----- nvinfo : EIATTR_PARAM_CBANK
	.align		4
        /*0100*/ 	.byte	0x04, 0x0a
        /*0102*/ 	.short	(.L_1111 - .L_1110)
	.align		4
.L_1110:
        /*0104*/ 	.word	index@(.nv.constant0._ZN2at6native18elementwise_kernelILi128ELi4EZNS0_15gpu_kernel_implIZZZNS0_44_GLOBAL__N__40a83637_7_Lerp_cu_7dd49032_296918lerp_tensor_kernelERNS_18TensorIteratorBaseEENKUlvE0_clEvENKUlvE1_clEvEUlN3c104HalfES9_S9_E_EEvS5_RKT_EUliE_EEviT1_)
        /*0108*/ 	.short	0x0380
        /*010a*/ 	.short	0x02f8


	//----- nvinfo : EIATTR_SW_WAR
	.align		4
.L_1111:
        /*010c*/ 	.byte	0x04, 0x36
        /*010e*/ 	.short	(.L_1113 - .L_1112)
.L_1112:
        /*0110*/ 	.word	0x00000008
.L_1113:


//--------------------- .nv.info._ZN2at6native27unrolled_elementwise_kernelIZZZNS0_44_GLOBAL__N__40a83637_7_Lerp_cu_7dd49032_296918lerp_tensor_kernelERNS_18TensorIteratorBaseEENKUlvE0_clEvENKUlvE1_clEvEUlN3c104HalfES8_S8_E_St5arrayIPcLm4EELi4E23TrivialOffsetCalculatorILi3EjESD_ILi1EjENS0_6memory12LoadWithCastILi3EEENSG_13StoreWithCastILi1EEEEEviT_T0_T2_T3_T4_T5_ --------------------------
	.section	.nv.info._ZN2at6native27unrolled_elementwise_kernelIZZZNS0_44_GLOBAL__N__40a83637_7_Lerp_cu_7dd49032_296918lerp_tensor_kernelERNS_18TensorIteratorBaseEENKUlvE0_clEvENKUlvE1_clEvEUlN3c104HalfES8_S8_E_St5arrayIPcLm4EELi4E23TrivialOffsetCalculatorILi3EjESD_ILi1EjENS0_6memory12LoadWithCastILi3EEENSG_13StoreWithCastILi1EEEEEviT_T0_T2_T3_T4_T5_,"",@"SHT_CUDA_INFO"
	.sectionflags	@""
	.align	4


	//----- nvinfo : EIATTR_CUDA_API_VERSION
	.align		4
        /*0000*/ 	.byte	0x04, 0x37
        /*0002*/ 	.short	(.L_1115 - .L_1114)
.L_1114:
        /*0004*/ 	.word	0x00000082


	//----- nvinfo : EIATTR_KPARAM_INFO
	.align		4
.L_1115:
        /*0008*/ 	.byte	0x04, 0x17
        /*000a*/ 	.short	(.L_1117 - .L_1116)
.L_1116:
        /*000c*/ 	.word	0x00000000
        /*0010*/ 	.short	0x0006
        /*0012*/ 	.short	0x003c
        /*0014*/ 	.byte	0x00, 0xf0, 0x21, 0x00


	//----- nvinfo : EIATTR_KPARAM_INFO
	.align		4
.L_1117:
        /*0018*/ 	.byte	0x04, 0x17
        /*001a*/ 	.short	(.L_1119 - .L_1118)
.L_1118:
        /*001c*/ 	.word	0x00000000
        /*0020*/ 	.short	0x0005
        /*0022*/ 	.short	0x002c
        /*0024*/ 	.byte	0x00, 0xf0, 0x41, 0x00


	//----- nvinfo : EIATTR_KPARAM_INFO
	.align		4
.L_1119:
        /*0028*/ 	.byte	0x04, 0x17
        /*002a*/ 	.short	(.L_1121 - .L_1120)
.L_1120:
        /*002c*/ 	.word	0x00000000
        /*0030*/ 	.short	0x0004
        /*0032*/ 	.short	0x0029
        /*0034*/ 	.byte	0x00, 0xf0, 0x05, 0x00


	//----- nvinfo : EIATTR_KPARAM_INFO
	.align		4
.L_1121:
        /*0038*/ 	.byte	0x04, 0x17
        /*003a*/ 	.short	(.L_1123 - .L_1122)
.L_1122:
        /*003c*/ 	.word	0x00000000
        /*0040*/ 	.short	0x0003
        /*0042*/ 	.short	0x0028
        /*0044*/ 	.byte	0x00, 0xf0, 0x05, 0x00


	//----- nvinfo : EIATTR_KPARAM_INFO
	.align		4
.L_1123:
        /*0048*/ 	.byte	0x04, 0x17
        /*004a*/ 	.short	(.L_1125 - .L_1124)
.L_1124:
        /*004c*/ 	.word	0x00000000
        /*0050*/ 	.short	0x0002
        /*0052*/ 	.short	0x0008
        /*0054*/ 	.byte	0x00, 0xf0, 0x81, 0x00


	//----- nvinfo : EIATTR_KPARAM_INFO
	.align		4
.L_1125:
        /*0058*/ 	.byte	0x04, 0x17
        /*005a*/ 	.short	(.L_1127 - .L_1126)
.L_1126:
        /*005c*/ 	.word	0x00000000
        /*0060*/ 	.short	0x0001
        /*0062*/ 	.short	0x0004
        /*0064*/ 	.byte	0x00, 0xf0, 0x05, 0x00


	//----- nvinfo : EIATTR_KPARAM_INFO
	.align		4
.L_1127:
        /*0068*/ 	.byte	0x04, 0x17
        /*006a*/ 	.short	(.L_1129 - .L_1128)
.L_1128:
        /*006c*/ 	.word	0x00000000
        /*0070*/ 	.short	0x0000
        /*0072*/ 	.short	0x0000
        /*0074*/ 	.byte	0x00, 0xf0, 0x11, 0x00


	//----- nvinfo : EIATTR_SPARSE_MMA_MASK
	.align		4
.L_1129:
        /*0078*/ 	.byte	0x03, 0x50
        /*007a*/ 	.short	0x0000


	//----- nvinfo : EIATTR_MAXREG_COUNT
	.align		4
        /*007c*/ 	.byte	0x03, 0x1b
        /*007e*/ 	.short	0x00ff


	//----- nvinfo : EIATTR_EXTERNS
	.align		4
        /*0080*/ 	.byte	0x04, 0x0f
        /*0082*/ 	.short	(.L_1131 - .L_1130)


	//   ....[0]....
	.align		4
.L_1130:
        /*0084*/ 	.word	index@(__assertfail)


	//----- nvinfo : EIATTR_MERCURY_ISA_VERSION
	.align		4
.L_1131:
        /*0088*/ 	.byte	0x03, 0x5f
        /*008a*/ 	.short	0x0101


	//----- nvinfo : EIATTR_VRC_CTA_INIT_COUNT
	.align		4
        /*008c*/ 	.byte	0x02, 0x4a
	.zero		1
	.zero		1


	//----- nvinfo : EIATTR_SYSCALL_OFFSETS
	.align		4
        /*0090*/ 	.byte	0x04, 0x46
        /*0092*/ 	.short	(.L_1133 - .L_1132)


	//   ....[0]....
.L_1132:
        /*0094*/ 	.word	0x00001090


	//   ....[1]....
        /*0098*/ 	.word	0x00002190


	//   ....[2]....
        /*009c*/ 	.word	0x00003290


	//   ....[3]....
        /*00a0*/ 	.word	0x000044e0


	//   ....[4]....
        /*00a4*/ 	.word	0x000055e0


	//   ....[5]....
        /*00a8*/ 	.word	0x000066e0


	//   ....[6]....
        /*00ac*/ 	.word	0x00007870


	//   ....[7]....
        /*00b0*/ 	.word	0x00008980


	//   ....[8]....
        /*00b4*/ 	.word	0x00009a90


	//   ....[9]....
        /*00b8*/ 	.word	0x0000ac30


	//   ....[10]....
        /*00bc*/ 	.word	0x0000bd40


	//   ....[11]....
        /*00c0*/ 	.word	0x0000cd70


	//   ....[12]....
        /*00c4*/ 	.word	0x0000e0f0


	//   ....[13]....
        /*00c8*/ 	.word	0x0000eff0


	//   ....[14]....
        /*00cc*/ 	.word	0x0000ff70


	//   ....[15]....
        /*00d0*/ 	.word	0x00010f10


	//----- nvinfo : EIATTR_EXIT_INSTR_OFFSETS
	.align		4
.L_1133:
        /*00d4*/ 	.byte	0x04, 0x1c
        /*00d6*/ 	.short	(.L_1135 - .L_1134)


	//   ....[0]....
.L_1134:
        /*00d8*/ 	.word	0x00010240


	//   ....[1]....
        /*00dc*/ 	.word	0x000103b0


	//   ....[2]....
        /*00e0*/ 	.word	0x000103f0


	//   ....[3]....
        /*00e4*/ 	.word	0x00010490


	//   ....[4]....
        /*00e8*/ 	.word	0x000104d0


	//   ....[5]....
        /*00ec*/ 	.word	0x00010510


	//   ....[6]....
        /*00f0*/ 	.word	0x000105a0


	//   ....[7]....
        /*00f4*/ 	.word	0x000105c0


	//   ....[8]....
        /*00f8*/ 	.word	0x00010660


	//   ....[9]....
        /*00fc*/ 	.word	0x000106b0


	//   ....[10]....
        /*0100*/ 	.word	0x00010700


	//   ....[11]....
        /*0104*/ 	.word	0x000107e0


	//   ....[12]....
        /*0108*/ 	.word	0x00010950


	//   ....[13]....
        /*010c*/ 	.word	0x00010ac0


	//   ....[14]....
        /*0110*/ 	.word	0x00010c20


	//   ....[15]....
        /*0114*/ 	.word	0x00010c60


	//   ....[16]....
        /*0118*/ 	.word	0x00010ca0


	//   ....[17]....
        /*011c*/ 	.word	0x00010d50


	//   ....[18]....
        /*0120*/ 	.word	0x00010db0


	//   ....[19]....
        /*0124*/ 	.word	0x00010f20


	//   ....[20]....
        /*0128*/ 	.word	0x00011030


	//   ....[21]....
        /*012c*/ 	.word	0x00011170


	//   ....[22]....
        /*0130*/ 	.word	0x000111b0


	//----- nvinfo : EIATTR_MAX_THREADS
	.align		4
.L_1135:
        /*0134*/ 	.byte	0x04, 0x05
        /*0136*/ 	.short	(.L_1137 - .L_1136)
.L_1136:
        /*0138*/ 	.word	0x00000080
        /*013c*/ 	.word	0x00000001
        /*0140*/ 	.word	0x00000001


	//----- nvinfo : EIATTR_CRS_STACK_SIZE
	.align		4
.L_1137:
        /*0144*/ 	.byte	0x04, 0x1e
        /*0146*/ 	.short	(.L_1139 - .L_1138)
.L_1138:
        /*0148*/ 	.word	0x00000000


	//----- nvinfo : EIATTR_CBANK_PARAM_SIZE
	.align		4
.L_1139:
        /*014c*/ 	.byte	0x03, 0x19
        /*014e*/ 	.short	0x0044


	//----- nvinfo : EIATTR_PARAM_CBANK
	.align		4
        /*0150*/ 	.byte	0x04, 0x0a
        /*0152*/ 	.short	(.L_1141 - .L_1140)
	.align		4
.L_1140:
        /*0154*/ 	.word	index@(.nv.constant0._ZN2at6native27unrolled_elementwise_kernelIZZZNS0_44_GLOBAL__N__40a83637_7_Lerp_cu_7dd49032_296918lerp_tensor_kernelERNS_18TensorIteratorBaseEENKUlvE0_clEvENKUlvE1_clEvEUlN3c104HalfES8_S8_E_St5arrayIPcLm4EELi4E23TrivialOffsetCalculatorILi3EjESD_ILi1EjENS0_6memory12LoadWithCastILi3EEENSG_13StoreWithCastILi1EEEEEviT_T0_T2_T3_T4_T5_)
        /*0158*/ 	.short	0x0380
        /*015a*/ 	.short	0x0044


	//----- nvinfo : EIATTR_SW_WAR
	.align		4
.L_1141:
        /*015c*/ 	.byte	0x04, 0x36
        /*015e*/ 	.short	(.L_1143 - .L_1142)
.L_1142:
        /*0160*/ 	.word	0x00000008
.L_1143:


//--------------------- .nv.info._ZN2at6native18elementwise_kernelILi128ELi4EZNS0_22gpu_kernel_impl_nocastIZZZNS0_44_GLOBAL__N__40a83637_7_Lerp_cu_7dd49032_296918lerp_tensor_kernelERNS_18TensorIteratorBaseEENKUlvE0_clEvENKUlvE1_clEvEUlN3c104HalfES9_S9_E_EEvS5_RKT_EUliE_EEviT1_ --------------------------
	.section	.nv.info._ZN2at6native18elementwise_kernelILi128ELi4EZNS0_22gpu_kernel_impl_nocastIZZZNS0_44_GLOBAL__N__40a83637_7_Lerp_cu_7dd49032_296918lerp_tensor_kernelERNS_18TensorIteratorBaseEENKUlvE0_clEvENKUlvE1_clEvEUlN3c104HalfES9_S9_E_EEvS5_RKT_EUliE_EEviT1_,"",@"SHT_CUDA_INFO"
	.sectionflags	@""
	.align	4


	//----- nvinfo : EIATTR_CUDA_API_VERSION
	.align		4
        /*0000*/ 	.byte	0x04, 0x37
        /*0002*/ 	.short	(.L_1145 - .L_1144)
.L_1144:
        /*0004*/ 	.word	0x00000082


	//----- nvinfo : EIATTR_KPARAM_INFO
	.align		4
.L_1145:
        /*0008*/ 	.byte	0x04, 0x17
        /*000a*/ 	.short	(.L_1147 - .L_1146)
.L_1146:
        /*000c*/ 	.word	0x00000000
        /*0010*/ 	.short	0x0001
        /*0012*/ 	.short	0x0008
        /*0014*/ 	.byte	0x00, 0xf0, 0xc1, 0x0b


	//----- nvinfo : EIATTR_KPARAM_INFO
	.align		4
.L_1147:
        /*0018*/ 	.byte	0x04, 0x17
        /*001a*/ 	.short	(.L_1149 - .L_1148)
.L_1148:
        /*001c*/ 	.word	0x00000000
        /*0020*/ 	.short	0x0000
        /*0022*/ 	.short	0x0000
        /*0024*/ 	.byte	0x00, 0xf0, 0x11, 0x00


	//----- nvinfo : EIATTR_SPARSE_MMA_MASK
	.align		4
.L_1149:
        /*0028*/ 	.byte	0x03, 0x50
        /*002a*/ 	.short	0x0000


	//----- nvinfo : EIATTR_MAXREG_COUNT
	.align		4
        /*002c*/ 	.byte	0x03, 0x1b
        /*002e*/ 	.short	0x0080


	//----- nvinfo : EIATTR_MERCURY_ISA_VERSION
	.align		4
        /*0030*/ 	.byte	0x03, 0x5f
        /*0032*/ 	.short	0x0101


	//----- nvinfo : EIATTR_VRC_CTA_INIT_COUNT
	.align		4
        /*0034*/ 	.byte	0x02, 0x4a
	.zero		1
	.zero		1


	//----- nvinfo : EIATTR_EXIT_INSTR_OFFSETS
	.align		4
        /*0038*/ 	.byte	0x04, 0x1c
        /*003a*/ 	.short	(.L_1151 - .L_1150)


	//   ....[0]....
.L_1150:
        /*003c*/ 	.word	0x000004e0


	//   ....[1]....
        /*0040*/ 	.word	0x00000600


	//   ....[2]....
        /*0044*/ 	.word	0x000051d0


	//   ....[3]....
        /*0048*/ 	.word	0x00006ab0


	//----- nvinfo : EIATTR_MAX_THREADS
	.align		4
.L_1151:
        /*004c*/ 	.byte	0x04, 0x05
        /*004e*/ 	.short	(.L_1153 - .L_1152)
.L_1152:
        /*0050*/ 	.word	0x00000080
        /*0054*/ 	.word	0x00000001
        /*0058*/ 	.word	0x00000001


	//----- nvinfo : EIATTR_CRS_STACK_SIZE
	.align		4
.L_1153:
        /*005c*/ 	.byte	0x04, 0x1e
        /*005e*/ 	.short	(.L_1155 - .L_1154)
.L_1154:
        /*0060*/ 	.word	0x00000000


	//----- nvinfo : EIATTR_CBANK_PARAM_SIZE
	.align		4
.L_1155:
        /*0064*/ 	.byte	0x03, 0x19
        /*0066*/ 	.short	0x02f8


	//----- nvinfo : EIATTR_PARAM_CBANK
	.align		4
        /*0068*/ 	.byte	0x04, 0x0a
        /*006a*/ 	.short	(.L_1157 - .L_1156)
	.align		4
.L_1156:
        /*006c*/ 	.word	index@(.nv.constant0._ZN2at6native18elementwise_kernelILi128ELi4EZNS0_22gpu_kernel_impl_nocastIZZZNS0_44_GLOBAL__N__40a83637_7_Lerp_cu_7dd49032_296918lerp_tensor_kernelERNS_18TensorIteratorBaseEENKUlvE0_clEvENKUlvE1_clEvEUlN3c104HalfES9_S9_E_EEvS5_RKT_EUliE_EEviT1_)
        /*0070*/ 	.short	0x0380
        /*0072*/ 	.short	0x02f8


	//----- nvinfo : EIATTR_SW_WAR
	.align		4
.L_1157:
        /*0074*/ 	.byte	0x04, 0x36
        /*0076*/ 	.short	(.L_1159 - .L_1158)
.L_1158:
        /*0078*/ 	.word	0x00000008
.L_1159:


//--------------------- .nv.info._ZN2at6native27unrolled_elementwise_kernelIZZZNS0_44_GLOBAL__N__40a83637_7_Lerp_cu_7dd49032_296918lerp_tensor_kernelERNS_18TensorIteratorBaseEENKUlvE0_clEvENKUlvE1_clEvEUlN3c104HalfES8_S8_E_St5arrayIPcLm4EELi4E23TrivialOffsetCalculatorILi3EjESD_ILi1EjENS0_6memory15LoadWithoutCastENSG_16StoreWithoutCastEEEviT_T0_T2_T3_T4_T5_ --------------------------
	.section	.nv.info._ZN2at6native27unrolled_elementwise_kernelIZZZNS0_44_GLOBAL__N__40a83637_7_Lerp_cu_7dd49032_296918lerp_tensor_kernelERNS_18TensorIteratorBaseEENKUlvE0_clEvENKUlvE1_clEvEUlN3c104HalfES8_S8_E_St5arrayIPcLm4EELi4E23TrivialOffsetCalculatorILi3EjESD_ILi1EjENS0_6memory15LoadWithoutCastENSG_16StoreWithoutCastEEEviT_T0_T2_T3_T4_T5_,"",@"SHT_CUDA_INFO"
	.sectionflags	@""
	.align	4


	//----- nvinfo : EIATTR_CUDA_API_VERSION
	.align		4
        /*0000*/ 	.byte	0x04, 0x37
        /*0002*/ 	.short	(.L_1161 - .L_1160)
.L_1160:
        /*0004*/ 	.word	0x00000082


	//----- nvinfo : EIATTR_KPARAM_INFO
	.align		4
.L_1161:
        /*0008*/ 	.byte	0x04, 0x17
        /*000a*/ 	.short	(.L_1163 - .L_1162)
.L_1162:
        /*000c*/ 	.word	0x00000000
        /*0010*/ 	.short	0x0006
        /*0012*/ 	.short	0x002b
        /*0014*/ 	.byte	0x00, 0xf0, 0x05, 0x00


	//----- nvinfo : EIATTR_KPARAM_INFO
	.align		4
.L_1163:
        /*0018*/ 	.byte	0x04, 0x17
        /*001a*/ 	.short	(.L_1165 - .L_1164)
.L_1164:
        /*001c*/ 	.word	0x00000000
        /*0020*/ 	.short	0x0005
        /*0022*/ 	.short	0x002a
        /*0024*/ 	.byte	0x00, 0xf0, 0x05, 0x00


	//----- nvinfo : EIATTR_KPARAM_INFO
	.align		4
.L_1165:
        /*0028*/ 	.byte	0x04, 0x17
        /*002a*/ 	.short	(.L_1167 - .L_1166)
.L_1166:
        /*002c*/ 	.word	0x00000000
        /*0030*/ 	.short	0x0004
        /*0032*/ 	.short	0x0029
        /*0034*/ 	.byte	0x00, 0xf0, 0x05, 0x00


	//----- nvinfo : EIATTR_KPARAM_INFO
	.align		4
.L_1167:
        /*0038*/ 	.byte	0x04, 0x17
        /*003a*/ 	.short	(.L_1169 - .L_1168)
.L_1168:
        /*003c*/ 	.word	0x00000000
        /*0040*/ 	.short	0x0003
        /*0042*/ 	.short	0x0028
        /*0044*/ 	.byte	0x00, 0xf0, 0x05, 0x00


	//----- nvinfo : EIATTR_KPARAM_INFO
	.align		4
.L_1169:
        /*0048*/ 	.byte	0x04, 0x17
        /*004a*/ 	.short	(.L_1171 - .L_1170)
.L_1170:
        /*004c*/ 	.word	0x00000000
        /*0050*/ 	.short	0x0002
        /*0052*/ 	.short	0x0008
        /*0054*/ 	.byte	0x00, 0xf0, 0x81, 0x00


	//----- nvinfo : EIATTR_KPARAM_INFO
	.align		4
.L_1171:
        /*0058*/ 	.byte	0x04, 0x17
        /*005a*/ 	.short	(.L_1173 - .L_1172)
.L_1172:
        /*005c*/ 	.word	0x00000000
        /*0060*/ 	.short	0x0001
        /*0062*/ 	.short	0x0004
        /*0064*/ 	.byte	0x00, 0xf0, 0x05, 0x00


	//----- nvinfo : EIATTR_KPARAM_INFO
	.align		4
.L_1173:
        /*0068*/ 	.byte	0x04, 0x17
        /*006a*/ 	.short	(.L_1175 - .L_1174)
.L_1174:
        /*006c*/ 	.word	0x00000000
        /*0070*/ 	.short	0x0000
        /*0072*/ 	.short	0x0000
        /*0074*/ 	.byte	0x00, 0xf0, 0x11, 0x00


	//----- nvinfo : EIATTR_SPARSE_MMA_MASK
	.align		4
.L_1175:
        /*0078*/ 	.byte	0x03, 0x50
        /*007a*/ 	.short	0x0000


	//----- nvinfo : EIATTR_MAXREG_COUNT
	.align		4
        /*007c*/ 	.byte	0x03, 0x1b
        /*007e*/ 	.short	0x00ff


	//----- nvinfo : EIATTR_MERCURY_ISA_VERSION
	.align		4
        /*0080*/ 	.byte	0x03, 0x5f
        /*0082*/ 	.short	0x0101


	//----- nvinfo : EIATTR_VRC_CTA_INIT_COUNT
	.align		4
        /*0084*/ 	.byte	0x02, 0x4a
	.zero		1
	.zero		1


	//----- nvinfo : EIATTR_EXIT_INSTR_OFFSETS
	.align		4
        /*0088*/ 	.byte	0x04, 0x1c
        /*008a*/ 	.short	(.L_1177 - .L_1176)


	//   ....[0]....
.L_1176:
        /*008c*/ 	.word	0x000008e0


	//   ....[1]....
        /*0090*/ 	.word	0x00000930


	//----- nvinfo : EIATTR_MAX_THREADS
	.align		4
.L_1177:
        /*0094*/ 	.byte	0x04, 0x05
        /*0096*/ 	.short	(.L_1179 - .L_1178)
.L_1178:
        /*0098*/ 	.word	0x00000080
        /*009c*/ 	.word	0x00000001
        /*00a0*/ 	.word	0x00000001


	//----- nvinfo : EIATTR_CRS_STACK_SIZE
	.align		4
.L_1179:
        /*00a4*/ 	.byte	0x04, 0x1e
        /*00a6*/ 	.short	(.L_1181 - .L_1180)
.L_1180:
        /*00a8*/ 	.word	0x00000000


	//----- nvinfo : EIATTR_CBANK_PARAM_SIZE
	.align		4
.L_1181:
        /*00ac*/ 	.byte	0x03, 0x19
        /*00ae*/ 	.short	0x002c


	//----- nvinfo : EIATTR_PARAM_CBANK
	.align		4
        /*00b0*/ 	.byte	0x04, 0x0a
        /*00b2*/ 	.short	(.L_1183 - .L_1182)
	.align		4
.L_1182:
        /*00b4*/ 	.word	index@(.nv.constant0._ZN2at6native27unrolled_elementwise_kernelIZZZNS0_44_GLOBAL__N__40a83637_7_Lerp_cu_7dd49032_296918lerp_tensor_kernelERNS_18TensorIteratorBaseEENKUlvE0_clEvENKUlvE1_clEvEUlN3c104HalfES8_S8_E_St5arrayIPcLm4EELi4E23TrivialOffsetCalculatorILi3EjESD_ILi1EjENS0_6memory15LoadWithoutCastENSG_16StoreWithoutCastEEEviT_T0_T2_T3_T4_T5_)
        /*00b8*/ 	.short	0x0380
        /*00ba*/ 	.short	0x002c


	//----- nvinfo : EIATTR_SW_WAR
	.align		4
.L_1183:
        /*00bc*/ 	.byte	0x04, 0x36
        /*00be*/ 	.short	(.L_1185 - .L_1184)
.L_1184:
        /*00c0*/ 	.word	0x00000008
.L_1185:


//--------------------- .nv.info._ZN2at6native29vectorized_elementwise_kernelILi2EZZZNS0_44_GLOBAL__N__40a83637_7_Lerp_cu_7dd49032_296918lerp_tensor_kernelERNS_18TensorIteratorBaseEENKUlvE0_clEvENKUlvE1_clEvEUlN3c104HalfES8_S8_E_St5arrayIPcLm4EEEEviT0_T1_ --------------------------
	.section	.nv.info._ZN2at6native29vectorized_elementwise_kernelILi2EZZZNS0_44_GLOBAL__N__40a83637_7_Lerp_cu_7dd49032_296918lerp_tensor_kernelERNS_18TensorIteratorBaseEENKUlvE0_clEvENKUlvE1_clEvEUlN3c104HalfES8_S8_E_St5arrayIPcLm4EEEEviT0_T1_,"",@"SHT_CUDA_INFO"
	.sectionflags	@""
	.align	4


	//----- nvinfo : EIATTR_CUDA_API_VERSION
	.align		4
        /*0000*/ 	.byte	0x04, 0x37
        /*0002*/ 	.short	(.L_1187 - .L_1186)
.L_1186:
        /*0004*/ 	.word	0x00000082


	//----- nvinfo : EIATTR_KPARAM_INFO
	.align		4
.L_1187:
        /*0008*/ 	.byte	0x04, 0x17
        /*000a*/ 	.short	(.L_1189 - .L_1188)
.L_1188:
        /*000c*/ 	.word	0x00000000
        /*0010*/ 	.short	0x0002
        /*0012*/ 	.short	0x0008
        /*0014*/ 	.byte	0x00, 0xf0, 0x81, 0x00


	//----- nvinfo : EIATTR_KPARAM_INFO
	.align		4
.L_1189:
        /*0018*/ 	.byte	0x04, 0x17
        /*001a*/ 	.short	(.L_1191 - .L_1190)
.L_1190:
        /*001c*/ 	.word	0x00000000
        /*0020*/ 	.short	0x0001
        /*0022*/ 	.short	0x0004
        /*0024*/ 	.byte	0x00, 0xf0, 0x05, 0x00


	//----- nvinfo : EIATTR_KPARAM_INFO
	.align		4
.L_1191:
        /*0028*/ 	.byte	0x04, 0x17
        /*002a*/ 	.short	(.L_1193 - .L_1192)
.L_1192:
        /*002c*/ 	.word	0x00000000
        /*0030*/ 	.short	0x0000
        /*0032*/ 	.short	0x0000
        /*0034*/ 	.byte	0x00, 0xf0, 0x11, 0x00


	//----- nvinfo : EIATTR_SPARSE_MMA_MASK
	.align		4
.L_1193:
        /*0038*/ 	.byte	0x03, 0x50
        /*003a*/ 	.short	0x0000


	//----- nvinfo : EIATTR_MAXREG_COUNT
	.align		4
        /*003c*/ 	.byte	0x03, 0x1b
        /*003e*/ 	.short	0x00ff


	//----- nvinfo : EIATTR_MERCURY_ISA_VERSION
	.align		4
        /*0040*/ 	.byte	0x03, 0x5f
        /*0042*/ 	.short	0x0101


	//----- nvinfo : EIATTR_VRC_CTA_INIT_COUNT
	.align		4
        /*0044*/ 	.byte	0x02, 0x4a
	.zero		1
	.zero		1


	//----- nvinfo : EIATTR_EXIT_INSTR_OFFSETS
	.align		4
        /*0048*/ 	.byte	0x04, 0x1c
        /*004a*/ 	.short	(.L_1195 - .L_1194)


	//   ....[0]....
.L_1194:
        /*004c*/ 	.word	0x00001250


	//   ....[1]....
        /*0050*/ 	.word	0x000012a0


	//   ....[2]....
        /*0054*/ 	.word	0x000018c0


	//----- nvinfo : EIATTR_MAX_THREADS
	.align		4
.L_1195:
        /*0058*/ 	.byte	0x04, 0x05
        /*005a*/ 	.short	(.L_1197 - .L_1196)
.L_1196:
        /*005c*/ 	.word	0x00000080
        /*0060*/ 	.word	0x00000001
        /*0064*/ 	.word	0x00000001


	//----- nvinfo : EIATTR_CRS_STACK_SIZE
	.align		4
.L_1197:
        /*0068*/ 	.byte	0x04, 0x1e
        /*006a*/ 	.short	(.L_1199 - .L_1198)
.L_1198:
        /*006c*/ 	.word	0x00000000


	//----- nvinfo : EIATTR_CBANK_PARAM_SIZE
	.align		4
.L_1199:
        /*0070*/ 	.byte	0x03, 0x19
        /*0072*/ 	.short	0x0028


	//----- nvinfo : EIATTR_PARAM_CBANK
	.align		4
        /*0074*/ 	.byte	0x04, 0x0a
        /*0076*/ 	.short	(.L_1201 - .L_1200)
	.align		4
.L_1200:
        /*0078*/ 	.word	index@(.nv.constant0._ZN2at6native29vectorized_elementwise_kernelILi2EZZZNS0_44_GLOBAL__N__40a83637_7_Lerp_cu_7dd49032_296918lerp_tensor_kernelERNS_18TensorIteratorBaseEENKUlvE0_clEvENKUlvE1_clEvEUlN3c104HalfES8_S8_E_St5arrayIPcLm4EEEEviT0_T1_)
        /*007c*/ 	.short	0x0380
        /*007e*/ 	.short	0x0028


	//----- nvinfo : EIATTR_SW_WAR
	.align		4
.L_1201:
        /*0080*/ 	.byte	0x04, 0x36
        /*0082*/ 	.short	(.L_1203 - .L_1202)
.L_1202:
        /*0084*/ 	.word	0x00000008
.L_1203:


//--------------------- .nv.info._ZN2at6native29vectorized_elementwise_kernelILi4EZZZNS0_44_GLOBAL__N__40a83637_7_Lerp_cu_7dd49032_296918lerp_tensor_kernelERNS_18TensorIteratorBaseEENKUlvE0_clEvENKUlvE1_clEvEUlN3c104HalfES8_S8_E_St5arrayIPcLm4EEEEviT0_T1_ --------------------------
	.section	.nv.info._ZN2at6native29vectorized_elementwise_kernelILi4EZZZNS0_44_GLOBAL__N__40a83637_7_Lerp_cu_7dd49032_296918lerp_tensor_kernelERNS_18TensorIteratorBaseEENKUlvE0_clEvENKUlvE1_clEvEUlN3c104HalfES8_S8_E_St5arrayIPcLm4EEEEviT0_T1_,"",@"SHT_CUDA_INFO"
	.sectionflags	@""
	.align	4


	//----- nvinfo : EIATTR_CUDA_API_VERSION
	.align		4
        /*0000*/ 	.byte	0x04, 0x37
        /*0002*/ 	.short	(.L_1205 - .L_1204)
.L_1204:
        /*0004*/ 	.word	0x00000082


	//----- nvinfo : EIATTR_KPARAM_INFO
	.align		4
.L_1205:
        /*0008*/ 	.byte	0x04, 0x17
        /*000a*/ 	.short	(.L_1207 - .L_1206)
.L_1206:
        /*000c*/ 	.word	0x00000000
        /*0010*/ 	.short	0x0002
        /*0012*/ 	.short	0x0008
        /*0014*/ 	.byte	0x00, 0xf0, 0x81, 0x00


	//----- nvinfo : EIATTR_KPARAM_INFO
	.align		4
.L_1207:
        /*0018*/ 	.byte	0x04, 0x17
        /*001a*/ 	.short	(.L_1209 - .L_1208)
.L_1208:
        /*001c*/ 	.word	0x00000000
        /*0020*/ 	.short	0x0001
        /*0022*/ 	.short	0x0004
        /*0024*/ 	.byte	0x00, 0xf0, 0x05, 0x00


	//----- nvinfo : EIATTR_KPARAM_INFO
	.align		4
.L_1209:
        /*0028*/ 	.byte	0x04, 0x17
        /*002a*/ 	.short	(.L_1211 - .L_1210)
.L_1210:
        /*002c*/ 	.word	0x00000000
        /*0030*/ 	.short	0x0000
        /*0032*/ 	.short	0x0000
        /*0034*/ 	.byte	0x00, 0xf0, 0x11, 0x00


	//----- nvinfo : EIATTR_SPARSE_MMA_MASK
	.align		4
.L_1211:
        /*0038*/ 	.byte	0x03, 0x50
        /*003a*/ 	.short	0x0000


	//----- nvinfo : EIATTR_MAXREG_COUNT
	.align		4
        /*003c*/ 	.byte	0x03, 0x1b
        /*003e*/ 	.short	0x00ff


	//----- nvinfo : EIATTR_MERCURY_ISA_VERSION
	.align		4
        /*0040*/ 	.byte	0x03, 0x5f
        /*0042*/ 	.short	0x0101


	//----- nvinfo : EIATTR_VRC_CTA_INIT_COUNT
	.align		4
        /*0044*/ 	.byte	0x02, 0x4a
	.zero		1
	.zero		1


	//----- nvinfo : EIATTR_EXIT_INSTR_OFFSETS
	.align		4
        /*0048*/ 	.byte	0x04, 0x1c
        /*004a*/ 	.short	(.L_1213 - .L_1212)


	//   ....[0]....
.L_1212:
        /*004c*/ 	.word	0x00001250


	//   ....[1]....
        /*0050*/ 	.word	0x000012a0


	//   ....[2]....
        /*0054*/ 	.word	0x00001840


	//----- nvinfo : EIATTR_MAX_THREADS
	.align		4
.L_1213:
        /*0058*/ 	.byte	0x04, 0x05
        /*005a*/ 	.short	(.L_1215 - .L_1214)
.L_1214:
        /*005c*/ 	.word	0x00000080
        /*0060*/ 	.word	0x00000001
        /*0064*/ 	.word	0x00000001


	//----- nvinfo : EIATTR_CRS_STACK_SIZE
	.align		4
.L_1215:
        /*0068*/ 	.byte	0x04, 0x1e
        /*006a*/ 	.short	(.L_1217 - .L_1216)
.L_1216:
        /*006c*/ 	.word	0x00000000


	//----- nvinfo : EIATTR_CBANK_PARAM_SIZE
	.align		4
.L_1217:
        /*0070*/ 	.byte	0x03, 0x19
        /*0072*/ 	.short	0x0028


	//----- nvinfo : EIATTR_PARAM_CBANK
	.align		4
        /*0074*/ 	.byte	0x04, 0x0a
        /*0076*/ 	.short	(.L_1219 - .L_1218)
	.align		4
.L_1218:
        /*0078*/ 	.word	index@(.nv.constant0._ZN2at6native29vectorized_elementwise_kernelILi4EZZZNS0_44_GLOBAL__N__40a83637_7_Lerp_cu_7dd49032_296918lerp_tensor_kernelERNS_18TensorIteratorBaseEENKUlvE0_clEvENKUlvE1_clEvEUlN3c104HalfES8_S8_E_St5arrayIPcLm4EEEEviT0_T1_)
        /*007c*/ 	.short	0x0380
        /*007e*/ 	.short	0x0028


	//----- nvinfo : EIATTR_SW_WAR
	.align		4
.L_1219:
        /*0080*/ 	.byte	0x04, 0x36
        /*0082*/ 	.short	(.L_1221 - .L_1220)
.L_1220:
        /*0084*/ 	.word	0x00000008
.L_1221:


//--------------------- .nv.info._ZN2at6native29vectorized_elementwise_kernelILi8EZZZNS0_44_GLOBAL__N__40a83637_7_Lerp_cu_7dd49032_296918lerp_tensor_kernelERNS_18TensorIteratorBaseEENKUlvE0_clEvENKUlvE1_clEvEUlN3c104HalfES8_S8_E_St5arrayIPcLm4EEEEviT0_T1_ --------------------------
	.section	.nv.info._ZN2at6native29vectorized_elementwise_kernelILi8EZZZNS0_44_GLOBAL__N__40a83637_7_Lerp_cu_7dd49032_296918lerp_tensor_kernelERNS_18TensorIteratorBaseEENKUlvE0_clEvENKUlvE1_clEvEUlN3c104HalfES8_S8_E_St5arrayIPcLm4EEEEviT0_T1_,"",@"SHT_CUDA_INFO"
	.sectionflags	@""
	.align	4


	//----- nvinfo : EIATTR_CUDA_API_VERSION
	.align		4
        /*0000*/ 	.byte	0x04, 0x37
        /*0002*/ 	.short	(.L_1223 - .L_1222)
.L_1222:
        /*0004*/ 	.word	0x00000082


	//----- nvinfo : EIATTR_KPARAM_INFO
	.align		4
.L_1223:
        /*0008*/ 	.byte	0x04, 0x17
        /*000a*/ 	.short	(.L_1225 - .L_1224)
.L_1224:
        /*000c*/ 	.word	0x00000000
        /*0010*/ 	.short	0x0002
        /*0012*/ 	.short	0x0008
        /*0014*/ 	.byte	0x00, 0xf0, 0x81, 0x00


	//----- nvinfo : EIATTR_KPARAM_INFO
	.align		4
.L_1225:
        /*0018*/ 	.byte	0x04, 0x17
        /*001a*/ 	.short	(.L_1227 - .L_1226)
.L_1226:
        /*001c*/ 	.word	0x00000000
        /*0020*/ 	.short	0x0001
        /*0022*/ 	.short	0x0004
        /*0024*/ 	.byte	0x00, 0xf0, 0x05, 0x00


	//----- nvinfo : EIATTR_KPARAM_INFO
	.align		4
.L_1227:
        /*0028*/ 	.byte	0x04, 0x17
        /*002a*/ 	.short	(.L_1229 - .L_1228)
.L_1228:
        /*002c*/ 	.word	0x00000000
        /*0030*/ 	.short	0x0000
        /*0032*/ 	.short	0x0000
        /*0034*/ 	.byte	0x00, 0xf0, 0x11, 0x00


	//----- nvinfo : EIATTR_SPARSE_MMA_MASK
	.align		4
.L_1229:
        /*0038*/ 	.byte	0x03, 0x50
        /*003a*/ 	.short	0x0000


	//----- nvinfo : EIATTR_MAXREG_COUNT
	.align		4
        /*003c*/ 	.byte	0x03, 0x1b
        /*003e*/ 	.short	0x00ff


	//----- nvinfo : EIATTR_MERCURY_ISA_VERSION
	.align		4
        /*0040*/ 	.byte	0x03, 0x5f
        /*0042*/ 	.short	0x0101


	//----- nvinfo : EIATTR_VRC_CTA_INIT_COUNT
	.align		4
        /*0044*/ 	.byte	0x02, 0x4a
	.zero		1
	.zero		1


	//----- nvinfo : EIATTR_EXIT_INSTR_OFFSETS
	.align		4
        /*0048*/ 	.byte	0x04, 0x1c
        /*004a*/ 	.short	(.L_1231 - .L_1230)


	//   ....[0]....
.L_1230:
        /*004c*/ 	.word	0x00000010


	//----- nvinfo : EIATTR_MAX_THREADS
	.align		4
.L_1231:
        /*0050*/ 	.byte	0x04, 0x05
        /*0052*/ 	.short	(.L_1233 - .L_1232)
.L_1232:
        /*0054*/ 	.word	0x00000080
        /*0058*/ 	.word	0x00000001
        /*005c*/ 	.word	0x00000001


	//----- nvinfo : EIATTR_CBANK_PARAM_SIZE
	.align		4
.L_1233:
        /*0060*/ 	.byte	0x03, 0x19
        /*0062*/ 	.short	0x0028


	//----- nvinfo : EIATTR_PARAM_CBANK
	.align		4
        /*0064*/ 	.byte	0x04, 0x0a
        /*0066*/ 	.short	(.L_1235 - .L_1234)
	.align		4
.L_1234:
        /*0068*/ 	.word	index@(.nv.constant0._ZN2at6native29vectorized_elementwise_kernelILi8EZZZNS0_44_GLOBAL__N__40a83637_7_Lerp_cu_7dd49032_296918lerp_tensor_kernelERNS_18TensorIteratorBaseEENKUlvE0_clEvENKUlvE1_clEvEUlN3c104HalfES8_S8_E_St5arrayIPcLm4EEEEviT0_T1_)
        /*006c*/ 	.short	0x0380
        /*006e*/ 	.short	0x0028


	//----- nvinfo : EIATTR_SW_WAR
	.align		4
.L_1235:
        /*0070*/ 	.byte	0x04, 0x36
        /*0072*/ 	.short	(.L_1237 - .L_1236)
.L_1236:
        /*0074*/ 	.word	0x00000008
.L_1237:


//--------------------- .nv.info._ZN2at6native18elementwise_kernelILi128ELi4EZNS0_15gpu_kernel_implIZZZNS0_44_GLOBAL__N__40a83637_7_Lerp_cu_7dd49032_296918lerp_tensor_kernelERNS_18TensorIteratorBaseEENKUlvE0_clEvENKUlvE0_clEvEUlfffE_EEvS5_RKT_EUliE_EEviT1_ --------------------------
	.section	.nv.info._ZN2at6native18elementwise_kernelILi128ELi4EZNS0_15gpu_kernel_implIZZZNS0_44_GLOBAL__N__40a83637_7_Lerp_cu_7dd49032_296918lerp_tensor_kernelERNS_18TensorIteratorBaseEENKUlvE0_clEvENKUlvE0_clEvEUlfffE_EEvS5_RKT_EUliE_EEviT1_,"",@"SHT_CUDA_INFO"
	.sectionflags	@""
	.align	4


	//----- nvinfo : EIATTR_CUDA_API_VERSION
	.align		4
        /*0000*/ 	.byte	0x04, 0x37
        /*0002*/ 	.short	(.L_1239 - .L_1238)
.L_1238:
        /*0004*/ 	.word	0x00000082


	//----- nvinfo : EIATTR_KPARAM_INFO
	.align		4
.L_1239:
        /*0008*/ 	.byte	0x04, 0x17
        /*000a*/ 	.short	(.L_1241 - .L_1240)
.L_1240:
        /*000c*/ 	.word	0x00000000
        /*0010*/ 	.short	0x0001
        /*0012*/ 	.short	0x0008
        /*0014*/ 	.byte	0x00, 0xf0, 0xc1, 0x0b


	//----- nvinfo : EIATTR_KPARAM_INFO
	.align		4
.L_1241:
        /*0018*/ 	.byte	0x04, 0x17
        /*001a*/ 	.short	(.L_1243 - .L_1242)
.L_1242:
        /*001c*/ 	.word	0x00000000
        /*0020*/ 	.short	0x0000
        /*0022*/ 	.short	0x0000
        /*0024*/ 	.byte	0x00, 0xf0, 0x11, 0x00


	//----- nvinfo : EIATTR_SPARSE_MMA_MASK
	.align		4
.L_1243:
        /*0028*/ 	.byte	0x03, 0x50
        /*002a*/ 	.short	0x0000


	//----- nvinfo : EIATTR_MAXREG_COUNT
	.align		4
        /*002c*/ 	.byte	0x03, 0x1b
        /*002e*/ 	.short	0x0080


	//----- nvinfo : EIATTR_EXTERNS
	.align		4
        /*0030*/ 	.byte	0x04, 0x0f
        /*0032*/ 	.short	(.L_1245 - .L_1244)


	//   ....[0]....
	.align		4
.L_1244:
        /*0034*/ 	.word	index@(__assertfail)


	//----- nvinfo : EIATTR_MERCURY_ISA_VERSION
	.align		4
.L_1245:
        /*0038*/ 	.byte	0x03, 0x5f
        /*003a*/ 	.short	0x0101


	//----- nvinfo : EIATTR_VRC_CTA_INIT_COUNT
	.align		4
        /*003c*/ 	.byte	0x02, 0x4a
	.zero		1
	.zero		1


	//----- nvinfo : EIATTR_SYSCALL_OFFSETS
	.align		4
        /*0040*/ 	.byte	0x04, 0x46
        /*0042*/ 	.short	(.L_1247 - .L_1246)


	//   ....[0]....
.L_1246:
        /*0044*/ 	.word	0x00002640


	//   ....[1]....
        /*0048*/ 	.word	0x000034b0


	//   ....[2]....
        /*004c*/ 	.word	0x00004320


	//   ....[3]....
        /*0050*/ 	.word	0x00005120


	//   ....[4]....
        /*0054*/ 	.word	0x00007880


	//   ....[5]....
        /*0058*/ 	.word	0x000086f0


	//   ....[6]....
        /*005c*/ 	.word	0x00009560


	//   ....[7]....
        /*0060*/ 	.word	0x0000a1c0


	//   ....[8]....
        /*0064*/ 	.word	0x0000ca30


	//   ....[9]....
        /*0068*/ 	.word	0x0000d8a0


	//   ....[10]....
        /*006c*/ 	.word	0x0000e710


	//   ....[11]....
        /*0070*/ 	.word	0x0000f370


	//   ....[12]....
        /*0074*/ 	.word	0x00011c00


	//   ....[13]....
        /*0078*/ 	.word	0x00012a70


	//   ....[14]....
        /*007c*/ 	.word	0x000138e0


	//   ....[15]....
        /*0080*/ 	.word	0x00014510


	//----- nvinfo : EIATTR_EXIT_INSTR_OFFSETS
	.align		4
.L_1247:
        /*0084*/ 	.byte	0x04, 0x1c
        /*0086*/ 	.short	(.L_1249 - .L_1248)


	//   ....[0]....
.L_1248:
        /*0088*/ 	.word	0x0000f620


	//   ....[1]....
        /*008c*/ 	.word	0x00013a90


	//   ....[2]....
        /*0090*/ 	.word	0x00013ad0


	//   ....[3]....
        /*0094*/ 	.word	0x00013b60


	//   ....[4]....
        /*0098*/ 	.word	0x00013b90


	//   ....[5]....
        /*009c*/ 	.word	0x00013bc0


	//   ....[6]....
        /*00a0*/ 	.word	0x00013c40


	//   ....[7]....
        /*00a4*/ 	.word	0x00013c70


	//   ....[8]....
        /*00a8*/ 	.word	0x00013d00


	//   ....[9]....
        /*00ac*/ 	.word	0x00013d40


	//   ....[10]....
        /*00b0*/ 	.word	0x00013d80


	//   ....[11]....
        /*00b4*/ 	.word	0x00013e50


	//   ....[12]....
        /*00b8*/ 	.word	0x00013fb0


	//   ....[13]....
        /*00bc*/ 	.word	0x00014110


	//   ....[14]....
        /*00c0*/ 	.word	0x00014260


	//   ....[15]....
        /*00c4*/ 	.word	0x00014290


	//   ....[16]....
        /*00c8*/ 	.word	0x000142c0


	//   ....[17]....
        /*00cc*/ 	.word	0x00014360


	//   ....[18]....
        /*00d0*/ 	.word	0x000143b0


	//   ....[19]....
        /*00d4*/ 	.word	0x00014520


	//   ....[20]....
        /*00d8*/ 	.word	0x00014620


	//   ....[21]....
        /*00dc*/ 	.word	0x00014750


	//   ....[22]....
        /*00e0*/ 	.word	0x00014780


	//----- nvinfo : EIATTR_MAX_THREADS
	.align		4
.L_1249:
        /*00e4*/ 	.byte	0x04, 0x05
        /*00e6*/ 	.short	(.L_1251 - .L_1250)
.L_1250:
        /*00e8*/ 	.word	0x00000080
        /*00ec*/ 	.word	0x00000001
        /*00f0*/ 	.word	0x00000001


	//----- nvinfo : EIATTR_CRS_STACK_SIZE
	.align		4
.L_1251:
        /*00f4*/ 	.byte	0x04, 0x1e
        /*00f6*/ 	.short	(.L_1253 - .L_1252)
.L_1252:
        /*00f8*/ 	.word	0x00000000


	//----- nvinfo : EIATTR_CBANK_PARAM_SIZE
	.align		4
.L_1253:
        /*00fc*/ 	.byte	0x03, 0x19
        /*00fe*/ 	.short	0x02f8


	//----- nvinfo : EIATTR_PARAM_CBANK
	.align		4
        /*0100*/ 	.byte	0x04, 0x0a
        /*0102*/ 	.short	(.L_1255 - .L_1254)
	.align		4
.L_1254:
        /*0104*/ 	.word	index@(.nv.constant0._ZN2at6native18elementwise_kernelILi128ELi4EZNS0_15gpu_kernel_implIZZZNS0_44_GLOBAL__N__40a83637_7_Lerp_cu_7dd49032_296918lerp_tensor_kernelERNS_18TensorIteratorBaseEENKUlvE0_clEvENKUlvE0_clEvEUlfffE_EEvS5_RKT_EUliE_EEviT1_)
        /*0108*/ 	.short	0x0380
        /*010a*/ 	.short	0x02f8


	//----- nvinfo : EIATTR_SW_WAR
	.align		4
.L_1255:
        /*010c*/ 	.byte	0x04, 0x36
        /*010e*/ 	.short	(.L_1257 - .L_1256)
.L_1256:
        /*0110*/ 	.word	0x00000008
.L_1257:


//--------------------- .nv.info._ZN2at6native27unrolled_elementwise_kernelIZZZNS0_44_GLOBAL__N__40a83637_7_Lerp_cu_7dd49032_296918lerp_tensor_kernelERNS_18TensorIteratorBaseEENKUlvE0_clEvENKUlvE0_clEvEUlfffE_St5arrayIPcLm4EELi4E23TrivialOffsetCalculatorILi3EjESB_ILi1EjENS0_6memory12LoadWithCastILi3EEENSE_13StoreWithCastILi1EEEEEviT_T0_T2_T3_T4_T5_ --------------------------
	.section	.nv.info._ZN2at6native27unrolled_elementwise_kernelIZZZNS0_44_GLOBAL__N__40a83637_7_Lerp_cu_7dd49032_296918lerp_tensor_kernelERNS_18TensorIteratorBaseEENKUlvE0_clEvENKUlvE0_clEvEUlfffE_St5arrayIPcLm4EELi4E23TrivialOffsetCalculatorILi3EjESB_ILi1EjENS0_6memory12LoadWithCastILi3EEENSE_13StoreWithCastILi1EEEEEviT_T0_T2_T3_T4_T5_,"",@"SHT_CUDA_INFO"
	.sectionflags	@""
	.align	4


	//----- nvinfo : EIATTR_CUDA_API_VERSION
	.align		4
        /*0000*/ 	.byte	0x04, 0x37
        /*0002*/ 	.short	(.L_1259 - .L_1258)
.L_1258:
        /*0004*/ 	.word	0x00000082


	//----- nvinfo : EIATTR_KPARAM_INFO
	.align		4
.L_1259:
        /*0008*/ 	.byte	0x04, 0x17
        /*000a*/ 	.short	(.L_1261 - .L_1260)
.L_1260:
        /*000c*/ 	.word	0x00000000
        /*0010*/ 	.short	0x0006
        /*0012*/ 	.short	0x003c
        /*0014*/ 	.byte	0x00, 0xf0, 0x21, 0x00


	//----- nvinfo : EIATTR_KPARAM_INFO
	.align		4
.L_1261:
        /*0018*/ 	.byte	0x04, 0x17
        /*001a*/ 	.short	(.L_1263 - .L_1262)
.L_1262:
        /*001c*/ 	.word	0x00000000
        /*0020*/ 	.short	0x0005
        /*0022*/ 	.short	0x002c
        /*0024*/ 	.byte	0x00, 0xf0, 0x41, 0x00


	//----- nvinfo : EIATTR_KPARAM_INFO
	.align		4
.L_1263:
        /*0028*/ 	.byte	0x04, 0x17
        /*002a*/ 	.short	(.L_1265 - .L_1264)
.L_1264:
        /*002c*/ 	.word	0x00000000
        /*0030*/ 	.short	0x0004
        /*0032*/ 	.short	0x0029
        /*0034*/ 	.byte	0x00, 0xf0, 0x05, 0x00


	//----- nvinfo : EIATTR_KPARAM_INFO
	.align		4
.L_1265:
        /*0038*/ 	.byte	0x04, 0x17
        /*003a*/ 	.short	(.L_1267 - .L_1266)
.L_1266:
        /*003c*/ 	.word	0x00000000
        /*0040*/ 	.short	0x0003
        /*0042*/ 	.short	0x0028
        /*0044*/ 	.byte	0x00, 0xf0, 0x05, 0x00


	//----- nvinfo : EIATTR_KPARAM_INFO
	.align		4
.L_1267:
        /*0048*/ 	.byte	0x04, 0x17
        /*004a*/ 	.short	(.L_1269 - .L_1268)
.L_1268:
        /*004c*/ 	.word	0x00000000
        /*0050*/ 	.short	0x0002
        /*0052*/ 	.short	0x0008
        /*0054*/ 	.byte	0x00, 0xf0, 0x81, 0x00


	//----- nvinfo : EIATTR_KPARAM_INFO
	.align		4
.L_1269:
        /*0058*/ 	.byte	0x04, 0x17
        /*005a*/ 	.short	(.L_1271 - .L_1270)
.L_1270:
        /*005c*/ 	.word	0x00000000
        /*0060*/ 	.short	0x0001
        /*0062*/ 	.short	0x0004
        /*0064*/ 	.byte	0x00, 0xf0, 0x05, 0x00


	//----- nvinfo : EIATTR_KPARAM_INFO
	.align		4
.L_1271:
        /*0068*/ 	.byte	0x04, 0x17
        /*006a*/ 	.short	(.L_1273 - .L_1272)
.L_1272:
        /*006c*/ 	.word	0x00000000
        /*0070*/ 	.short	0x0000
        /*0072*/ 	.short	0x0000
        /*0074*/ 	.byte	0x00, 0xf0, 0x11, 0x00


	//----- nvinfo : EIATTR_SPARSE_MMA_MASK
	.align		4
.L_1273:
        /*0078*/ 	.byte	0x03, 0x50
        /*007a*/ 	.short	0x0000


	//----- nvinfo : EIATTR_MAXREG_COUNT
	.align		4
        /*007c*/ 	.byte	0x03, 0x1b
        /*007e*/ 	.short	0x00ff


	//----- nvinfo : EIATTR_EXTERNS
	.align		4
        /*0080*/ 	.byte	0x04, 0x0f
        /*0082*/ 	.short	(.L_1275 - .L_1274)


	//   ....[0]....
	.align		4
.L_1274:
        /*0084*/ 	.word	index@(__assertfail)


	//----- nvinfo : EIATTR_MERCURY_ISA_VERSION
	.align		4
.L_1275:
        /*0088*/ 	.byte	0x03, 0x5f
        /*008a*/ 	.short	0x0101


	//----- nvinfo : EIATTR_VRC_CTA_INIT_COUNT
	.align		4
        /*008c*/ 	.byte	0x02, 0x4a
	.zero		1
	.zero		1


	//----- nvinfo : EIATTR_SYSCALL_OFFSETS
	.align		4
        /*0090*/ 	.byte	0x04, 0x46
        /*0092*/ 	.short	(.L_1277 - .L_1276)


	//   ....[0]....
.L_1276:
        /*0094*/ 	.word	0x00000e80


	//   ....[1]....
        /*0098*/ 	.word	0x00001d10


	//   ....[2]....
        /*009c*/ 	.word	0x00002ba0


	//   ....[3]....
        /*00a0*/ 	.word	0x00003b50


	//   ....[4]....
        /*00a4*/ 	.word	0x000049f0


	//   ....[5]....
        /*00a8*/ 	.word	0x00005880


	//   ....[6]....
        /*00ac*/ 	.word	0x000067b0


	//   ....[7]....
        /*00b0*/ 	.word	0x00007640


	//   ....[8]....
        /*00b4*/ 	.word	0x000084d0


	//   ....[9]....
        /*00b8*/ 	.word	0x000093f0


	//   ....[10]....
        /*00bc*/ 	.word	0x0000a290


	//   ....[11]....
        /*00c0*/ 	.word	0x0000b100


	//   ....[12]....
        /*00c4*/ 	.word	0x0000c240


	//   ....[13]....
        /*00c8*/ 	.word	0x0000cfe0


	//   ....[14]....
        /*00cc*/ 	.word	0x0000de40


	//   ....[15]....
        /*00d0*/ 	.word	0x0000eca0


	//----- nvinfo : EIATTR_EXIT_INSTR_OFFSETS
	.align		4
.L_1277:
        /*00d4*/ 	.byte	0x04, 0x1c
        /*00d6*/ 	.short	(.L_1279 - .L_1278)


	//   ....[0]....
.L_1278:
        /*00d8*/ 	.word	0x0000e0e0


	//   ....[1]....
        /*00dc*/ 	.word	0x0000e220


	//   ....[2]....
        /*00e0*/ 	.word	0x0000e260


	//   ....[3]....
        /*00e4*/ 	.word	0x0000e2f0


	//   ....[4]....
        /*00e8*/ 	.word	0x0000e320


	//   ....[5]....
        /*00ec*/ 	.word	0x0000e350


	//   ....[6]....
        /*00f0*/ 	.word	0x0000e3d0


	//   ....[7]....
        /*00f4*/ 	.word	0x0000e400


	//   ....[8]....
        /*00f8*/ 	.word	0x0000e490


	//   ....[9]....
        /*00fc*/ 	.word	0x0000e4d0


	//   ....[10]....
        /*0100*/ 	.word	0x0000e510


	//   ....[11]....
        /*0104*/ 	.word	0x0000e5e0


	//   ....[12]....
        /*0108*/ 	.word	0x0000e740


	//   ....[13]....
        /*010c*/ 	.word	0x0000e8a0


	//   ....[14]....
        /*0110*/ 	.word	0x0000e9f0


	//   ....[15]....
        /*0114*/ 	.word	0x0000ea20


	//   ....[16]....
        /*0118*/ 	.word	0x0000ea50


	//   ....[17]....
        /*011c*/ 	.word	0x0000eaf0


	//   ....[18]....
        /*0120*/ 	.word	0x0000eb40


	//   ....[19]....
        /*0124*/ 	.word	0x0000ecb0


	//   ....[20]....
        /*0128*/ 	.word	0x0000edb0


	//   ....[21]....
        /*012c*/ 	.word	0x0000eee0


	//   ....[22]....
        /*0130*/ 	.word	0x0000ef10


	//----- nvinfo : EIATTR_MAX_THREADS
	.align		4
.L_1279:
        /*0134*/ 	.byte	0x04, 0x05
        /*0136*/ 	.short	(.L_1281 - .L_1280)
.L_1280:
        /*0138*/ 	.word	0x00000080
        /*013c*/ 	.word	0x00000001
        /*0140*/ 	.word	0x00000001


	//----- nvinfo : EIATTR_CRS_STACK_SIZE
	.align		4
.L_1281:
        /*0144*/ 	.byte	0x04, 0x1e
        /*0146*/ 	.short	(.L_1283 - .L_1282)
.L_1282:
        /*0148*/ 	.word	0x00000000


	//----- nvinfo : EIATTR_CBANK_PARAM_SIZE
	.align		4
.L_1283:
        /*014c*/ 	.byte	0x03, 0x19
        /*014e*/ 	.short	0x0044


	//----- nvinfo : EIATTR_PARAM_CBANK
	.align		4
        /*0150*/ 	.byte	0x04, 0x0a
        /*0152*/ 	.short	(.L_1285 - .L_1284)
	.align		4
.L_1284:
        /*0154*/ 	.word	index@(.nv.constant0._ZN2at6native27unrolled_elementwise_kernelIZZZNS0_44_GLOBAL__N__40a83637_7_Lerp_cu_7dd49032_296918lerp_tensor_kernelERNS_18TensorIteratorBaseEENKUlvE0_clEvENKUlvE0_clEvEUlfffE_St5arrayIPcLm4EELi4E23TrivialOffsetCalculatorILi3EjESB_ILi1EjENS0_6memory12LoadWithCastILi3EEENSE_13StoreWithCastILi1EEEEEviT_T0_T2_T3_T4_T5_)
        /*0158*/ 	.short	0x0380
        /*015a*/ 	.short	0x0044


	//----- nvinfo : EIATTR_SW_WAR
	.align		4
.L_1285:
        /*015c*/ 	.byte	0x04, 0x36
        /*015e*/ 	.short	(.L_1287 - .L_1286)
.L_1286:
        /*0160*/ 	.word	0x00000008
.L_1287:


//--------------------- .nv.info._ZN2at6native18elementwise_kernelILi128ELi2EZNS0_22gpu_kernel_impl_nocastIZZZNS0_44_GLOBAL__N__40a83637_7_Lerp_cu_7dd49032_296918lerp_tensor_kernelERNS_18TensorIteratorBaseEENKUlvE0_clEvENKUlvE0_clEvEUlfffE_EEvS5_RKT_EUliE_EEviT1_ --------------------------
	.section	.nv.info._ZN2at6native18elementwise_kernelILi128ELi2EZNS0_22gpu_kernel_impl_nocastIZZZNS0_44_GLOBAL__N__40a83637_7_Lerp_cu_7dd49032_296918lerp_tensor_kernelERNS_18TensorIteratorBaseEENKUlvE0_clEvENKUlvE0_clEvEUlfffE_EEvS5_RKT_EUliE_EEviT1_,"",@"SHT_CUDA_INFO"
	.sectionflags	@""
	.align	4


	//----- nvinfo : EIATTR_CUDA_API_VERSION
	.align		4
        /*0000*/ 	.byte	0x04, 0x37
        /*0002*/ 	.short	(.L_1289 - .L_1288)
.L_1288:
        /*0004*/ 	.word	0x00000082


	//----- nvinfo : EIATTR_KPARAM_INFO
	.align		4
.L_1289:
        /*0008*/ 	.byte	0x04, 0x17
        /*000a*/ 	.short	(.L_1291 - .L_1290)
.L_1290:
        /*000c*/ 	.word	0x00000000
        /*0010*/ 	.short	0x0001
        /*0012*/ 	.short	0x0008
        /*0014*/ 	.byte	0x00, 0xf0, 0xc1, 0x0b


	//----- nvinfo : EIATTR_KPARAM_INFO
	.align		4
.L_1291:
        /*0018*/ 	.byte	0x04, 0x17
        /*001a*/ 	.short	(.L_1293 - .L_1292)
.L_1292:
        /*001c*/ 	.word	0x00000000
        /*0020*/ 	.short	0x0000
        /*0022*/ 	.short	0x0000
        /*0024*/ 	.byte	0x00, 0xf0, 0x11, 0x00


	//----- nvinfo : EIATTR_SPARSE_MMA_MASK
	.align		4
.L_1293:
        /*0028*/ 	.byte	0x03, 0x50
        /*002a*/ 	.short	0x0000


	//----- nvinfo : EIATTR_MAXREG_COUNT
	.align		4
        /*002c*/ 	.byte	0x03, 0x1b
        /*002e*/ 	.short	0x0080


	//----- nvinfo : EIATTR_MERCURY_ISA_VERSION
	.align		4
        /*0030*/ 	.byte	0x03, 0x5f
        /*0032*/ 	.short	0x0101


	//----- nvinfo : EIATTR_VRC_CTA_INIT_COUNT
	.align		4
        /*0034*/ 	.byte	0x02, 0x4a
	.zero		1
	.zero		1


	//----- nvinfo : EIATTR_EXIT_INSTR_OFFSETS
	.align		4
        /*0038*/ 	.byte	0x04, 0x1c
        /*003a*/ 	.short	(.L_1295 - .L_1294)


	//   ....[0]....
.L_1294:
        /*003c*/ 	.word	0x000001d0


	//   ....[1]....
        /*0040*/ 	.word	0x00000290


	//   ....[2]....
        /*0044*/ 	.word	0x000002f0


	//   ....[3]....
        /*0048*/ 	.word	0x00001c30


	//   ....[4]....
        /*004c*/ 	.word	0x000034d0


	//----- nvinfo : EIATTR_MAX_THREADS
	.align		4
.L_1295:
        /*0050*/ 	.byte	0x04, 0x05
        /*0052*/ 	.short	(.L_1297 - .L_1296)
.L_1296:
        /*0054*/ 	.word	0x00000080
        /*0058*/ 	.word	0x00000001
        /*005c*/ 	.word	0x00000001


	//----- nvinfo : EIATTR_CRS_STACK_SIZE
	.align		4
.L_1297:
        /*0060*/ 	.byte	0x04, 0x1e
        /*0062*/ 	.short	(.L_1299 - .L_1298)
.L_1298:
        /*0064*/ 	.word	0x00000000


	//----- nvinfo : EIATTR_CBANK_PARAM_SIZE
	.align		4
.L_1299:
        /*0068*/ 	.byte	0x03, 0x19
        /*006a*/ 	.short	0x02f8


	//----- nvinfo : EIATTR_PARAM_CBANK
	.align		4
        /*006c*/ 	.byte	0x04, 0x0a
        /*006e*/ 	.short	(.L_1301 - .L_1300)
	.align		4
.L_1300:
        /*0070*/ 	.word	index@(.nv.constant0._ZN2at6native18elementwise_kernelILi128ELi2EZNS0_22gpu_kernel_impl_nocastIZZZNS0_44_GLOBAL__N__40a83637_7_Lerp_cu_7dd49032_296918lerp_tensor_kernelERNS_18TensorIteratorBaseEENKUlvE0_clEvENKUlvE0_clEvEUlfffE_EEvS5_RKT_EUliE_EEviT1_)
        /*0074*/ 	.short	0x0380
        /*0076*/ 	.short	0x02f8


	//----- nvinfo : EIATTR_SW_WAR
	.align		4
.L_1301:
        /*0078*/ 	.byte	0x04, 0x36
        /*007a*/ 	.short	(.L_1303 - .L_1302)
.L_1302:
        /*007c*/ 	.word	0x00000008
.L_1303:


//--------------------- .nv.info._ZN2at6native27unrolled_elementwise_kernelIZZZNS0_44_GLOBAL__N__40a83637_7_Lerp_cu_7dd49032_296918lerp_tensor_kernelERNS_18TensorIteratorBaseEENKUlvE0_clEvENKUlvE0_clEvEUlfffE_St5arrayIPcLm4EELi4E23TrivialOffsetCalculatorILi3EjESB_ILi1EjENS0_6memory15LoadWithoutCastENSE_16StoreWithoutCastEEEviT_T0_T2_T3_T4_T5_ --------------------------
	.section	.nv.info._ZN2at6native27unrolled_elementwise_kernelIZZZNS0_44_GLOBAL__N__40a83637_7_Lerp_cu_7dd49032_296918lerp_tensor_kernelERNS_18TensorIteratorBaseEENKUlvE0_clEvENKUlvE0_clEvEUlfffE_St5arrayIPcLm4EELi4E23TrivialOffsetCalculatorILi3EjESB_ILi1EjENS0_6memory15LoadWithoutCastENSE_16StoreWithoutCastEEEviT_T0_T2_T3_T4_T5_,"",@"SHT_CUDA_INFO"
	.sectionflags	@""
	.align	4


	//----- nvinfo : EIATTR_CUDA_API_VERSION
	.align		4
        /*0000*/ 	.byte	0x04, 0x37
        /*0002*/ 	.short	(.L_1305 - .L_1304)
.L_1304:
        /*0004*/ 	.word	0x00000082


	//----- nvinfo : EIATTR_KPARAM_INFO
	.align		4
.L_1305:
        /*0008*/ 	.byte	0x04, 0x17
        /*000a*/ 	.short	(.L_1307 - .L_1306)
.L_1306:
        /*000c*/ 	.word	0x00000000
        /*0010*/ 	.short	0x0006
        /*0012*/ 	.short	0x002b
        /*0014*/ 	.byte	0x00, 0xf0, 0x05, 0x00


	//----- nvinfo : EIATTR_KPARAM_INFO
	.align		4
.L_1307:
        /*0018*/ 	.byte	0x04, 0x17
        /*001a*/ 	.short	(.L_1309 - .L_1308)
.L_1308:
        /*001c*/ 	.word	0x00000000
        /*0020*/ 	.short	0x0005
        /*0022*/ 	.short	0x002a
        /*0024*/ 	.byte	0x00, 0xf0, 0x05, 0x00


	//----- nvinfo : EIATTR_KPARAM_INFO
	.align		4
.L_1309:
        /*0028*/ 	.byte	0x04, 0x17
        /*002a*/ 	.short	(.L_1311 - .L_1310)
.L_1310:
        /*002c*/ 	.word	0x00000000
        /*0030*/ 	.short	0x0004
        /*0032*/ 	.short	0x0029
        /*0034*/ 	.byte	0x00, 0xf0, 0x05, 0x00


	//----- nvinfo : EIATTR_KPARAM_INFO
	.align		4
.L_1311:
        /*0038*/ 	.byte	0x04, 0x17
        /*003a*/ 	.short	(.L_1313 - .L_1312)
.L_1312:
        /*003c*/ 	.word	0x00000000
        /*0040*/ 	.short	0x0003
        /*0042*/ 	.short	0x0028
        /*0044*/ 	.byte	0x00, 0xf0, 0x05, 0x00


	//----- nvinfo : EIATTR_KPARAM_INFO
	.align		4
.L_1313:
        /*0048*/ 	.byte	0x04, 0x17
        /*004a*/ 	.short	(.L_1315 - .L_1314)
.L_1314:
        /*004c*/ 	.word	0x00000000
        /*0050*/ 	.short	0x0002
        /*0052*/ 	.short	0x0008
        /*0054*/ 	.byte	0x00, 0xf0, 0x81, 0x00


	//----- nvinfo : EIATTR_KPARAM_INFO
	.align		4
.L_1315:
        /*0058*/ 	.byte	0x04, 0x17
        /*005a*/ 	.short	(.L_1317 - .L_1316)
.L_1316:
        /*005c*/ 	.word	0x00000000
        /*0060*/ 	.short	0x0001
        /*0062*/ 	.short	0x0004
        /*0064*/ 	.byte	0x00, 0xf0, 0x05, 0x00


	//----- nvinfo : EIATTR_KPARAM_INFO
	.align		4
.L_1317:
        /*0068*/ 	.byte	0x04, 0x17
        /*006a*/ 	.short	(.L_1319 - .L_1318)
.L_1318:
        /*006c*/ 	.word	0x00000000
        /*0070*/ 	.short	0x0000
        /*0072*/ 	.short	0x0000
        /*0074*/ 	.byte	0x00, 0xf0, 0x11, 0x00


	//----- nvinfo : EIATTR_SPARSE_MMA_MASK
	.align		4
.L_1319:
        /*0078*/ 	.byte	0x03, 0x50
        /*007a*/ 	.short	0x0000


	//----- nvinfo : EIATTR_MAXREG_COUNT
	.align		4
        /*007c*/ 	.byte	0x03, 0x1b
        /*007e*/ 	.short	0x00ff


	//----- nvinfo : EIATTR_MERCURY_ISA_VERSION
	.align		4
        /*0080*/ 	.byte	0x03, 0x5f
        /*0082*/ 	.short	0x0101


	//----- nvinfo : EIATTR_VRC_CTA_INIT_COUNT
	.align		4
        /*0084*/ 	.byte	0x02, 0x4a
	.zero		1
	.zero		1


	//----- nvinfo : EIATTR_EXIT_INSTR_OFFSETS
	.align		4
        /*0088*/ 	.byte	0x04, 0x1c
        /*008a*/ 	.short	(.L_1321 - .L_1320)


	//   ....[0]....
.L_1320:
        /*008c*/ 	.word	0x00000790


	//   ....[1]....
        /*0090*/ 	.word	0x000007e0


	//----- nvinfo : EIATTR_MAX_THREADS
	.align		4
.L_1321:
        /*0094*/ 	.byte	0x04, 0x05
        /*0096*/ 	.short	(.L_1323 - .L_1322)
.L_1322:
        /*0098*/ 	.word	0x00000080
        /*009c*/ 	.word	0x00000001
        /*00a0*/ 	.word	0x00000001


	//----- nvinfo : EIATTR_CRS_STACK_SIZE
	.align		4
.L_1323:
        /*00a4*/ 	.byte	0x04, 0x1e
        /*00a6*/ 	.short	(.L_1325 - .L_1324)
.L_1324:
        /*00a8*/ 	.word	0x00000000


	//----- nvinfo : EIATTR_CBANK_PARAM_SIZE
	.align		4
.L_1325:
        /*00ac*/ 	.byte	0x03, 0x19
        /*00ae*/ 	.short	0x002c


	//----- nvinfo : EIATTR_PARAM_CBANK
	.align		4
        /*00b0*/ 	.byte	0x04, 0x0a
        /*00b2*/ 	.short	(.L_1327 - .L_1326)
	.align		4
.L_1326:
        /*00b4*/ 	.word	index@(.nv.constant0._ZN2at6native27unrolled_elementwise_kernelIZZZNS0_44_GLOBAL__N__40a83637_7_Lerp_cu_7dd49032_296918lerp_tensor_kernelERNS_18TensorIteratorBaseEENKUlvE0_clEvENKUlvE0_clEvEUlfffE_St5arrayIPcLm4EELi4E23TrivialOffsetCalculatorILi3EjESB_ILi1EjENS0_6memory15LoadWithoutCastENSE_16StoreWithoutCastEEEviT_T0_T2_T3_T4_T5_)
        /*00b8*/ 	.short	0x0380
        /*00ba*/ 	.short	0x002c


	//----- nvinfo : EIATTR_SW_WAR
	.align		4
.L_1327:
        /*00bc*/ 	.byte	0x04, 0x36
        /*00be*/ 	.short	(.L_1329 - .L_1328)
.L_1328:
        /*00c0*/ 	.word	0x00000008
.L_1329:


//--------------------- .nv.info._ZN2at6native29vectorized_elementwise_kernelILi2EZZZNS0_44_GLOBAL__N__40a83637_7_Lerp_cu_7dd49032_296918lerp_tensor_kernelERNS_18TensorIteratorBaseEENKUlvE0_clEvENKUlvE0_clEvEUlfffE_St5arrayIPcLm4EEEEviT0_T1_ --------------------------
	.section	.nv.info._ZN2at6native29vectorized_elementwise_kernelILi2EZZZNS0_44_GLOBAL__N__40a83637_7_Lerp_cu_7dd49032_296918lerp_tensor_kernelERNS_18TensorIteratorBaseEENKUlvE0_clEvENKUlvE0_clEvEUlfffE_St5arrayIPcLm4EEEEviT0_T1_,"",@"SHT_CUDA_INFO"
	.sectionflags	@""
	.align	4


	//----- nvinfo : EIATTR_CUDA_API_VERSION
	.align		4
        /*0000*/ 	.byte	0x04, 0x37
        /*0002*/ 	.short	(.L_1331 - .L_1330)
.L_1330:
        /*0004*/ 	.word	0x00000082


	//----- nvinfo : EIATTR_KPARAM_INFO
	.align		4
.L_1331:
        /*0008*/ 	.byte	0x04, 0x17
        /*000a*/ 	.short	(.L_1333 - .L_1332)
.L_1332:
        /*000c*/ 	.word	0x00000000
        /*0010*/ 	.short	0x0002
        /*0012*/ 	.short	0x0008
        /*0014*/ 	.byte	0x00, 0xf0, 0x81, 0x00


	//----- nvinfo : EIATTR_KPARAM_INFO
	.align		4
.L_1333:
        /*0018*/ 	.byte	0x04, 0x17
        /*001a*/ 	.short	(.L_1335 - .L_1334)
.L_1334:
        /*001c*/ 	.word	0x00000000
        /*0020*/ 	.short	0x0001
        /*0022*/ 	.short	0x0004
        /*0024*/ 	.byte	0x00, 0xf0, 0x05, 0x00


	//----- nvinfo : EIATTR_KPARAM_INFO
	.align		4
.L_1335:
        /*0028*/ 	.byte	0x04, 0x17
        /*002a*/ 	.short	(.L_1337 - .L_1336)
.L_1336:
        /*002c*/ 	.word	0x00000000
        /*0030*/ 	.short	0x0000
        /*0032*/ 	.short	0x0000
        /*0034*/ 	.byte	0x00, 0xf0, 0x11, 0x00


	//----- nvinfo : EIATTR_SPARSE_MMA_MASK
	.align		4
.L_1337:
        /*0038*/ 	.byte	0x03, 0x50
        /*003a*/ 	.short	0x0000


	//----- nvinfo : EIATTR_MAXREG_COUNT
	.align		4
        /*003c*/ 	.byte	0x03, 0x1b
        /*003e*/ 	.short	0x00ff


	//----- nvinfo : EIATTR_MERCURY_ISA_VERSION
	.align		4
        /*0040*/ 	.byte	0x03, 0x5f
        /*0042*/ 	.short	0x0101


	//----- nvinfo : EIATTR_VRC_CTA_INIT_COUNT
	.align		4
        /*0044*/ 	.byte	0x02, 0x4a
	.zero		1
	.zero		1


	//----- nvinfo : EIATTR_EXIT_INSTR_OFFSETS
	.align		4
        /*0048*/ 	.byte	0x04, 0x1c
        /*004a*/ 	.short	(.L_1339 - .L_1338)


	//   ....[0]....
.L_1338:
        /*004c*/ 	.word	0x00000ff0


	//   ....[1]....
        /*0050*/ 	.word	0x00001040


	//   ....[2]....
        /*0054*/ 	.word	0x000014a0


	//----- nvinfo : EIATTR_MAX_THREADS
	.align		4
.L_1339:
        /*0058*/ 	.byte	0x04, 0x05
        /*005a*/ 	.short	(.L_1341 - .L_1340)
.L_1340:
        /*005c*/ 	.word	0x00000080
        /*0060*/ 	.word	0x00000001
        /*0064*/ 	.word	0x00000001


	//----- nvinfo : EIATTR_CRS_STACK_SIZE
	.align		4
.L_1341:
        /*0068*/ 	.byte	0x04, 0x1e
        /*006a*/ 	.short	(.L_1343 - .L_1342)
.L_1342:
        /*006c*/ 	.word	0x00000000


	//----- nvinfo : EIATTR_CBANK_PARAM_SIZE
	.align		4
.L_1343:
        /*0070*/ 	.byte	0x03, 0x19
        /*0072*/ 	.short	0x0028


	//----- nvinfo : EIATTR_PARAM_CBANK
	.align		4
        /*0074*/ 	.byte	0x04, 0x0a
        /*0076*/ 	.short	(.L_1345 - .L_1344)
	.align		4
.L_1344:
        /*0078*/ 	.word	index@(.nv.constant0._ZN2at6native29vectorized_elementwise_kernelILi2EZZZNS0_44_GLOBAL__N__40a83637_7_Lerp_cu_7dd49032_296918lerp_tensor_kernelERNS_18TensorIteratorBaseEENKUlvE0_clEvENKUlvE0_clEvEUlfffE_St5arrayIPcLm4EEEEviT0_T1_)
        /*007c*/ 	.short	0x0380
        /*007e*/ 	.short	0x0028


	//----- nvinfo : EIATTR_SW_WAR
	.align		4
.L_1345:
        /*0080*/ 	.byte	0x04, 0x36
        /*0082*/ 	.short	(.L_1347 - .L_1346)
.L_1346:
        /*0084*/ 	.word	0x00000008
.L_1347:


//--------------------- .nv.info._ZN2at6native29vectorized_elementwise_kernelILi4EZZZNS0_44_GLOBAL__N__40a83637_7_Lerp_cu_7dd49032_296918lerp_tensor_kernelERNS_18TensorIteratorBaseEENKUlvE0_clEvENKUlvE0_clEvEUlfffE_St5arrayIPcLm4EEEEviT0_T1_ --------------------------
	.section	.nv.info._ZN2at6native29vectorized_elementwise_kernelILi4EZZZNS0_44_GLOBAL__N__40a83637_7_Lerp_cu_7dd49032_296918lerp_tensor_kernelERNS_18TensorIteratorBaseEENKUlvE0_clEvENKUlvE0_clEvEUlfffE_St5arrayIPcLm4EEEEviT0_T1_,"",@"SHT_CUDA_INFO"
	.sectionflags	@""
	.align	4


	//----- nvinfo : EIATTR_CUDA_API_VERSION
	.align		4
        /*0000*/ 	.byte	0x04, 0x37
        /*0002*/ 	.short	(.L_1349 - .L_1348)
.L_1348:
        /*0004*/ 	.word	0x00000082


	//----- nvinfo : EIATTR_KPARAM_INFO
	.align		4
.L_1349:
        /*0008*/ 	.byte	0x04, 0x17
        /*000a*/ 	.short	(.L_1351 - .L_1350)
.L_1350:
        /*000c*/ 	.word	0x00000000
        /*0010*/ 	.short	0x0002
        /*0012*/ 	.short	0x0008
        /*0014*/ 	.byte	0x00, 0xf0, 0x81, 0x00


	//----- nvinfo : EIATTR_KPARAM_INFO
	.align		4
.L_1351:
        /*0018*/ 	.byte	0x04, 0x17
        /*001a*/ 	.short	(.L_1353 - .L_1352)
.L_1352:
        /*001c*/ 	.word	0x00000000
        /*0020*/ 	.short	0x0001
        /*0022*/ 	.short	0x0004
        /*0024*/ 	.byte	0x00, 0xf0, 0x05, 0x00


	//----- nvinfo : EIATTR_KPARAM_INFO
	.align		4
.L_1353:
        /*0028*/ 	.byte	0x04, 0x17
        /*002a*/ 	.short	(.L_1355 - .L_1354)
.L_1354:
        /*002c*/ 	.word	0x00000000
        /*0030*/ 	.short	0x0000
        /*0032*/ 	.short	0x0000
        /*0034*/ 	.byte	0x00, 0xf0, 0x11, 0x00


	//----- nvinfo : EIATTR_SPARSE_MMA_MASK
	.align		4
.L_1355:
        /*0038*/ 	.byte	0x03, 0x50
        /*003a*/ 	.short	0x0000


	//----- nvinfo : EIATTR_MAXREG_COUNT
	.align		4
        /*003c*/ 	.byte	0x03, 0x1b
        /*003e*/ 	.short	0x00ff


	//----- nvinfo : EIATTR_MERCURY_ISA_VERSION
	.align		4
        /*0040*/ 	.byte	0x03, 0x5f
        /*0042*/ 	.short	0x0101


	//----- nvinfo : EIATTR_VRC_CTA_INIT_COUNT
	.align		4
        /*0044*/ 	.byte	0x02, 0x4a
	.zero		1
	.zero		1


	//----- nvinfo : EIATTR_EXIT_INSTR_OFFSETS
	.align		4
        /*0048*/ 	.byte	0x04, 0x1c
        /*004a*/ 	.short	(.L_1357 - .L_1356)


	//   ....[0]....
.L_1356:
        /*004c*/ 	.word	0x00000ff0


	//   ....[1]....
        /*0050*/ 	.word	0x00001040


	//   ....[2]....
        /*0054*/ 	.word	0x00001420


	//----- nvinfo : EIATTR_MAX_THREADS
	.align		4
.L_1357:
        /*0058*/ 	.byte	0x04, 0x05
        /*005a*/ 	.short	(.L_1359 - .L_1358)
.L_1358:
        /*005c*/ 	.word	0x00000080
        /*0060*/ 	.word	0x00000001
        /*0064*/ 	.word	0x00000001


	//----- nvinfo : EIATTR_CRS_STACK_SIZE
	.align		4
.L_1359:
        /*0068*/ 	.byte	0x04, 0x1e
        /*006a*/ 	.short	(.L_1361 - .L_1360)
.L_1360:
        /*006c*/ 	.word	0x00000000


	//----- nvinfo : EIATTR_CBANK_PARAM_SIZE
	.align		4
.L_1361:
        /*0070*/ 	.byte	0x03, 0x19
        /*0072*/ 	.short	0x0028


	//----- nvinfo : EIATTR_PARAM_CBANK
	.align		4
        /*0074*/ 	.byte	0x04, 0x0a
        /*0076*/ 	.short	(.L_1363 - .L_1362)
	.align		4
.L_1362:
        /*0078*/ 	.word	index@(.nv.constant0._ZN2at6native29vectorized_elementwise_kernelILi4EZZZNS0_44_GLOBAL__N__40a83637_7_Lerp_cu_7dd49032_296918lerp_tensor_kernelERNS_18TensorIteratorBaseEENKUlvE0_clEvENKUlvE0_clEvEUlfffE_St5arrayIPcLm4EEEEviT0_T1_)
        /*007c*/ 	.short	0x0380
        /*007e*/ 	.short	0x0028


	//----- nvinfo : EIATTR_SW_WAR
	.align		4
.L_1363:
        /*0080*/ 	.byte	0x04, 0x36
        /*0082*/ 	.short	(.L_1365 - .L_1364)
.L_1364:
        /*0084*/ 	.word	0x00000008
.L_1365:


//--------------------- .nv.info._ZN2at6native29vectorized_elementwise_kernelILi8EZZZNS0_44_GLOBAL__N__40a83637_7_Lerp_cu_7dd49032_296918lerp_tensor_kernelERNS_18TensorIteratorBaseEENKUlvE0_clEvENKUlvE0_clEvEUlfffE_St5arrayIPcLm4EEEEviT0_T1_ --------------------------
	.section	.nv.info._ZN2at6native29vectorized_elementwise_kernelILi8EZZZNS0_44_GLOBAL__N__40a83637_7_Lerp_cu_7dd49032_296918lerp_tensor_kernelERNS_18TensorIteratorBaseEENKUlvE0_clEvENKUlvE0_clEvEUlfffE_St5arrayIPcLm4EEEEviT0_T1_,"",@"SHT_CUDA_INFO"
	.sectionflags	@""
	.align	4


	//----- nvinfo : EIATTR_CUDA_API_VERSION
	.align		4
        /*0000*/ 	.byte	0x04, 0x37
        /*0002*/ 	.short	(.L_1367 - .L_1366)
.L_1366:
        /*0004*/ 	.word	0x00000082


	//----- nvinfo : EIATTR_KPARAM_INFO
	.align		4
.L_1367:
        /*0008*/ 	.byte	0x04, 0x17
        /*000a*/ 	.short	(.L_1369 - .L_1368)
.L_1368:
        /*000c*/ 	.word	0x00000000
        /*0010*/ 	.short	0x0002
        /*0012*/ 	.short	0x0008
        /*0014*/ 	.byte	0x00, 0xf0, 0x81, 0x00


	//----- nvinfo : EIATTR_KPARAM_INFO
	.align		4
.L_1369:
        /*0018*/ 	.byte	0x04, 0x17
        /*001a*/ 	.short	(.L_1371 - .L_1370)
.L_1370:
        /*001c*/ 	.word	0x00000000
        /*0020*/ 	.short	0x0001
        /*0022*/ 	.short	0x0004
        /*0024*/ 	.byte	0x00, 0xf0, 0x05, 0x00


	//----- nvinfo : EIATTR_KPARAM_INFO
	.align		4
.L_1371:
        /*0028*/ 	.byte	0x04, 0x17
        /*002a*/ 	.short	(.L_1373 - .L_1372)
.L_1372:
        /*002c*/ 	.word	0x00000000
        /*0030*/ 	.short	0x0000
        /*0032*/ 	.short	0x0000
        /*0034*/ 	.byte	0x00, 0xf0, 0x11, 0x00


	//----- nvinfo : EIATTR_SPARSE_MMA_MASK
	.align		4
.L_1373:
        /*0038*/ 	.byte	0x03, 0x50
        /*003a*/ 	.short	0x0000


	//----- nvinfo : EIATTR_MAXREG_COUNT
	.align		4
        /*003c*/ 	.byte	0x03, 0x1b
        /*003e*/ 	.short	0x00ff


	//----- nvinfo : EIATTR_MERCURY_ISA_VERSION
	.align		4
        /*0040*/ 	.byte	0x03, 0x5f
        /*0042*/ 	.short	0x0101


	//----- nvinfo : EIATTR_VRC_CTA_INIT_COUNT
	.align		4
        /*0044*/ 	.byte	0x02, 0x4a
	.zero		1
	.zero		1


	//----- nvinfo : EIATTR_EXIT_INSTR_OFFSETS
	.align		4
        /*0048*/ 	.byte	0x04, 0x1c
        /*004a*/ 	.short	(.L_1375 - .L_1374)


	//   ....[0]....
.L_1374:
        /*004c*/ 	.word	0x00000010


	//----- nvinfo : EIATTR_MAX_THREADS
	.align		4
.L_1375:
        /*0050*/ 	.byte	0x04, 0x05
        /*0052*/ 	.short	(.L_1377 - .L_1376)
.L_1376:
        /*0054*/ 	.word	0x00000080
        /*0058*/ 	.word	0x00000001
        /*005c*/ 	.word	0x00000001


	//----- nvinfo : EIATTR_CBANK_PARAM_SIZE
	.align		4
.L_1377:
        /*0060*/ 	.byte	0x03, 0x19
        /*0062*/ 	.short	0x0028


	//----- nvinfo : EIATTR_PARAM_CBANK
	.align		4
        /*0064*/ 	.byte	0x04, 0x0a
        /*0066*/ 	.short	(.L_1379 - .L_1378)
	.align		4
.L_1378:
        /*0068*/ 	.word	index@(.nv.constant0._ZN2at6native29vectorized_elementwise_kernelILi8EZZZNS0_44_GLOBAL__N__40a83637_7_Lerp_cu_7dd49032_296918lerp_tensor_kernelERNS_18TensorIteratorBaseEENKUlvE0_clEvENKUlvE0_clEvEUlfffE_St5arrayIPcLm4EEEEviT0_T1_)
        /*006c*/ 	.short	0x0380
        /*006e*/ 	.short	0x0028


	//----- nvinfo : EIATTR_SW_WAR
	.align		4
.L_1379:
        /*0070*/ 	.byte	0x04, 0x36
        /*0072*/ 	.short	(.L_1381 - .L_1380)
.L_1380:
        /*0074*/ 	.word	0x00000008
.L_1381:


//--------------------- .nv.info._ZN2at6native18elementwise_kernelILi128ELi4EZNS0_15gpu_kernel_implIZZZNS0_44_GLOBAL__N__40a83637_7_Lerp_cu_7dd49032_296918lerp_tensor_kernelERNS_18TensorIteratorBaseEENKUlvE0_clEvENKUlvE_clEvEUldddE_EEvS5_RKT_EUliE_EEviT1_ --------------------------
	.section	.nv.info._ZN2at6native18elementwise_kernelILi128ELi4EZNS0_15gpu_kernel_implIZZZNS0_44_GLOBAL__N__40a83637_7_Lerp_cu_7dd49032_296918lerp_tensor_kernelERNS_18TensorIteratorBaseEENKUlvE0_clEvENKUlvE_clEvEUldddE_EEvS5_RKT_EUliE_EEviT1_,"",@"SHT_CUDA_INFO"
	.sectionflags	@""
	.align	4


	//----- nvinfo : EIATTR_CUDA_API_VERSION
	.align		4
        /*0000*/ 	.byte	0x04, 0x37
        /*0002*/ 	.short	(.L_1383 - .L_1382)
.L_1382:
        /*0004*/ 	.word	0x00000082


	//----- nvinfo : EIATTR_KPARAM_INFO
	.align		4
.L_1383:
        /*0008*/ 	.byte	0x04, 0x17
        /*000a*/ 	.short	(.L_1385 - .L_1384)
.L_1384:
        /*000c*/ 	.word	0x00000000
        /*0010*/ 	.short	0x0001
        /*0012*/ 	.short	0x0008
        /*0014*/ 	.byte	0x00, 0xf0, 0xc1, 0x0b


	//----- nvinfo : EIATTR_KPARAM_INFO
	.align		4
.L_1385:
        /*0018*/ 	.byte	0x04, 0x17
        /*001a*/ 	.short	(.L_1387 - .L_1386)
.L_1386:
        /*001c*/ 	.word	0x00000000
        /*0020*/ 	.short	0x0000
        /*0022*/ 	.short	0x0000
        /*0024*/ 	.byte	0x00, 0xf0, 0x11, 0x00


	//----- nvinfo : EIATTR_SPARSE_MMA_MASK
	.align		4
.L_1387:
        /*0028*/ 	.byte	0x03, 0x50
        /*002a*/ 	.short	0x0000


	//----- nvinfo : EIATTR_MAXREG_COUNT
	.align		4
        /*002c*/ 	.byte	0x03, 0x1b
        /*002e*/ 	.short	0x0080


	//----- nvinfo : EIATTR_EXTERNS
	.align		4
        /*0030*/ 	.byte	0x04, 0x0f
        /*0032*/ 	.short	(.L_1389 - .L_1388)


	//   ....[0]....
	.align		4
.L_1388:
        /*0034*/ 	.word	index@(__assertfail)


	//----- nvinfo : EIATTR_MERCURY_ISA_VERSION
	.align		4
.L_1389:
        /*0038*/ 	.byte	0x03, 0x5f
        /*003a*/ 	.short	0x0101


	//----- nvinfo : EIATTR_VRC_CTA_INIT_COUNT
	.align		4
        /*003c*/ 	.byte	0x02, 0x4a
	.zero		1
	.zero		1


	//----- nvinfo : EIATTR_SYSCALL_OFFSETS
	.align		4
        /*0040*/ 	.byte	0x04, 0x46
        /*0042*/ 	.short	(.L_1391 - .L_1390)


	//   ....[0]....
.L_1390:
        /*0044*/ 	.word	0x00002670


	//   ....[1]....
        /*0048*/ 	.word	0x00003550


	//   ....[2]....
        /*004c*/ 	.word	0x00004430


	//   ....[3]....
        /*0050*/ 	.word	0x00005820


	//   ....[4]....
        /*0054*/ 	.word	0x00008080


	//   ....[5]....
        /*0058*/ 	.word	0x00008f60


	//   ....[6]....
        /*005c*/ 	.word	0x00009e40


	//   ....[7]....
        /*0060*/ 	.word	0x0000af30


	//   ....[8]....
        /*0064*/ 	.word	0x0000d9c0


	//   ....[9]....
        /*0068*/ 	.word	0x0000e8a0


	//   ....[10]....
        /*006c*/ 	.word	0x0000f780


	//   ....[11]....
        /*0070*/ 	.word	0x00010870


	//   ....[12]....
        /*0074*/ 	.word	0x00013320


	//   ....[13]....
        /*0078*/ 	.word	0x00014200


	//   ....[14]....
        /*007c*/ 	.word	0x000150e0


	//   ....[15]....
        /*0080*/ 	.word	0x000161c0


	//----- nvinfo : EIATTR_EXIT_INSTR_OFFSETS
	.align		4
.L_1391:
        /*0084*/ 	.byte	0x04, 0x1c
        /*0086*/ 	.short	(.L_1393 - .L_1392)


	//   ....[0]....
.L_1392:
        /*0088*/ 	.word	0x00010cd0


	//   ....[1]....
        /*008c*/ 	.word	0x00015390


	//   ....[2]....
        /*0090*/ 	.word	0x000153d0


	//   ....[3]....
        /*0094*/ 	.word	0x00015460


	//   ....[4]....
        /*0098*/ 	.word	0x00015490


	//   ....[5]....
        /*009c*/ 	.word	0x000154c0


	//   ....[6]....
        /*00a0*/ 	.word	0x000155d0


	//   ....[7]....
        /*00a4*/ 	.word	0x00015690


	//   ....[8]....
        /*00a8*/ 	.word	0x000157b0


	//   ....[9]....
        /*00ac*/ 	.word	0x00015880


	//   ....[10]....
        /*00b0*/ 	.word	0x000158a0


	//   ....[11]....
        /*00b4*/ 	.word	0x00015970


	//   ....[12]....
        /*00b8*/ 	.word	0x00015b60


	//   ....[13]....
        /*00bc*/ 	.word	0x00015d50


	//   ....[14]....
        /*00c0*/ 	.word	0x00015f30


	//   ....[15]....
        /*00c4*/ 	.word	0x00015f60


	//   ....[16]....
        /*00c8*/ 	.word	0x00015f90


	//   ....[17]....
        /*00cc*/ 	.word	0x00016030


	//   ....[18]....
        /*00d0*/ 	.word	0x00016060


	//   ....[19]....
        /*00d4*/ 	.word	0x000161d0


	//   ....[20]....
        /*00d8*/ 	.word	0x00016360


	//   ....[21]....
        /*00dc*/ 	.word	0x00016520


	//   ....[22]....
        /*00e0*/ 	.word	0x000165e0


	//----- nvinfo : EIATTR_MAX_THREADS
	.align		4
.L_1393:
        /*00e4*/ 	.byte	0x04, 0x05
        /*00e6*/ 	.short	(.L_1395 - .L_1394)
.L_1394:
        /*00e8*/ 	.word	0x00000080
        /*00ec*/ 	.word	0x00000001
        /*00f0*/ 	.word	0x00000001


	//----- nvinfo : EIATTR_CRS_STACK_SIZE
	.align		4
.L_1395:
        /*00f4*/ 	.byte	0x04, 0x1e
        /*00f6*/ 	.short	(.L_1397 - .L_1396)
.L_1396:
        /*00f8*/ 	.word	0x00000000


	//----- nvinfo : EIATTR_CBANK_PARAM_SIZE
	.align		4
.L_1397:
        /*00fc*/ 	.byte	0x03, 0x19
        /*00fe*/ 	.short	0x02f8


	//----- nvinfo : EIATTR_PARAM_CBANK
	.align		4
        /*0100*/ 	.byte	0x04, 0x0a
        /*0102*/ 	.short	(.L_1399 - .L_1398)
	.align		4
.L_1398:
        /*0104*/ 	.word	index@(.nv.constant0._ZN2at6native18elementwise_kernelILi128ELi4EZNS0_15gpu_kernel_implIZZZNS0_44_GLOBAL__N__40a83637_7_Lerp_cu_7dd49032_296918lerp_tensor_kernelERNS_18TensorIteratorBaseEENKUlvE0_clEvENKUlvE_clEvEUldddE_EEvS5_RKT_EUliE_EEviT1_)
        /*0108*/ 	.short	0x0380
        /*010a*/ 	.short	0x02f8


	//----- nvinfo : EIATTR_SW_WAR
	.align		4
.L_1399:
        /*010c*/ 	.byte	0x04, 0x36
        /*010e*/ 	.short	(.L_1401 - .L_1400)
.L_1400:
        /*0110*/ 	.word	0x00000008
.L_1401:


//--------------------- .nv.info._ZN2at6native27unrolled_elementwise_kernelIZZZNS0_44_GLOBAL__N__40a83637_7_Lerp_cu_7dd49032_296918lerp_tensor_kernelERNS_18TensorIteratorBaseEENKUlvE0_clEvENKUlvE_clEvEUldddE_St5arrayIPcLm4EELi4E23TrivialOffsetCalculatorILi3EjESB_ILi1EjENS0_6memory12LoadWithCastILi3EEENSE_13StoreWithCastILi1EEEEEviT_T0_T2_T3_T4_T5_ --------------------------
	.section	.nv.info._ZN2at6native27unrolled_elementwise_kernelIZZZNS0_44_GLOBAL__N__40a83637_7_Lerp_cu_7dd49032_296918lerp_tensor_kernelERNS_18TensorIteratorBaseEENKUlvE0_clEvENKUlvE_clEvEUldddE_St5arrayIPcLm4EELi4E23TrivialOffsetCalculatorILi3EjESB_ILi1EjENS0_6memory12LoadWithCastILi3EEENSE_13StoreWithCastILi1EEEEEviT_T0_T2_T3_T4_T5_,"",@"SHT_CUDA_INFO"
	.sectionflags	@""
	.align	4


	//----- nvinfo : EIATTR_CUDA_API_VERSION
	.align		4
        /*0000*/ 	.byte	0x04, 0x37
        /*0002*/ 	.short	(.L_1403 - .L_1402)
.L_1402:
        /*0004*/ 	.word	0x00000082


	//----- nvinfo : EIATTR_KPARAM_INFO
	.align		4
.L_1403:
        /*0008*/ 	.byte	0x04, 0x17
        /*000a*/ 	.short	(.L_1405 - .L_1404)
.L_1404:
        /*000c*/ 	.word	0x00000000
        /*0010*/ 	.short	0x0006
        /*0012*/ 	.short	0x003c
        /*0014*/ 	.byte	0x00, 0xf0, 0x21, 0x00


	//----- nvinfo : EIATTR_KPARAM_INFO
	.align		4
.L_1405:
        /*0018*/ 	.byte	0x04, 0x17
        /*001a*/ 	.short	(.L_1407 - .L_1406)
.L_1406:
        /*001c*/ 	.word	0x00000000
        /*0020*/ 	.short	0x0005
        /*0022*/ 	.short	0x002c
        /*0024*/ 	.byte	0x00, 0xf0, 0x41, 0x00


	//----- nvinfo : EIATTR_KPARAM_INFO
	.align		4
.L_1407:
        /*0028*/ 	.byte	0x04, 0x17
        /*002a*/ 	.short	(.L_1409 - .L_1408)
.L_1408:
        /*002c*/ 	.word	0x00000000
        /*0030*/ 	.short	0x0004
        /*0032*/ 	.short	0x0029
        /*0034*/ 	.byte	0x00, 0xf0, 0x05, 0x00


	//----- nvinfo : EIATTR_KPARAM_INFO
	.align		4
.L_1409:
        /*0038*/ 	.byte	0x04, 0x17
        /*003a*/ 	.short	(.L_1411 - .L_1410)
.L_1410:
        /*003c*/ 	.word	0x00000000
        /*0040*/ 	.short	0x0003
        /*0042*/ 	.short	0x0028
        /*0044*/ 	.byte	0x00, 0xf0, 0x05, 0x00


	//----- nvinfo : EIATTR_KPARAM_INFO
	.align		4
.L_1411:
        /*0048*/ 	.byte	0x04, 0x17
        /*004a*/ 	.short	(.L_1413 - .L_1412)
.L_1412:
        /*004c*/ 	.word	0x00000000
        /*0050*/ 	.short	0x0002
        /*0052*/ 	.short	0x0008
        /*0054*/ 	.byte	0x00, 0xf0, 0x81, 0x00


	//----- nvinfo : EIATTR_KPARAM_INFO
	.align		4
.L_1413:
        /*0058*/ 	.byte	0x04, 0x17
        /*005a*/ 	.short	(.L_1415 - .L_1414)
.L_1414:
        /*005c*/ 	.word	0x00000000
        /*0060*/ 	.short	0x0001
        /*0062*/ 	.short	0x0004
        /*0064*/ 	.byte	0x00, 0xf0, 0x05, 0x00


	//----- nvinfo : EIATTR_KPARAM_INFO
	.align		4
.L_1415:
        /*0068*/ 	.byte	0x04, 0x17
        /*006a*/ 	.short	(.L_1417 - .L_1416)
.L_1416:
        /*006c*/ 	.word	0x00000000
        /*0070*/ 	.short	0x0000
        /*0072*/ 	.short	0x0000
        /*0074*/ 	.byte	0x00, 0xf0, 0x11, 0x00


	//----- nvinfo : EIATTR_SPARSE_MMA_MASK
	.align		4
.L_1417:
        /*0078*/ 	.byte	0x03, 0x50
        /*007a*/ 	.short	0x0000


	//----- nvinfo : EIATTR_MAXREG_COUNT
	.align		4
        /*007c*/ 	.byte	0x03, 0x1b
        /*007e*/ 	.short	0x00ff


	//----- nvinfo : EIATTR_EXTERNS
	.align		4
        /*0080*/ 	.byte	0x04, 0x0f
        /*0082*/ 	.short	(.L_1419 - .L_1418)


	//   ....[0]....
	.align		4
.L_1418:
        /*0084*/ 	.word	index@(__assertfail)


	//----- nvinfo : EIATTR_MERCURY_ISA_VERSION
	.align		4
.L_1419:
        /*0088*/ 	.byte	0x03, 0x5f
        /*008a*/ 	.short	0x0101


	//----- nvinfo : EIATTR_VRC_CTA_INIT_COUNT
	.align		4
        /*008c*/ 	.byte	0x02, 0x4a
	.zero		1
	.zero		1


	//----- nvinfo : EIATTR_SYSCALL_OFFSETS
	.align		4
        /*0090*/ 	.byte	0x04, 0x46
        /*0092*/ 	.short	(.L_1421 - .L_1420)


	//   ....[0]....
.L_1420:
        /*0094*/ 	.word	0x00000ed0


	//   ....[1]....
        /*0098*/ 	.word	0x00001de0


	//   ....[2]....
        /*009c*/ 	.word	0x00002cf0


	//   ....[3]....
        /*00a0*/ 	.word	0x00003d50


	//   ....[4]....
        /*00a4*/ 	.word	0x00004c60


	//   ....[5]....
        /*00a8*/ 	.word	0x00005b70


	//   ....[6]....
        /*00ac*/ 	.word	0x00006b10


	//   ....[7]....
        /*00b0*/ 	.word	0x00007a20


	//   ....[8]....
        /*00b4*/ 	.word	0x00008930


	//   ....[9]....
        /*00b8*/ 	.word	0x000098d0


	//   ....[10]....
        /*00bc*/ 	.word	0x0000a7e0


	//   ....[11]....
        /*00c0*/ 	.word	0x0000b6c0


	//   ....[12]....
        /*00c4*/ 	.word	0x0000d090


	//   ....[13]....
        /*00c8*/ 	.word	0x0000e270


	//   ....[14]....
        /*00cc*/ 	.word	0x0000f630


	//   ....[15]....
        /*00d0*/ 	.word	0x000109f0


	//----- nvinfo : EIATTR_EXIT_INSTR_OFFSETS
	.align		4
.L_1421:
        /*00d4*/ 	.byte	0x04, 0x1c
        /*00d6*/ 	.short	(.L_1423 - .L_1422)


	//   ....[0]....
.L_1422:
        /*00d8*/ 	.word	0x0000fa80


	//   ....[1]....
        /*00dc*/ 	.word	0x0000fbc0


	//   ....[2]....
        /*00e0*/ 	.word	0x0000fc00


	//   ....[3]....
        /*00e4*/ 	.word	0x0000fc90


	//   ....[4]....
        /*00e8*/ 	.word	0x0000fcc0


	//   ....[5]....
        /*00ec*/ 	.word	0x0000fcf0


	//   ....[6]....
        /*00f0*/ 	.word	0x0000fe00


	//   ....[7]....
        /*00f4*/ 	.word	0x0000fec0


	//   ....[8]....
        /*00f8*/ 	.word	0x0000ffe0


	//   ....[9]....
        /*00fc*/ 	.word	0x000100b0


	//   ....[10]....
        /*0100*/ 	.word	0x000100d0


	//   ....[11]....
        /*0104*/ 	.word	0x000101a0


	//   ....[12]....
        /*0108*/ 	.word	0x00010390


	//   ....[13]....
        /*010c*/ 	.word	0x00010580


	//   ....[14]....
        /*0110*/ 	.word	0x00010760


	//   ....[15]....
        /*0114*/ 	.word	0x00010790


	//   ....[16]....
        /*0118*/ 	.word	0x000107c0


	//   ....[17]....
        /*011c*/ 	.word	0x00010860


	//   ....[18]....
        /*0120*/ 	.word	0x00010890


	//   ....[19]....
        /*0124*/ 	.word	0x00010a00


	//   ....[20]....
        /*0128*/ 	.word	0x00010b90


	//   ....[21]....
        /*012c*/ 	.word	0x00010d50


	//   ....[22]....
        /*0130*/ 	.word	0x00010e10


	//----- nvinfo : EIATTR_MAX_THREADS
	.align		4
.L_1423:
        /*0134*/ 	.byte	0x04, 0x05
        /*0136*/ 	.short	(.L_1425 - .L_1424)
.L_1424:
        /*0138*/ 	.word	0x00000080
        /*013c*/ 	.word	0x00000001
        /*0140*/ 	.word	0x00000001


	//----- nvinfo : EIATTR_CRS_STACK_SIZE
	.align		4
.L_1425:
        /*0144*/ 	.byte	0x04, 0x1e
        /*0146*/ 	.short	(.L_1427 - .L_1426)
.L_1426:
        /*0148*/ 	.word	0x00000000


	//----- nvinfo : EIATTR_CBANK_PARAM_SIZE
	.align		4
.L_1427:
        /*014c*/ 	.byte	0x03, 0x19
        /*014e*/ 	.short	0x0044


	//----- nvinfo : EIATTR_PARAM_CBANK
	.align		4
        /*0150*/ 	.byte	0x04, 0x0a
        /*0152*/ 	.short	(.L_1429 - .L_1428)
	.align		4
.L_1428:
        /*0154*/ 	.word	index@(.nv.constant0._ZN2at6native27unrolled_elementwise_kernelIZZZNS0_44_GLOBAL__N__40a83637_7_Lerp_cu_7dd49032_296918lerp_tensor_kernelERNS_18TensorIteratorBaseEENKUlvE0_clEvENKUlvE_clEvEUldddE_St5arrayIPcLm4EELi4E23TrivialOffsetCalculatorILi3EjESB_ILi1EjENS0_6memory12LoadWithCastILi3EEENSE_13StoreWithCastILi1EEEEEviT_T0_T2_T3_T4_T5_)
        /*0158*/ 	.short	0x0380
        /*015a*/ 	.short	0x0044


	//----- nvinfo : EIATTR_SW_WAR
	.align		4
.L_1429:
        /*015c*/ 	.byte	0x04, 0x36
        /*015e*/ 	.short	(.L_1431 - .L_1430)
.L_1430:
        /*0160*/ 	.word	0x00000008
.L_1431:


//--------------------- .nv.info._ZN2at6native18elementwise_kernelILi128ELi2EZNS0_22gpu_kernel_impl_nocastIZZZNS0_44_GLOBAL__N__40a83637_7_Lerp_cu_7dd49032_296918lerp_tensor_kernelERNS_18TensorIteratorBaseEENKUlvE0_clEvENKUlvE_clEvEUldddE_EEvS5_RKT_EUliE_EEviT1_ --------------------------
	.section	.nv.info._ZN2at6native18elementwise_kernelILi128ELi2EZNS0_22gpu_kernel_impl_nocastIZZZNS0_44_GLOBAL__N__40a83637_7_Lerp_cu_7dd49032_296918lerp_tensor_kernelERNS_18TensorIteratorBaseEENKUlvE0_clEvENKUlvE_clEvEUldddE_EEvS5_RKT_EUliE_EEviT1_,"",@"SHT_CUDA_INFO"
	.sectionflags	@""
	.align	4


	//----- nvinfo : EIATTR_CUDA_API_VERSION
	.align		4
        /*0000*/ 	.byte	0x04, 0x37
        /*0002*/ 	.short	(.L_1433 - .L_1432)
.L_1432:
        /*0004*/ 	.word	0x00000082


	//----- nvinfo : EIATTR_KPARAM_INFO
	.align		4
.L_1433:
        /*0008*/ 	.byte	0x04, 0x17
        /*000a*/ 	.short	(.L_1435 - .L_1434)
.L_1434:
        /*000c*/ 	.word	0x00000000
        /*0010*/ 	.short	0x0001
        /*0012*/ 	.short	0x0008
        /*0014*/ 	.byte	0x00, 0xf0, 0xc1, 0x0b


	//----- nvinfo : EIATTR_KPARAM_INFO
	.align		4
.L_1435:
        /*0018*/ 	.byte	0x04, 0x17
        /*001a*/ 	.short	(.L_1437 - .L_1436)
.L_1436:
        /*001c*/ 	.word	0x00000000
        /*0020*/ 	.short	0x0000
        /*0022*/ 	.short	0x0000
        /*0024*/ 	.byte	0x00, 0xf0, 0x11, 0x00


	//----- nvinfo : EIATTR_SPARSE_MMA_MASK
	.align		4
.L_1437:
        /*0028*/ 	.byte	0x03, 0x50
        /*002a*/ 	.short	0x0000


	//----- nvinfo : EIATTR_MAXREG_COUNT
	.align		4
        /*002c*/ 	.byte	0x03, 0x1b
        /*002e*/ 	.short	0x0080


	//----- nvinfo : EIATTR_MERCURY_ISA_VERSION
	.align		4
        /*0030*/ 	.byte	0x03, 0x5f
        /*0032*/ 	.short	0x0101


	//----- nvinfo : EIATTR_VRC_CTA_INIT_COUNT
	.align		4
        /*0034*/ 	.byte	0x02, 0x4a
	.zero		1
	.zero		1


	//----- nvinfo : EIATTR_EXIT_INSTR_OFFSETS
	.align		4
        /*0038*/ 	.byte	0x04, 0x1c
        /*003a*/ 	.short	(.L_1439 - .L_1438)


	//   ....[0]....
.L_1438:
        /*003c*/ 	.word	0x000002d0


	//   ....[1]....
        /*0040*/ 	.word	0x00000410


	//   ....[2]....
        /*0044*/ 	.word	0x000004f0


	//   ....[3]....
        /*0048*/ 	.word	0x00001f30


	//   ....[4]....
        /*004c*/ 	.word	0x000038d0


	//----- nvinfo : EIATTR_MAX_THREADS
	.align		4
.L_1439:
        /*0050*/ 	.byte	0x04, 0x05
        /*0052*/ 	.short	(.L_1441 - .L_1440)
.L_1440:
        /*0054*/ 	.word	0x00000080
        /*0058*/ 	.word	0x00000001
        /*005c*/ 	.word	0x00000001


	//----- nvinfo : EIATTR_CRS_STACK_SIZE
	.align		4
.L_1441:
        /*0060*/ 	.byte	0x04, 0x1e
        /*0062*/ 	.short	(.L_1443 - .L_1442)
.L_1442:
        /*0064*/ 	.word	0x00000000


	//----- nvinfo : EIATTR_CBANK_PARAM_SIZE
	.align		4
.L_1443:
        /*0068*/ 	.byte	0x03, 0x19
        /*006a*/ 	.short	0x02f8


	//----- nvinfo : EIATTR_PARAM_CBANK
	.align		4
        /*006c*/ 	.byte	0x04, 0x0a
        /*006e*/ 	.short	(.L_1445 - .L_1444)
	.align		4
.L_1444:
        /*0070*/ 	.word	index@(.nv.constant0._ZN2at6native18elementwise_kernelILi128ELi2EZNS0_22gpu_kernel_impl_nocastIZZZNS0_44_GLOBAL__N__40a83637_7_Lerp_cu_7dd49032_296918lerp_tensor_kernelERNS_18TensorIteratorBaseEENKUlvE0_clEvENKUlvE_clEvEUldddE_EEvS5_RKT_EUliE_EEviT1_)
        /*0074*/ 	.short	0x0380
        /*0076*/ 	.short	0x02f8


	//----- nvinfo : EIATTR_SW_WAR
	.align		4
.L_1445:
        /*0078*/ 	.byte	0x04, 0x36
        /*007a*/ 	.short	(.L_1447 - .L_1446)
.L_1446:
        /*007c*/ 	.word	0x00000008
.L_1447:


//--------------------- .nv.info._ZN2at6native27unrolled_elementwise_kernelIZZZNS0_44_GLOBAL__N__40a83637_7_Lerp_cu_7dd49032_296918lerp_tensor_kernelERNS_18TensorIteratorBaseEENKUlvE0_clEvENKUlvE_clEvEUldddE_St5arrayIPcLm4EELi4E23TrivialOffsetCalculatorILi3EjESB_ILi1EjENS0_6memory15LoadWithoutCastENSE_16StoreWithoutCastEEEviT_T0_T2_T3_T4_T5_ --------------------------
	.section	.nv.info._ZN2at6native27unrolled_elementwise_kernelIZZZNS0_44_GLOBAL__N__40a83637_7_Lerp_cu_7dd49032_296918lerp_tensor_kernelERNS_18TensorIteratorBaseEENKUlvE0_clEvENKUlvE_clEvEUldddE_St5arrayIPcLm4EELi4E23TrivialOffsetCalculatorILi3EjESB_ILi1EjENS0_6memory15LoadWithoutCastENSE_16StoreWithoutCastEEEviT_T0_T2_T3_T4_T5_,"",@"SHT_CUDA_INFO"
	.sectionflags	@""
	.align	4


	//----- nvinfo : EIATTR_CUDA_API_VERSION
	.align		4
        /*0000*/ 	.byte	0x04, 0x37
        /*0002*/ 	.short	(.L_1449 - .L_1448)
.L_1448:
        /*0004*/ 	.word	0x00000082


	//----- nvinfo : EIATTR_KPARAM_INFO
	.align		4
.L_1449:
        /*0008*/ 	.byte	0x04, 0x17
        /*000a*/ 	.short	(.L_1451 - .L_1450)
.L_1450:
        /*000c*/ 	.word	0x00000000
        /*0010*/ 	.short	0x0006
        /*0012*/ 	.short	0x002b
        /*0014*/ 	.byte	0x00, 0xf0, 0x05, 0x00


	//----- nvinfo : EIATTR_KPARAM_INFO
	.align		4
.L_1451:
        /*0018*/ 	.byte	0x04, 0x17
        /*001a*/ 	.short	(.L_1453 - .L_1452)
.L_1452:
        /*001c*/ 	.word	0x00000000
        /*0020*/ 	.short	0x0005
        /*0022*/ 	.short	0x002a
        /*0024*/ 	.byte	0x00, 0xf0, 0x05, 0x00


	//----- nvinfo : EIATTR_KPARAM_INFO
	.align		4
.L_1453:
        /*0028*/ 	.byte	0x04, 0x17
        /*002a*/ 	.short	(.L_1455 - .L_1454)
.L_1454:
        /*002c*/ 	.word	0x00000000
        /*0030*/ 	.short	0x0004
        /*0032*/ 	.short	0x0029
        /*0034*/ 	.byte	0x00, 0xf0, 0x05, 0x00


	//----- nvinfo : EIATTR_KPARAM_INFO
	.align		4
.L_1455:
        /*0038*/ 	.byte	0x04, 0x17
        /*003a*/ 	.short	(.L_1457 - .L_1456)
.L_1456:
        /*003c*/ 	.word	0x00000000
        /*0040*/ 	.short	0x0003
        /*0042*/ 	.short	0x0028
        /*0044*/ 	.byte	0x00, 0xf0, 0x05, 0x00


	//----- nvinfo : EIATTR_KPARAM_INFO
	.align		4
.L_1457:
        /*0048*/ 	.byte	0x04, 0x17
        /*004a*/ 	.short	(.L_1459 - .L_1458)
.L_1458:
        /*004c*/ 	.word	0x00000000
        /*0050*/ 	.short	0x0002
        /*0052*/ 	.short	0x0008
        /*0054*/ 	.byte	0x00, 0xf0, 0x81, 0x00


	//----- nvinfo : EIATTR_KPARAM_INFO
	.align		4
.L_1459:
        /*0058*/ 	.byte	0x04, 0x17
        /*005a*/ 	.short	(.L_1461 - .L_1460)
.L_1460:
        /*005c*/ 	.word	0x00000000
        /*0060*/ 	.short	0x0001
        /*0062*/ 	.short	0x0004
        /*0064*/ 	.byte	0x00, 0xf0, 0x05, 0x00


	//----- nvinfo : EIATTR_KPARAM_INFO
	.align		4
.L_1461:
        /*0068*/ 	.byte	0x04, 0x17
        /*006a*/ 	.short	(.L_1463 - .L_1462)
.L_1462:
        /*006c*/ 	.word	0x00000000
        /*0070*/ 	.short	0x0000
        /*0072*/ 	.short	0x0000
        /*0074*/ 	.byte	0x00, 0xf0, 0x11, 0x00


	//----- nvinfo : EIATTR_SPARSE_MMA_MASK
	.align		4
.L_1463:
        /*0078*/ 	.byte	0x03, 0x50
        /*007a*/ 	.short	0x0000


	//----- nvinfo : EIATTR_MAXREG_COUNT
	.align		4
        /*007c*/ 	.byte	0x03, 0x1b
        /*007e*/ 	.short	0x00ff


	//----- nvinfo : EIATTR_MERCURY_ISA_VERSION
	.align		4
        /*0080*/ 	.byte	0x03, 0x5f
        /*0082*/ 	.short	0x0101


	//----- nvinfo : EIATTR_VRC_CTA_INIT_COUNT
	.align		4
        /*0084*/ 	.byte	0x02, 0x4a
	.zero		1
	.zero		1


	//----- nvinfo : EIATTR_EXIT_INSTR_OFFSETS
	.align		4
        /*0088*/ 	.byte	0x04, 0x1c
        /*008a*/ 	.short	(.L_1465 - .L_1464)


	//   ....[0]....
.L_1464:
        /*008c*/ 	.word	0x00000bd0


	//   ....[1]....
        /*0090*/ 	.word	0x00000c20


	//----- nvinfo : EIATTR_MAX_THREADS
	.align		4
.L_1465:
        /*0094*/ 	.byte	0x04, 0x05
        /*0096*/ 	.short	(.L_1467 - .L_1466)
.L_1466:
        /*0098*/ 	.word	0x00000080
        /*009c*/ 	.word	0x00000001
        /*00a0*/ 	.word	0x00000001


	//----- nvinfo : EIATTR_CRS_STACK_SIZE
	.align		4
.L_1467:
        /*00a4*/ 	.byte	0x04, 0x1e
        /*00a6*/ 	.short	(.L_1469 - .L_1468)
.L_1468:
        /*00a8*/ 	.word	0x00000000


	//----- nvinfo : EIATTR_CBANK_PARAM_SIZE
	.align		4
.L_1469:
        /*00ac*/ 	.byte	0x03, 0x19
        /*00ae*/ 	.short	0x002c


	//----- nvinfo : EIATTR_PARAM_CBANK
	.align		4
        /*00b0*/ 	.byte	0x04, 0x0a
        /*00b2*/ 	.short	(.L_1471 - .L_1470)
	.align		4
.L_1470:
        /*00b4*/ 	.word	index@(.nv.constant0._ZN2at6native27unrolled_elementwise_kernelIZZZNS0_44_GLOBAL__N__40a83637_7_Lerp_cu_7dd49032_296918lerp_tensor_kernelERNS_18TensorIteratorBaseEENKUlvE0_clEvENKUlvE_clEvEUldddE_St5arrayIPcLm4EELi4E23TrivialOffsetCalculatorILi3EjESB_ILi1EjENS0_6memory15LoadWithoutCastENSE_16StoreWithoutCastEEEviT_T0_T2_T3_T4_T5_)
        /*00b8*/ 	.short	0x0380
        /*00ba*/ 	.short	0x002c


	//----- nvinfo : EIATTR_SW_WAR
	.align		4
.L_1471:
        /*00bc*/ 	.byte	0x04, 0x36
        /*00be*/ 	.short	(.L_1473 - .L_1472)
.L_1472:
        /*00c0*/ 	.word	0x00000008
.L_1473:


//--------------------- .nv.info._ZN2at6native29vectorized_elementwise_kernelILi2EZZZNS0_44_GLOBAL__N__40a83637_7_Lerp_cu_7dd49032_296918lerp_tensor_kernelERNS_18TensorIteratorBaseEENKUlvE0_clEvENKUlvE_clEvEUldddE_St5arrayIPcLm4EEEEviT0_T1_ --------------------------
	.section	.nv.info._ZN2at6native29vectorized_elementwise_kernelILi2EZZZNS0_44_GLOBAL__N__40a83637_7_Lerp_cu_7dd49032_296918lerp_tensor_kernelERNS_18TensorIteratorBaseEENKUlvE0_clEvENKUlvE_clEvEUldddE_St5arrayIPcLm4EEEEviT0_T1_,"",@"SHT_CUDA_INFO"
	.sectionflags	@""
	.align	4


	//----- nvinfo : EIATTR_CUDA_API_VERSION
	.align		4
        /*0000*/ 	.byte	0x04, 0x37
        /*0002*/ 	.short	(.L_1475 - .L_1474)
.L_1474:
        /*0004*/ 	.word	0x00000082


	//----- nvinfo : EIATTR_KPARAM_INFO
	.align		4
.L_1475:
        /*0008*/ 	.byte	0x04, 0x17
        /*000a*/ 	.short	(.L_1477 - .L_1476)
.L_1476:
        /*000c*/ 	.word	0x00000000
        /*0010*/ 	.short	0x0002
        /*0012*/ 	.short	0x0008
        /*0014*/ 	.byte	0x00, 0xf0, 0x81, 0x00


	//----- nvinfo : EIATTR_KPARAM_INFO
	.align		4
.L_1477:
        /*0018*/ 	.byte	0x04, 0x17
        /*001a*/ 	.short	(.L_1479 - .L_1478)
.L_1478:
        /*001c*/ 	.word	0x00000000
        /*0020*/ 	.short	0x0001
        /*0022*/ 	.short	0x0004
        /*0024*/ 	.byte	0x00, 0xf0, 0x05, 0x00


	//----- nvinfo : EIATTR_KPARAM_INFO
	.align		4
.L_1479:
        /*0028*/ 	.byte	0x04, 0x17
        /*002a*/ 	.short	(.L_1481 - .L_1480)
.L_1480:
        /*002c*/ 	.word	0x00000000
        /*0030*/ 	.short	0x0000
        /*0032*/ 	.short	0x0000
        /*0034*/ 	.byte	0x00, 0xf0, 0x11, 0x00


	//----- nvinfo : EIATTR_SPARSE_MMA_MASK
	.align		4
.L_1481:
        /*0038*/ 	.byte	0x03, 0x50
        /*003a*/ 	.short	0x0000


	//----- nvinfo : EIATTR_MAXREG_COUNT
	.align		4
        /*003c*/ 	.byte	0x03, 0x1b
        /*003e*/ 	.short	0x00ff


	//----- nvinfo : EIATTR_MERCURY_ISA_VERSION
	.align		4
        /*0040*/ 	.byte	0x03, 0x5f
        /*0042*/ 	.short	0x0101


	//----- nvinfo : EIATTR_VRC_CTA_INIT_COUNT
	.align		4
        /*0044*/ 	.byte	0x02, 0x4a
	.zero		1
	.zero		1


	//----- nvinfo : EIATTR_EXIT_INSTR_OFFSETS
	.align		4
        /*0048*/ 	.byte	0x04, 0x1c
        /*004a*/ 	.short	(.L_1483 - .L_1482)


	//   ....[0]....
.L_1482:
        /*004c*/ 	.word	0x00001850


	//   ....[1]....
        /*0050*/ 	.word	0x000018a0


	//   ....[2]....
        /*0054*/ 	.word	0x000026d0


	//----- nvinfo : EIATTR_MAX_THREADS
	.align		4
.L_1483:
        /*0058*/ 	.byte	0x04, 0x05
        /*005a*/ 	.short	(.L_1485 - .L_1484)
.L_1484:
        /*005c*/ 	.word	0x00000080
        /*0060*/ 	.word	0x00000001
        /*0064*/ 	.word	0x00000001


	//----- nvinfo : EIATTR_CRS_STACK_SIZE
	.align		4
.L_1485:
        /*0068*/ 	.byte	0x04, 0x1e
        /*006a*/ 	.short	(.L_1487 - .L_1486)
.L_1486:
        /*006c*/ 	.word	0x00000000


	//----- nvinfo : EIATTR_CBANK_PARAM_SIZE
	.align		4
.L_1487:
        /*0070*/ 	.byte	0x03, 0x19
        /*0072*/ 	.short	0x0028


	//----- nvinfo : EIATTR_PARAM_CBANK
	.align		4
        /*0074*/ 	.byte	0x04, 0x0a
        /*0076*/ 	.short	(.L_1489 - .L_1488)
	.align		4
.L_1488:
        /*0078*/ 	.word	index@(.nv.constant0._ZN2at6native29vectorized_elementwise_kernelILi2EZZZNS0_44_GLOBAL__N__40a83637_7_Lerp_cu_7dd49032_296918lerp_tensor_kernelERNS_18TensorIteratorBaseEENKUlvE0_clEvENKUlvE_clEvEUldddE_St5arrayIPcLm4EEEEviT0_T1_)
        /*007c*/ 	.short	0x0380
        /*007e*/ 	.short	0x0028


	//----- nvinfo : EIATTR_SW_WAR
	.align		4
.L_1489:
        /*0080*/ 	.byte	0x04, 0x36
        /*0082*/ 	.short	(.L_1491 - .L_1490)
.L_1490:
        /*0084*/ 	.word	0x00000008
.L_1491:


//--------------------- .nv.info._ZN2at6native29vectorized_elementwise_kernelILi4EZZZNS0_44_GLOBAL__N__40a83637_7_Lerp_cu_7dd49032_296918lerp_tensor_kernelERNS_18TensorIteratorBaseEENKUlvE0_clEvENKUlvE_clEvEUldddE_St5arrayIPcLm4EEEEviT0_T1_ --------------------------
	.section	.nv.info._ZN2at6native29vectorized_elementwise_kernelILi4EZZZNS0_44_GLOBAL__N__40a83637_7_Lerp_cu_7dd49032_296918lerp_tensor_kernelERNS_18TensorIteratorBaseEENKUlvE0_clEvENKUlvE_clEvEUldddE_St5arrayIPcLm4EEEEviT0_T1_,"",@"SHT_CUDA_INFO"
	.sectionflags	@""
	.align	4


	//----- nvinfo : EIATTR_CUDA_API_VERSION
	.align		4
        /*0000*/ 	.byte	0x04, 0x37
        /*0002*/ 	.short	(.L_1493 - .L_1492)
.L_1492:
        /*0004*/ 	.word	0x00000082


	//----- nvinfo : EIATTR_KPARAM_INFO
	.align		4
.L_1493:
        /*0008*/ 	.byte	0x04, 0x17
        /*000a*/ 	.short	(.L_1495 - .L_1494)
.L_1494:
        /*000c*/ 	.word	0x00000000
        /*0010*/ 	.short	0x0002
        /*0012*/ 	.short	0x0008
        /*0014*/ 	.byte	0x00, 0xf0, 0x81, 0x00


	//----- nvinfo : EIATTR_KPARAM_INFO
	.align		4
.L_1495:
        /*0018*/ 	.byte	0x04, 0x17
        /*001a*/ 	.short	(.L_1497 - .L_1496)
.L_1496:
        /*001c*/ 	.word	0x00000000
        /*0020*/ 	.short	0x0001
        /*0022*/ 	.short	0x0004
        /*0024*/ 	.byte	0x00, 0xf0, 0x05, 0x00


	//----- nvinfo : EIATTR_KPARAM_INFO
	.align		4
.L_1497:
        /*0028*/ 	.byte	0x04, 0x17
        /*002a*/ 	.short	(.L_1499 - .L_1498)
.L_1498:
        /*002c*/ 	.word	0x00000000
        /*0030*/ 	.short	0x0000
        /*0032*/ 	.short	0x0000
        /*0034*/ 	.byte	0x00, 0xf0, 0x11, 0x00


	//----- nvinfo : EIATTR_SPARSE_MMA_MASK
	.align		4
.L_1499:
        /*0038*/ 	.byte	0x03, 0x50
        /*003a*/ 	.short	0x0000


	//----- nvinfo : EIATTR_MAXREG_COUNT
	.align		4
        /*003c*/ 	.byte	0x03, 0x1b
        /*003e*/ 	.short	0x00ff


	//----- nvinfo : EIATTR_MERCURY_ISA_VERSION
	.align		4
        /*0040*/ 	.byte	0x03, 0x5f
        /*0042*/ 	.short	0x0101


	//----- nvinfo : EIATTR_VRC_CTA_INIT_COUNT
	.align		4
        /*0044*/ 	.byte	0x02, 0x4a
	.zero		1
	.zero		1


	//----- nvinfo : EIATTR_EXIT_INSTR_OFFSETS
	.align		4
        /*0048*/ 	.byte	0x04, 0x1c
        /*004a*/ 	.short	(.L_1501 - .L_1500)


	//   ....[0]....
.L_1500:
        /*004c*/ 	.word	0x00001850


	//   ....[1]....
        /*0050*/ 	.word	0x000018a0


	//   ....[2]....
        /*0054*/ 	.word	0x00002650


	//----- nvinfo : EIATTR_MAX_THREADS
	.align		4
.L_1501:
        /*0058*/ 	.byte	0x04, 0x05
        /*005a*/ 	.short	(.L_1503 - .L_1502)
.L_1502:
        /*005c*/ 	.word	0x00000080
        /*0060*/ 	.word	0x00000001
        /*0064*/ 	.word	0x00000001


	//----- nvinfo : EIATTR_CRS_STACK_SIZE
	.align		4
.L_1503:
        /*0068*/ 	.byte	0x04, 0x1e
        /*006a*/ 	.short	(.L_1505 - .L_1504)
.L_1504:
        /*006c*/ 	.word	0x00000000


	//----- nvinfo : EIATTR_CBANK_PARAM_SIZE
	.align		4
.L_1505:
        /*0070*/ 	.byte	0x03, 0x19
        /*0072*/ 	.short	0x0028


	//----- nvinfo : EIATTR_PARAM_CBANK
	.align		4
        /*0074*/ 	.byte	0x04, 0x0a
        /*0076*/ 	.short	(.L_1507 - .L_1506)
	.align		4
.L_1506:
        /*0078*/ 	.word	index@(.nv.constant0._ZN2at6native29vectorized_elementwise_kernelILi4EZZZNS0_44_GLOBAL__N__40a83637_7_Lerp_cu_7dd49032_296918lerp_tensor_kernelERNS_18TensorIteratorBaseEENKUlvE0_clEvENKUlvE_clEvEUldddE_St5arrayIPcLm4EEEEviT0_T1_)
        /*007c*/ 	.short	0x0380
        /*007e*/ 	.short	0x0028


	//----- nvinfo : EIATTR_SW_WAR
	.align		4
.L_1507:
        /*0080*/ 	.byte	0x04, 0x36
        /*0082*/ 	.short	(.L_1509 - .L_1508)
.L_1508:
        /*0084*/ 	.word	0x00000008
.L_1509:


//--------------------- .nv.info._ZN2at6native29vectorized_elementwise_kernelILi8EZZZNS0_44_GLOBAL__N__40a83637_7_Lerp_cu_7dd49032_296918lerp_tensor_kernelERNS_18TensorIteratorBaseEENKUlvE0_clEvENKUlvE_clEvEUldddE_St5arrayIPcLm4EEEEviT0_T1_ --------------------------
	.section	.nv.info._ZN2at6native29vectorized_elementwise_kernelILi8EZZZNS0_44_GLOBAL__N__40a83637_7_Lerp_cu_7dd49032_296918lerp_tensor_kernelERNS_18TensorIteratorBaseEENKUlvE0_clEvENKUlvE_clEvEUldddE_St5arrayIPcLm4EEEEviT0_T1_,"",@"SHT_CUDA_INFO"
	.sectionflags	@""
	.align	4


	//----- nvinfo : EIATTR_CUDA_API_VERSION
	.align		4
        /*0000*/ 	.byte	0x04, 0x37
        /*0002*/ 	.short	(.L_1511 - .L_1510)
.L_1510:
        /*0004*/ 	.word	0x00000082


	//----- nvinfo : EIATTR_KPARAM_INFO
	.align		4
.L_1511:
        /*0008*/ 	.byte	0x04, 0x17
        /*000a*/ 	.short	(.L_1513 - .L_1512)
.L_1512:
        /*000c*/ 	.word	0x00000000
        /*0010*/ 	.short	0x0002
        /*0012*/ 	.short	0x0008
        /*0014*/ 	.byte	0x00, 0xf0, 0x81, 0x00


	//----- nvinfo : EIATTR_KPARAM_INFO
	.align		4
.L_1513:
        /*0018*/ 	.byte	0x04, 0x17
        /*001a*/ 	.short	(.L_1515 - .L_1514)
.L_1514:
        /*001c*/ 	.word	0x00000000
        /*0020*/ 	.short	0x0001
        /*0022*/ 	.short	0x0004
        /*0024*/ 	.byte	0x00, 0xf0, 0x05, 0x00


	//----- nvinfo : EIATTR_KPARAM_INFO
	.align		4
.L_1515:
        /*0028*/ 	.byte	0x04, 0x17
        /*002a*/ 	.short	(.L_1517 - .L_1516)
.L_1516:
        /*002c*/ 	.word	0x00000000
        /*0030*/ 	.short	0x0000
        /*0032*/ 	.short	0x0000
        /*0034*/ 	.byte	0x00, 0xf0, 0x11, 0x00


	//----- nvinfo : EIATTR_SPARSE_MMA_MASK
	.align		4
.L_1517:
        /*0038*/ 	.byte	0x03, 0x50
        /*003a*/ 	.short	0x0000


	//----- nvinfo : EIATTR_MAXREG_COUNT
	.align		4
        /*003c*/ 	.byte	0x03, 0x1b
        /*003e*/ 	.short	0x00ff


	//----- nvinfo : EIATTR_MERCURY_ISA_VERSION
	.align		4
        /*0040*/ 	.byte	0x03, 0x5f
        /*0042*/ 	.short	0x0101


	//----- nvinfo : EIATTR_VRC_CTA_INIT_COUNT
	.align		4
        /*0044*/ 	.byte	0x02, 0x4a
	.zero		1
	.zero		1


	//----- nvinfo : EIATTR_EXIT_INSTR_OFFSETS
	.align		4
        /*0048*/ 	.byte	0x04, 0x1c
        /*004a*/ 	.short	(.L_1519 - .L_1518)


	//   ....[0]....
.L_1518:
        /*004c*/ 	.word	0x00000010


	//----- nvinfo : EIATTR_MAX_THREADS
	.align		4
.L_1519:
        /*0050*/ 	.byte	0x04, 0x05
        /*0052*/ 	.short	(.L_1521 - .L_1520)
.L_1520:
        /*0054*/ 	.word	0x00000080
        /*0058*/ 	.word	0x00000001
        /*005c*/ 	.word	0x00000001


	//----- nvinfo : EIATTR_CBANK_PARAM_SIZE
	.align		4
.L_1521:
        /*0060*/ 	.byte	0x03, 0x19
        /*0062*/ 	.short	0x0028


	//----- nvinfo : EIATTR_PARAM_CBANK
	.align		4
        /*0064*/ 	.byte	0x04, 0x0a
        /*0066*/ 	.short	(.L_1523 - .L_1522)
	.align		4
.L_1522:
        /*0068*/ 	.word	index@(.nv.constant0._ZN2at6native29vectorized_elementwise_kernelILi8EZZZNS0_44_GLOBAL__N__40a83637_7_Lerp_cu_7dd49032_296918lerp_tensor_kernelERNS_18TensorIteratorBaseEENKUlvE0_clEvENKUlvE_clEvEUldddE_St5arrayIPcLm4EEEEviT0_T1_)
        /*006c*/ 	.short	0x0380
        /*006e*/ 	.short	0x0028


	//----- nvinfo : EIATTR_SW_WAR
	.align		4
.L_1523:
        /*0070*/ 	.byte	0x04, 0x36
        /*0072*/ 	.short	(.L_1525 - .L_1524)
.L_1524:
        /*0074*/ 	.word	0x00000008
.L_1525:


//--------------------- .nv.callgraph             --------------------------
	.section	.nv.callgraph,"",@"SHT_CUDA_CALLGRAPH"
	.align	4
	.sectionentsize	8
	.align		4
        /*0000*/ 	.word	0x00000000
	.align		4
        /*0004*/ 	.word	0xffffffff
	.align		4
        /*0008*/ 	.word	index@(_ZN2at6native18elementwise_kernelILi128ELi4EZNS0_15gpu_kernel_implIZZZNS0_44_GLOBAL__N__40a83637_7_Lerp_cu_7dd49032_296918lerp_scalar_kernelERNS_18TensorIteratorBaseERKN3c106ScalarEENKUlvE0_clEvENKUlvE2_clEvEUlNS6_8BFloat16ESC_E_EEvS5_RKT_EUliE_EEviT1_)
	.align		4
        /*000c*/ 	.word	index@(__assertfail)
	.align		4
        /*0010*/ 	.word	index@(_ZN2at6native27unrolled_elementwise_kernelIZZZNS0_44_GLOBAL__N__40a83637_7_Lerp_cu_7dd49032_296918lerp_scalar_kernelERNS_18TensorIteratorBaseERKN3c106ScalarEENKUlvE0_clEvENKUlvE2_clEvEUlNS5_8BFloat16ESB_E_St5arrayIPcLm3EELi4E23TrivialOffsetCalculatorILi2EjESG_ILi1EjENS0_6memory12LoadWithCastILi2EEENSJ_13StoreWithCastILi1EEEEEviT_T0_T2_T3_T4_T5_)
	.align		4
        /*0014*/ 	.word	index@(__assertfail)
	.align		4
        /*0018*/ 	.word	index@(_ZN2at6native18elementwise_kernelILi128ELi4EZNS0_15gpu_kernel_implIZZZNS0_44_GLOBAL__N__40a83637_7_Lerp_cu_7dd49032_296918lerp_scalar_kernelERNS_18TensorIteratorBaseERKN3c106ScalarEENKUlvE0_clEvENKUlvE1_clEvEUlNS6_4HalfESC_E_EEvS5_RKT_EUliE_EEviT1_)
	.align		4
        /*001c*/ 	.word	index@(__assertfail)
	.align		4
        /*0020*/ 	.word	index@(_ZN2at6native27unrolled_elementwise_kernelIZZZNS0_44_GLOBAL__N__40a83637_7_Lerp_cu_7dd49032_296918lerp_scalar_kernelERNS_18TensorIteratorBaseERKN3c106ScalarEENKUlvE0_clEvENKUlvE1_clEvEUlNS5_4HalfESB_E_St5arrayIPcLm3EELi4E23TrivialOffsetCalculatorILi2EjESG_ILi1EjENS0_6memory12LoadWithCastILi2EEENSJ_13StoreWithCastILi1EEEEEviT_T0_T2_T3_T4_T5_)
	.align		4
        /*0024*/ 	.word	index@(__assertfail)
	.align		4
        /*0028*/ 	.word	index@(_ZN2at6native18elementwise_kernelILi128ELi4EZNS0_15gpu_kernel_implIZZZNS0_44_GLOBAL__N__40a83637_7_Lerp_cu_7dd49032_296918lerp_scalar_kernelERNS_18TensorIteratorBaseERKN3c106ScalarEENKUlvE0_clEvENKUlvE0_clEvEUlffE_EEvS5_RKT_EUliE_EEviT1_)
	.align		4
        /*002c*/ 	.word	index@(__assertfail)
	.align		4
        /*0030*/ 	.word	index@(_ZN2at6native27unrolled_elementwise_kernelIZZZNS0_44_GLOBAL__N__40a83637_7_Lerp_cu_7dd49032_296918lerp_scalar_kernelERNS_18TensorIteratorBaseERKN3c106ScalarEENKUlvE0_clEvENKUlvE0_clEvEUlffE_St5arrayIPcLm3EELi4E23TrivialOffsetCalculatorILi2EjESF_ILi1EjENS0_6memory12LoadWithCastILi2EEENSI_13StoreWithCastILi1EEEEEviT_T0_T2_T3_T4_T5_)
	.align		4
        /*0034*/ 	.word	index@(__assertfail)
	.align		4
        /*0038*/ 	.word	index@(_ZN2at6native18elementwise_kernelILi128ELi4EZNS0_15gpu_kernel_implIZZZNS0_44_GLOBAL__N__40a83637_7_Lerp_cu_7dd49032_296918lerp_scalar_kernelERNS_18TensorIteratorBaseERKN3c106ScalarEENKUlvE0_clEvENKUlvE_clEvEUlddE_EEvS5_RKT_EUliE_EEviT1_)
	.align		4
        /*003c*/ 	.word	index@(__assertfail)
	.align		4
        /*0040*/ 	.word	index@(_ZN2at6native27unrolled_elementwise_kernelIZZZNS0_44_GLOBAL__N__40a83637_7_Lerp_cu_7dd49032_296918lerp_scalar_kernelERNS_18TensorIteratorBaseERKN3c106ScalarEENKUlvE0_clEvENKUlvE_clEvEUlddE_St5arrayIPcLm3EELi4E23TrivialOffsetCalculatorILi2EjESF_ILi1EjENS0_6memory12LoadWithCastILi2EEENSI_13StoreWithCastILi1EEEEEviT_T0_T2_T3_T4_T5_)
	.align		4
        /*0044*/ 	.word	index@(__assertfail)
	.align		4
        /*0048*/ 	.word	index@(_ZN2at6native18elementwise_kernelILi128ELi4EZNS0_15gpu_kernel_implIZZZNS0_44_GLOBAL__N__40a83637_7_Lerp_cu_7dd49032_296918lerp_tensor_kernelERNS_18TensorIteratorBaseEENKUlvE0_clEvENKUlvE2_clEvEUlN3c108BFloat16ES9_S9_E_EEvS5_RKT_EUliE_EEviT1_)
	.align		4
        /*004c*/ 	.word	index@(__assertfail)
	.align		4
        /*0050*/ 	.word	index@(_ZN2at6native27unrolled_elementwise_kernelIZZZNS0_44_GLOBAL__N__40a83637_7_Lerp_cu_7dd49032_296918lerp_tensor_kernelERNS_18TensorIteratorBaseEENKUlvE0_clEvENKUlvE2_clEvEUlN3c108BFloat16ES8_S8_E_St5arrayIPcLm4EELi4E23TrivialOffsetCalculatorILi3EjESD_ILi1EjENS0_6memory12LoadWithCastILi3EEENSG_13StoreWithCastILi1EEEEEviT_T0_T2_T3_T4_T5_)
	.align		4
        /*0054*/ 	.word	index@(__assertfail)
	.align		4
        /*0058*/ 	.word	index@(_ZN2at6native18elementwise_kernelILi128ELi4EZNS0_15gpu_kernel_implIZZZNS0_44_GLOBAL__N__40a83637_7_Lerp_cu_7dd49032_296918lerp_tensor_kernelERNS_18TensorIteratorBaseEENKUlvE0_clEvENKUlvE1_clEvEUlN3c104HalfES9_S9_E_EEvS5_RKT_EUliE_EEviT1_)
	.align		4
        /*005c*/ 	.word	index@(__assertfail)
	.align		4
        /*0060*/ 	.word	index@(_ZN2at6native27unrolled_elementwise_kernelIZZZNS0_44_GLOBAL__N__40a83637_7_Lerp_cu_7dd49032_296918lerp_tensor_kernelERNS_18TensorIteratorBaseEENKUlvE0_clEvENKUlvE1_clEvEUlN3c104HalfES8_S8_E_St5arrayIPcLm4EELi4E23TrivialOffsetCalculatorILi3EjESD_ILi1EjENS0_6memory12LoadWithCastILi3EEENSG_13StoreWithCastILi1EEEEEviT_T0_T2_T3_T4_T5_)
	.align		4
        /*0064*/ 	.word	index@(__assertfail)
	.align		4
        /*0068*/ 	.word	index@(_ZN2at6native18elementwise_kernelILi128ELi4EZNS0_15gpu_kernel_implIZZZNS0_44_GLOBAL__N__40a83637_7_Lerp_cu_7dd49032_296918lerp_tensor_kernelERNS_18TensorIteratorBaseEENKUlvE0_clEvENKUlvE0_clEvEUlfffE_EEvS5_RKT_EUliE_EEviT1_)
	.align		4
        /*006c*/ 	.word	index@(__assertfail)
	.align		4
        /*0070*/ 	.word	index@(_ZN2at6native27unrolled_elementwise_kernelIZZZNS0_44_GLOBAL__N__40a83637_7_Lerp_cu_7dd49032_296918lerp_tensor_kernelERNS_18TensorIteratorBaseEENKUlvE0_clEvENKUlvE0_clEvEUlfffE_St5arrayIPcLm4EELi4E23TrivialOffsetCalculatorILi3EjESB_ILi1EjENS0_6memory12LoadWithCastILi3EEENSE_13StoreWithCastILi1EEEEEviT_T0_T2_T3_T4_T5_)
	.align		4
        /*0074*/ 	.word	index@(__assertfail)
	.align		4
        /*0078*/ 	.word	index@(_ZN2at6native18elementwise_kernelILi128ELi4EZNS0_15gpu_kernel_implIZZZNS0_44_GLOBAL__N__40a83637_7_Lerp_cu_7dd49032_296918lerp_tensor_kernelERNS_18TensorIteratorBaseEENKUlvE0_clEvENKUlvE_clEvEUldddE_EEvS5_RKT_EUliE_EEviT1_)
	.align		4
        /*007c*/ 	.word	index@(__assertfail)
	.align		4
        /*0080*/ 	.word	index@(_ZN2at6native27unrolled_elementwise_kernelIZZZNS0_44_GLOBAL__N__40a83637_7_Lerp_cu_7dd49032_296918lerp_tensor_kernelERNS_18TensorIteratorBaseEENKUlvE0_clEvENKUlvE_clEvEUldddE_St5arrayIPcLm4EELi4E23TrivialOffsetCalculatorILi3EjESB_ILi1EjENS0_6memory12LoadWithCastILi3EEENSE_13StoreWithCastILi1EEEEEviT_T0_T2_T3_T4_T5_)
	.align		4
        /*0084*/ 	.word	index@(__assertfail)
	.align		4
        /*0088*/ 	.word	0x00000000
	.align		4
        /*008c*/ 	.word	0xfffffffe
	.align		4
        /*0090*/ 	.word	0x00000000
	.align		4
        /*0094*/ 	.word	0xfffffffd
	.align		4
        /*0098*/ 	.word	0x00000000
	.align		4
        /*009c*/ 	.word	0xfffffffc


//--------------------- .nv.constant4             --------------------------
	.section	.nv.constant4,"a",@progbits
	.align	8
	.align		8
.nv.constant4:
        /*0000*/ 	.dword	__assertfail
	.align		8
        /*0008*/ 	.dword	__unnamed_1
	.align		8
        /*0010*/ 	.dword	__unnamed_2
	.align		8
        /*0018*/ 	.dword	__unnamed_3
	.align		8
        /*0020*/ 	.dword	__unnamed_4
	.align		8
        /*0028*/ 	.dword	__unnamed_5
	.align		8
        /*0030*/ 	.dword	__unnamed_6
	.align		8
        /*0038*/ 	.dword	__unnamed_7
	.align		8
        /*0040*/ 	.dword	__unnamed_8
	.align		8
        /*0048*/ 	.dword	_ZN42_INTERNAL_40a83637_7_Lerp_cu_7dd49032_29694cuda3std3__45__cpo5beginE
	.align		8
        /*0050*/ 	.dword	_ZN42_INTERNAL_40a83637_7_Lerp_cu_7dd49032_29694cuda3std3__45__cpo3endE
	.align		8
        /*0058*/ 	.dword	_ZN42_INTERNAL_40a83637_7_Lerp_cu_7dd49032_29694cuda3std3__45__cpo6cbeginE
	.align		8
        /*0060*/ 	.dword	_ZN42_INTERNAL_40a83637_7_Lerp_cu_7dd49032_29694cuda3std3__45__cpo4cendE
	.align		8
        /*0068*/ 	.dword	_ZN42_INTERNAL_40a83637_7_Lerp_cu_7dd49032_29694cuda3std3__45__cpo6rbeginE
	.align		8
        /*0070*/ 	.dword	_ZN42_INTERNAL_40a83637_7_Lerp_cu_7dd49032_29694cuda3std3__45__cpo4rendE
	.align		8
        /*0078*/ 	.dword	_ZN42_INTERNAL_40a83637_7_Lerp_cu_7dd49032_29694cuda3std3__45__cpo7crbeginE
	.align		8
        /*0080*/ 	.dword	_ZN42_INTERNAL_40a83637_7_Lerp_cu_7dd49032_29694cuda3std3__45__cpo5crendE
	.align		8
        /*0088*/ 	.dword	_ZN42_INTERNAL_40a83637_7_Lerp_cu_7dd49032_29694cuda3std3__444_GLOBAL__N__40a83637_7_Lerp_cu_7dd49032_29696ignoreE
	.align		8
        /*0090*/ 	.dword	_ZN42_INTERNAL_40a83637_7_Lerp_cu_7dd49032_29694cuda3std3__419piecewise_constructE
	.align		8
        /*0098*/ 	.dword	_ZN42_INTERNAL_40a83637_7_Lerp_cu_7dd49032_29694cuda3std3__48in_placeE
	.align		8
        /*00a0*/ 	.dword	_ZN42_INTERNAL_40a83637_7_Lerp_cu_7dd49032_29694cuda3std3__420unreachable_sentinelE
	.align		8
        /*00a8*/ 	.dword	_ZN42_INTERNAL_40a83637_7_Lerp_cu_7dd49032_29694cuda3std6ranges3__45__cpo4swapE
	.align		8
        /*00b0*/ 	.dword	_ZN42_INTERNAL_40a83637_7_Lerp_cu_7dd49032_29694cuda3std6ranges3__45__cpo9iter_moveE
	.align		8
        /*00b8*/ 	.dword	_ZN42_INTERNAL_40a83637_7_Lerp_cu_7dd49032_29694cuda3std6ranges3__45__cpo5beginE
	.align		8
        /*00c0*/ 	.dword	_ZN42_INTERNAL_40a83637_7_Lerp_cu_7dd49032_29694cuda3std6ranges3__45__cpo3endE
	.align		8
        /*00c8*/ 	.dword	_ZN42_INTERNAL_40a83637_7_Lerp_cu_7dd49032_29694cuda3std6ranges3__45__cpo6cbeginE
	.align		8
        /*00d0*/ 	.dword	_ZN42_INTERNAL_40a83637_7_Lerp_cu_7dd49032_29694cuda3std6ranges3__45__cpo4cendE
	.align		8
        /*00d8*/ 	.dword	_ZN42_INTERNAL_40a83637_7_Lerp_cu_7dd49032_29694cuda3std6ranges3__45__cpo7advanceE
	.align		8
        /*00e0*/ 	.dword	_ZN42_INTERNAL_40a83637_7_Lerp_cu_7dd49032_29694cuda3std6ranges3__45__cpo9iter_swapE
	.align		8
        /*00e8*/ 	.dword	_ZN42_INTERNAL_40a83637_7_Lerp_cu_7dd49032_29694cuda3std6ranges3__45__cpo4nextE
	.align		8
        /*00f0*/ 	.dword	_ZN42_INTERNAL_40a83637_7_Lerp_cu_7dd49032_29694cuda3std6ranges3__45__cpo4prevE
	.align		8
        /*00f8*/ 	.dword	_ZN42_INTERNAL_40a83637_7_Lerp_cu_7dd49032_29694cuda3std6ranges3__45__cpo4dataE
	.align		8
        /*0100*/ 	.dword	_ZN42_INTERNAL_40a83637_7_Lerp_cu_7dd49032_29694cuda3std6ranges3__45__cpo5cdataE
	.align		8
        /*0108*/ 	.dword	_ZN42_INTERNAL_40a83637_7_Lerp_cu_7dd49032_29694cuda3std6ranges3__45__cpo4sizeE
	.align		8
        /*0110*/ 	.dword	_ZN42_INTERNAL_40a83637_7_Lerp_cu_7dd49032_29694cuda3std6ranges3__45__cpo5ssizeE
	.align		8
        /*0118*/ 	.dword	_ZN42_INTERNAL_40a83637_7_Lerp_cu_7dd49032_29694cuda3std6ranges3__45__cpo8distanceE
	.align		8
        /*0120*/ 	.dword	_ZN42_INTERNAL_40a83637_7_Lerp_cu_7dd49032_29696thrust24THRUST_300001_SM_1030_NS6system6detail10sequential3seqE
	.align		8
        /*0128*/ 	.dword	$str$5
	.align		8
        /*0130*/ 	.dword	$str$6


//--------------------- .text._ZN2at6native18elementwise_kernelILi128ELi4EZNS0_15gpu_kernel_implIZZZNS0_44_GLOBAL__N__40a83637_7_Lerp_cu_7dd49032_296918lerp_scalar_kernelERNS_18TensorIteratorBaseERKN3c106ScalarEENKUlvE0_clEvENKUlvE2_clEvEUlNS6_8BFloat16ESC_E_EEvS5_RKT_EUliE_EEviT1_ --------------------------
	.section	.text._ZN2at6native18elementwise_kernelILi128ELi4EZNS0_15gpu_kernel_implIZZZNS0_44_GLOBAL__N__40a83637_7_Lerp_cu_7dd49032_296918lerp_scalar_kernelERNS_18TensorIteratorBaseERKN3c106ScalarEENKUlvE0_clEvENKUlvE2_clEvEUlNS6_8BFloat16ESC_E_EEvS5_RKT_EUliE_EEviT1_,"ax",@progbits
	.align	128
        .global         _ZN2at6native18elementwise_kernelILi128ELi4EZNS0_15gpu_kernel_implIZZZNS0_44_GLOBAL__N__40a83637_7_Lerp_cu_7dd49032_296918lerp_scalar_kernelERNS_18TensorIteratorBaseERKN3c106ScalarEENKUlvE0_clEvENKUlvE2_clEvEUlNS6_8BFloat16ESC_E_EEvS5_RKT_EUliE_EEviT1_
        .type           _ZN2at6native18elementwise_kernelILi128ELi4EZNS0_15gpu_kernel_implIZZZNS0_44_GLOBAL__N__40a83637_7_Lerp_cu_7dd49032_296918lerp_scalar_kernelERNS_18TensorIteratorBaseERKN3c106ScalarEENKUlvE0_clEvENKUlvE2_clEvEUlNS6_8BFloat16ESC_E_EEvS5_RKT_EUliE_EEviT1_,@function
        .size           _ZN2at6native18elementwise_kernelILi128ELi4EZNS0_15gpu_kernel_implIZZZNS0_44_GLOBAL__N__40a83637_7_Lerp_cu_7dd49032_296918lerp_scalar_kernelERNS_18TensorIteratorBaseERKN3c106ScalarEENKUlvE0_clEvENKUlvE2_clEvEUlNS6_8BFloat16ESC_E_EEvS5_RKT_EUliE_EEviT1_,(.L_x_7984 - _ZN2at6native18elementwise_kernelILi128ELi4EZNS0_15gpu_kernel_implIZZZNS0_44_GLOBAL__N__40a83637_7_Lerp_cu_7dd49032_296918lerp_scalar_kernelERNS_18TensorIteratorBaseERKN3c106ScalarEENKUlvE0_clEvENKUlvE2_clEvEUlNS6_8BFloat16ESC_E_EEvS5_RKT_EUliE_EEviT1_)
        .other          _ZN2at6native18elementwise_kernelILi128ELi4EZNS0_15gpu_kernel_implIZZZNS0_44_GLOBAL__N__40a83637_7_Lerp_cu_7dd49032_296918lerp_scalar_kernelERNS_18TensorIteratorBaseERKN3c106ScalarEENKUlvE0_clEvENKUlvE2_clEvEUlNS6_8BFloat16ESC_E_EEvS5_RKT_EUliE_EEviT1_,@"STO_CUDA_ENTRY STV_DEFAULT"
_ZN2at6native18elementwise_kernelILi128ELi4EZNS0_15gpu_kernel_implIZZZNS0_44_GLOBAL__N__40a83637_7_Lerp_cu_7dd49032_296918lerp_scalar_kernelERNS_18TensorIteratorBaseERKN3c106ScalarEENKUlvE0_clEvENKUlvE2_clEvEUlNS6_8BFloat16ESC_E_EEvS5_RKT_EUliE_EEviT1_:
.text._ZN2at6native18elementwise_kernelILi128ELi4EZNS0_15gpu_kernel_implIZZZNS0_44_GLOBAL__N__40a83637_7_Lerp_cu_7dd49032_296918lerp_scalar_kernelERNS_18TensorIteratorBaseERKN3c106ScalarEENKUlvE0_clEvENKUlvE2_clEvEUlNS6_8BFloat16ESC_E_EEvS5_RKT_EUliE_EEviT1_:
[----:B------:R-:W0:Y:S01]  /*0000*/  LDC R1, c[0x0][0x37c] ;  /* 0x0000df00ff017b82 */ /* 0x000e220000000800 */
[----:B------:R-:W1:Y:S07]  /*0010*/  S2R R17, SR_TID.X ;  /* 0x0000000000117919 */ /* 0x000e6e0000002100 */
[----:B------:R-:W2:Y:S01]  /*0020*/  S2UR UR4, SR_CTAID.X ;  /* 0x00000000000479c3 */ /* 0x000ea20000002500 */
[----:B------:R-:W3:Y:S01]  /*0030*/  LDCU UR41, c[0x0][0x388] ;  /* 0x00007100ff2977ac */ /* 0x000ee20008000800 */
[----:B------:R-:W-:Y:S01]  /*0040*/  BSSY.RECONVERGENT B6, `(.L_x_0) ;  /* 0x000047c000067945 */ /* 0x000fe20003800200 */
[----:B------:R-:W4:Y:S05]  /*0050*/  LDCU UR5, c[0x0][0x380] ;  /* 0x00007000ff0577ac */ /* 0x000f2a0008000800 */
[----:B------:R-:W5:Y:S01]  /*0060*/  LDC R18, c[0x0][0x600] ;  /* 0x00018000ff127b82 */ /* 0x000f620000000800 */
[----:B------:R-:W4:Y:S01]  /*0070*/  LDCU UR40, c[0x0][0x610] ;  /* 0x0000c200ff2877ac */ /* 0x000f220008000800 */
[----:B------:R-:W0:Y:S01]  /*0080*/  LDCU.64 UR36, c[0x0][0x358] ;  /* 0x00006b00ff2477ac */ /* 0x000e220008000a00 */
[----:B---3--:R-:W-:-:S04]  /*0090*/  UIADD3 UR39, UPT, UPT, UR41, -0x1, URZ ;  /* 0xffffffff29277890 */ /* 0x008fc8000fffe0ff */
[----:B------:R-:W-:Y:S02]  /*00a0*/  UISETP.LT.U32.AND UP0, UPT, UR39, 0x18, UPT ;  /* 0x000000182700788c */ /* 0x000fe4000bf01070 */
[----:B--2---:R-:W-:Y:S02]  /*00b0*/  USHF.L.U32 UR4, UR4, 0x9, URZ ;  /* 0x0000000904047899 */ /* 0x004fe400080006ff */
[----:B------:R-:W-:Y:S02]  /*00c0*/  USEL UR38, UR39, 0x18, UP0 ;  /* 0x0000001827267887 */ /* 0x000fe40008000000 */
[----:B----4-:R-:W-:Y:S02]  /*00d0*/  UPRMT UR43, UR40, 0x7770, URZ ;  /* 0x00007770282b7896 */ /* 0x010fe400080000ff */
[----:B-1----:R-:W-:Y:S01]  /*00e0*/  LOP3.LUT R17, R17, UR4, RZ, 0xfc, !PT ;  /* 0x0000000411117c12 */ /* 0x002fe2000f8efcff */
[----:B------:R-:W-:Y:S01]  /*00f0*/  UPRMT UR42, UR40, 0x7771, URZ ;  /* 0x00007771282a7896 */ /* 0x000fe200080000ff */
[----:B-----5:R-:W-:Y:S01]  /*0100*/  FADD.FTZ R18, -R18, 1 ;  /* 0x3f80000012127421 */ /* 0x020fe20000010100 */
[----:B------:R-:W-:Y:S01]  /*0110*/  UPRMT UR44, UR40, 0x7772, URZ ;  /* 0x00007772282c7896 */ /* 0x000fe200080000ff */
[----:B------:R-:W-:Y:S01]  /*0120*/  ISETP.GE.AND P0, PT, R17, UR5, PT ;  /* 0x0000000511007c0c */ /* 0x000fe2000bf06270 */
[----:B------:R-:W-:-:S12]  /*0130*/  UIADD3 UR38, UPT, UPT, UR38, 0x1, URZ ;  /* 0x0000000126267890 */ /* 0x000fd8000fffe0ff */
[----:B0-----:R-:W-:Y:S05]  /*0140*/  @P0 BRA `(.L_x_1) ;  /* 0x0000004400ac0947 */ /* 0x001fea0003800000 */
[----:B------:R-:W-:Y:S01]  /*0150*/  UISETP.NE.AND UP0, UPT, UR41, URZ, UPT ;  /* 0x000000ff2900728c */ /* 0x000fe2000bf05270 */
[----:B------:R-:W-:Y:S02]  /*0160*/  IMAD.MOV.U32 R19, RZ, RZ, RZ ;  /* 0x000000ffff137224 */ /* 0x000fe400078e00ff */
[----:B------:R-:W-:Y:S02]  /*0170*/  IMAD.MOV.U32 R0, RZ, RZ, RZ ;  /* 0x000000ffff007224 */ /* 0x000fe400078e00ff */
[----:B------:R-:W-:-:S04]  /*0180*/  IMAD.MOV.U32 R16, RZ, RZ, RZ ;  /* 0x000000ffff107224 */ /* 0x000fc800078e00ff */
[----:B------:R-:W-:Y:S05]  /*0190*/  BRA.U !UP0, `(.L_x_2) ;  /* 0x0000001508707547 */ /* 0x000fea000b800000 */
[----:B------:R-:W0:Y:S01]  /*01a0*/  LDCU.64 UR4, c[0x0][0x390] ;  /* 0x00007200ff0477ac */ /* 0x000e220008000a00 */
[----:B------:R-:W-:Y:S01]  /*01b0*/  IMAD.MOV.U32 R16, RZ, RZ, RZ ;  /* 0x000000ffff107224 */ /* 0x000fe200078e00ff */
[----:B------:R-:W1:Y:S01]  /*01c0*/  LDCU UR6, c[0x0][0x38c] ;  /* 0x00007180ff0677ac */ /* 0x000e620008000800 */
[----:B------:R-:W2:Y:S01]  /*01d0*/  LDCU.64 UR8, c[0x0][0x4b8] ;  /* 0x00009700ff0877ac */ /* 0x000ea20008000a00 */
[----:B------:R-:W-:Y:S01]  /*01e0*/  UISETP.NE.AND UP0, UPT, UR39, URZ, UPT ;  /* 0x000000ff2700728c */ /* 0x000fe2000bf05270 */
[----:B0-----:R-:W-:Y:S01]  /*01f0*/  IMAD.HI.U32 R2, R17, UR4, R16 ;  /* 0x0000000411027c27 */ /* 0x001fe2000f8e0010 */
[----:B------:R-:W0:Y:S04]  /*0200*/  LDCU UR4, c[0x0][0x4c0] ;  /* 0x00009800ff0477ac */ /* 0x000e280008000800 */
[----:B------:R-:W-:-:S05]  /*0210*/  SHF.R.U32.HI R3, RZ, UR5, R2 ;  /* 0x00000005ff037c19 */ /* 0x000fca0008011602 */
[----:B------:R-:W-:-:S04]  /*0220*/  IMAD.MOV R0, RZ, RZ, -R3 ;  /* 0x000000ffff007224 */ /* 0x000fc800078e0a03 */
[----:B-1----:R-:W-:-:S04]  /*0230*/  IMAD R19, R0, UR6, R17 ;  /* 0x0000000600137c24 */ /* 0x002fc8000f8e0211 */
[C---:B--2---:R-:W-:Y:S02]  /*0240*/  IMAD R16, R19.reuse, UR8, RZ ;  /* 0x0000000813107c24 */ /* 0x044fe4000f8e02ff */
[C---:B------:R-:W-:Y:S02]  /*0250*/  IMAD R0, R19.reuse, UR9, RZ ;  /* 0x0000000913007c24 */ /* 0x040fe4000f8e02ff */
[----:B0-----:R-:W-:Y:S01]  /*0260*/  IMAD R19, R19, UR4, RZ ;  /* 0x0000000413137c24 */ /* 0x001fe2000f8e02ff */
[----:B------:R-:W-:Y:S06]  /*0270*/  BRA.U !UP0, `(.L_x_2) ;  /* 0x0000001508387547 */ /* 0x000fec000b800000 */
[----:B------:R-:W0:Y:S01]  /*0280*/  LDCU.64 UR6, c[0x0][0x398] ;  /* 0x00007300ff0677ac */ /* 0x000e220008000a00 */
[----:B------:R-:W-:Y:S01]  /*0290*/  HFMA2 R2, -RZ, RZ, 0, 0 ;  /* 0x00000000ff027431 */ /* 0x000fe200000001ff */
[----:B------:R-:W1:Y:S01]  /*02a0*/  LDCU UR4, c[0x0][0x3a0] ;  /* 0x00007400ff0477ac */ /* 0x000e620008000800 */
[----:B------:R-:W2:Y:S01]  /*02b0*/  LDCU UR5, c[0x0][0x4c4] ;  /* 0x00009880ff0577ac */ /* 0x000ea20008000800 */
[----:B------:R-:W3:Y:S01]  /*02c0*/  LDCU.64 UR8, c[0x0][0x4c8] ;  /* 0x00009900ff0877ac */ /* 0x000ee20008000a00 */
[----:B------:R-:W-:Y:S01]  /*02d0*/  UISETP.NE.AND UP0, UPT, UR38, 0x2, UPT ;  /* 0x000000022600788c */ /* 0x000fe2000bf05270 */
[----:B0-----:R-:W-:-:S05]  /*02e0*/  IMAD.HI.U32 R4, R3, UR7, R2 ;  /* 0x0000000703047c27 */ /* 0x001fca000f8e0002 */
[----:B-1----:R-:W-:-:S05]  /*02f0*/  SHF.R.U32.HI R5, RZ, UR4, R4 ;  /* 0x00000004ff057c19 */ /* 0x002fca0008011604 */
[----:B------:R-:W-:-:S04]  /*0300*/  IMAD.MOV R2, RZ, RZ, -R5 ;  /* 0x000000ffff027224 */ /* 0x000fc800078e0a05 */
[----:B------:R-:W-:-:S04]  /*0310*/  IMAD R3, R2, UR6, R3 ;  /* 0x0000000602037c24 */ /* 0x000fc8000f8e0203 */
[C---:B--2---:R-:W-:Y:S02]  /*0320*/  IMAD R16, R3.reuse, UR5, R16 ;  /* 0x0000000503107c24 */ /* 0x044fe4000f8e0210 */
[C---:B---3--:R-:W-:Y:S02]  /*0330*/  IMAD R0, R3.reuse, UR8, R0 ;  /* 0x0000000803007c24 */ /* 0x048fe4000f8e0200 */
[----:B------:R-:W-:Y:S01]  /*0340*/  IMAD R19, R3, UR9, R19 ;  /* 0x0000000903137c24 */ /* 0x000fe2000f8e0213 */
[----:B------:R-:W-:Y:S06]  /*0350*/  BRA.U !UP0, `(.L_x_2) ;  /* 0x0000001508007547 */ /* 0x000fec000b800000 */
[----:B------:R-:W0:Y:S01]  /*0360*/  LDCU.64 UR4, c[0x0][0x3a8] ;  /* 0x00007500ff0477ac */ /* 0x000e220008000a00 */
[----:B------:R-:W-:Y:S01]  /*0370*/  IMAD.MOV.U32 R4, RZ, RZ, RZ ;  /* 0x000000ffff047224 */ /* 0x000fe200078e00ff */
[----:B------:R-:W1:Y:S01]  /*0380*/  LDCU UR6, c[0x0][0x3a4] ;  /* 0x00007480ff0677ac */ /* 0x000e620008000800 */
[----:B------:R-:W2:Y:S01]  /*0390*/  LDCU.64 UR8, c[0x0][0x4d0] ;  /* 0x00009a00ff0877ac */ /* 0x000ea20008000a00 */
[----:B------:R-:W-:Y:S01]  /*03a0*/  UISETP.NE.AND UP0, UPT, UR38, 0x3, UPT ;  /* 0x000000032600788c */ /* 0x000fe2000bf05270 */
[----:B0-----:R-:W-:Y:S01]  /*03b0*/  IMAD.HI.U32 R2, R5, UR4, R4 ;  /* 0x0000000405027c27 */ /* 0x001fe2000f8e0004 */
[----:B------:R-:W0:Y:S04]  /*03c0*/  LDCU UR4, c[0x0][0x4d8] ;  /* 0x00009b00ff0477ac */ /* 0x000e280008000800 */
[----:B------:R-:W-:-:S05]  /*03d0*/  SHF.R.U32.HI R3, RZ, UR5, R2 ;  /* 0x00000005ff037c19 */ /* 0x000fca0008011602 */
[----:B------:R-:W-:-:S04]  /*03e0*/  IMAD.MOV R4, RZ, RZ, -R3 ;  /* 0x000000ffff047224 */ /* 0x000fc800078e0a03 */
[----:B-1----:R-:W-:-:S04]  /*03f0*/  IMAD R5, R4, UR6, R5 ;  /* 0x0000000604057c24 */ /* 0x002fc8000f8e0205 */
[C---:B--2---:R-:W-:Y:S02]  /*0400*/  IMAD R16, R5.reuse, UR8, R16 ;  /* 0x0000000805107c24 */ /* 0x044fe4000f8e0210 */
[C---:B------:R-:W-:Y:S02]  /*0410*/  IMAD R0, R5.reuse, UR9, R0 ;  /* 0x0000000905007c24 */ /* 0x040fe4000f8e0200 */
[----:B0-----:R-:W-:Y:S01]  /*0420*/  IMAD R19, R5, UR4, R19 ;  /* 0x0000000405137c24 */ /* 0x001fe2000f8e0213 */
[----:B------:R-:W-:Y:S06]  /*0430*/  BRA.U !UP0, `(.L_x_2) ;  /* 0x0000001108c87547 */ /* 0x000fec000b800000 */
[----:B------:R-:W0:Y:S01]  /*0440*/  LDCU.64 UR6, c[0x0][0x3b0] ;  /* 0x00007600ff0677ac */ /* 0x000e220008000a00 */
[----:B------:R-:W-:Y:S01]  /*0450*/  IMAD.MOV.U32 R2, RZ, RZ, RZ ;  /* 0x000000ffff027224 */ /* 0x000fe200078e00ff */
        /* <DEDUP_REMOVED lines=13> */
[----:B------:R-:W-:Y:S01]  /*0530*/  MOV R4, RZ ;  /* 0x000000ff00047202 */ /* 0x000fe20000000f00 */
[----:B------:R-:W1:Y:S01]  /*0540*/  LDCU UR6, c[0x0][0x3bc] ;  /* 0x00007780ff0677ac */ /* 0x000e620008000800 */
[----:B------:R-:W2:Y:S01]  /*0550*/  LDCU.64 UR8, c[0x0][0x4e8] ;  /* 0x00009d00ff0877ac */ /* 0x000ea20008000a00 */
[----:B------:R-:W-:Y:S02]  /*0560*/  UISETP.NE.AND UP0, UPT, UR38, 0x5, UPT ;  /* 0x000000052600788c */ /* 0x000fe4000bf05270 */
        /* <DEDUP_REMOVED lines=278> */
[----:B------:R-:W2:Y:S02]  /*16d0*/  LDCU.64 UR8, c[0x0][0x5d8] ;  /* 0x0000bb00ff0877ac */ /* 0x000ea40008000a00 */
[----:B0-----:R-:W-:Y:S01]  /*16e0*/  IMAD.HI.U32 R2, R5, UR4, R4 ;  /* 0x0000000405027c27 */ /* 0x001fe2000f8e0004 */
[----:B------:R-:W0:Y:S04]  /*16f0*/  LDCU UR4, c[0x0][0x5e0] ;  /* 0x0000bc00ff0477ac */ /* 0x000e280008000800 */
[----:B------:R-:W-:-:S05]  /*1700*/  SHF.R.U32.HI R2, RZ, UR5, R2 ;  /* 0x00000005ff027c19 */ /* 0x000fca0008011602 */
[----:B------:R-:W-:-:S04]  /*1710*/  IMAD.MOV R3, RZ, RZ, -R2 ;  /* 0x000000ffff037224 */ /* 0x000fc800078e0a02 */
[----:B-1----:R-:W-:-:S04]  /*1720*/  IMAD R5, R3, UR6, R5 ;  /* 0x0000000603057c24 */ /* 0x002fc8000f8e0205 */
[C---:B--2---:R-:W-:Y:S02]  /*1730*/  IMAD R16, R5.reuse, UR8, R16 ;  /* 0x0000000805107c24 */ /* 0x044fe4000f8e0210 */
[C---:B------:R-:W-:Y:S02]  /*1740*/  IMAD R0, R5.reuse, UR9, R0 ;  /* 0x0000000905007c24 */ /* 0x040fe4000f8e0200 */
[----:B0-----:R-:W-:-:S07]  /*1750*/  IMAD R19, R5, UR4, R19 ;  /* 0x0000000405137c24 */ /* 0x001fce000f8e0213 */
.L_x_2:
[----:B------:R-:W0:Y:S01]  /*1760*/  LDCU.64 UR6, c[0x0][0x5f0] ;  /* 0x0000be00ff0677ac */ /* 0x000e220008000a00 */
[----:B------:R-:W-:-:S04]  /*1770*/  UPRMT UR4, UR40, 0x7771, URZ ;  /* 0x0000777128047896 */ /* 0x000fc800080000ff */
[----:B------:R-:W-:Y:S01]  /*1780*/  UISETP.GT.AND UP0, UPT, UR4, 0x9, UPT ;  /* 0x000000090400788c */ /* 0x000fe2000bf04270 */
[----:B0-----:R-:W-:-:S04]  /*1790*/  IADD3 R2, P0, PT, R0, UR6, RZ ;  /* 0x0000000600027c10 */ /* 0x001fc8000ff1e0ff */
[----:B------:R-:W-:-:S04]  /*17a0*/  IADD3.X R3, PT, PT, RZ, UR7, RZ, P0, !PT ;  /* 0x00000007ff037c10 */ /* 0x000fc800087fe4ff */
[----:B------:R-:W-:Y:S05]  /*17b0*/  BRA.U UP0, `(.L_x_3) ;  /* 0x0000000500407547 */ /* 0x000fea000b800000 */
[----:B------:R-:W-:-:S09]  /*17c0*/  UISETP.GT.AND UP0, UPT, UR4, 0x4, UPT ;  /* 0x000000040400788c */ /* 0x000fd2000bf04270 */
[----:B------:R-:W-:Y:S05]  /*17d0*/  BRA.U UP0, `(.L_x_4) ;  /* 0x0000000100947547 */ /* 0x000fea000b800000 */
[----:B------:R-:W-:-:S09]  /*17e0*/  UISETP.GT.AND UP0, UPT, UR4, 0x1, UPT ;  /* 0x000000010400788c */ /* 0x000fd2000bf04270 */
[----:B------:R-:W-:Y:S05]  /*17f0*/  BRA.U UP0, `(.L_x_5) ;  /* 0x0000000100387547 */ /* 0x000fea000b800000 */
[----:B------:R-:W-:-:S09]  /*1800*/  UISETP.NE.AND UP0, UPT, UR42, URZ, UPT ;  /* 0x000000ff2a00728c */ /* 0x000fd2000bf05270 */
[----:B------:R-:W-:Y:S05]  /*1810*/  BRA.U !UP0, `(.L_x_6) ;  /* 0x00000001081c7547 */ /* 0x000fea000b800000 */
[----:B------:R-:W-:-:S09]  /*1820*/  UISETP.NE.AND UP0, UPT, UR4, 0x1, UPT ;  /* 0x000000010400788c */ /* 0x000fd2000bf05270 */
[----:B------:R-:W-:Y:S05]  /*1830*/  BRA.U UP0, `(.L_x_7) ;  /* 0x0000000d006c7547 */ /* 0x000fea000b800000 */
[----:B------:R-:W2:Y:S02]  /*1840*/  LDG.E.S8 R2, desc[UR36][R2.64] ;  /* 0x0000002402027981 */ /* 0x000ea4000c1e1300 */
[----:B--2---:R-:W0:Y:S02]  /*1850*/  I2F.S16 R0, R2 ;  /* 0x0000000200007306 */ /* 0x004e240000101400 */
[----:B0-----:R-:W-:-:S04]  /*1860*/  F2FP.BF16.F32.PACK_AB R0, RZ, R0 ;  /* 0x00000000ff00723e */ /* 0x001fc800000010ff */
[----:B------:R-:W-:Y:S01]  /*1870*/  PRMT R22, R0, 0x7610, R22 ;  /* 0x0000761000167816 */ /* 0x000fe20000000016 */
[----:B------:R-:W-:Y:S06]  /*1880*/  BRA `(.L_x_8) ;  /* 0x0000000c00f47947 */ /* 0x000fec0003800000 */
.L_x_6:
[----:B------:R-:W2:Y:S02]  /*1890*/  LDG.E.U8 R2, desc[UR36][R2.64] ;  /* 0x0000002402027981 */ /* 0x000ea4000c1e1100 */
[----:B--2---:R-:W-:-:S04]  /*18a0*/  I2FP.F32.U32 R0, R2 ;  /* 0x0000000200007245 */ /* 0x004fc80000201000 */
[----:B------:R-:W-:-:S04]  /*18b0*/  F2FP.BF16.F32.PACK_AB R0, RZ, R0 ;  /* 0x00000000ff00723e */ /* 0x000fc800000010ff */
[----:B------:R-:W-:Y:S01]  /*18c0*/  PRMT R22, R0, 0x7610, R22 ;  /* 0x0000761000167816 */ /* 0x000fe20000000016 */
[----:B------:R-:W-:Y:S06]  /*18d0*/  BRA `(.L_x_8) ;  /* 0x0000000c00e07947 */ /* 0x000fec0003800000 */
.L_x_5:
[----:B------:R-:W-:-:S09]  /*18e0*/  UISETP.NE.AND UP0, UPT, UR4, 0x2, UPT ;  /* 0x000000020400788c */ /* 0x000fd2000bf05270 */
[----:B------:R-:W-:Y:S05]  /*18f0*/  BRA.U !UP0, `(.L_x_9) ;  /* 0x0000000108387547 */ /* 0x000fea000b800000 */
[----:B------:R-:W-:-:S09]  /*1900*/  UISETP.NE.AND UP0, UPT, UR4, 0x3, UPT ;  /* 0x000000030400788c */ /* 0x000fd2000bf05270 */
[----:B------:R-:W-:Y:S05]  /*1910*/  BRA.U !UP0, `(.L_x_10) ;  /* 0x00000001081c7547 */ /* 0x000fea000b800000 */
[----:B------:R-:W-:-:S09]  /*1920*/  UISETP.NE.AND UP0, UPT, UR4, 0x4, UPT ;  /* 0x000000040400788c */ /* 0x000fd2000bf05270 */
[----:B------:R-:W-:Y:S05]  /*1930*/  BRA.U UP0, `(.L_x_7) ;  /* 0x0000000d002c7547 */ /* 0x000fea000b800000 */
[----:B------:R-:W2:Y:S02]  /*1940*/  LDG.E.64 R2, desc[UR36][R2.64] ;  /* 0x0000002402027981 */ /* 0x000ea4000c1e1b00 */
[----:B--2---:R-:W0:Y:S02]  /*1950*/  I2F.S64 R0, R2 ;  /* 0x0000000200007312 */ /* 0x004e240000301400 */
[----:B0-----:R-:W-:-:S04]  /*1960*/  F2FP.BF16.F32.PACK_AB R0, RZ, R0 ;  /* 0x00000000ff00723e */ /* 0x001fc800000010ff */
[----:B------:R-:W-:Y:S01]  /*1970*/  PRMT R22, R0, 0x7610, R22 ;  /* 0x0000761000167816 */ /* 0x000fe20000000016 */
[----:B------:R-:W-:Y:S06]  /*1980*/  BRA `(.L_x_8) ;  /* 0x0000000c00b47947 */ /* 0x000fec0003800000 */
.L_x_10:
[----:B------:R-:W2:Y:S02]  /*1990*/  LDG.E R2, desc[UR36][R2.64] ;  /* 0x0000002402027981 */ /* 0x000ea4000c1e1900 */
[----:B--2---:R-:W-:-:S04]  /*19a0*/  I2FP.F32.S32 R0, R2 ;  /* 0x0000000200007245 */ /* 0x004fc80000201400 */
[----:B------:R-:W-:-:S04]  /*19b0*/  F2FP.BF16.F32.PACK_AB R0, RZ, R0 ;  /* 0x00000000ff00723e */ /* 0x000fc800000010ff */
[----:B------:R-:W-:Y:S01]  /*19c0*/  PRMT R22, R0, 0x7610, R22 ;  /* 0x0000761000167816 */ /* 0x000fe20000000016 */
[----:B------:R-:W-:Y:S06]  /*19d0*/  BRA `(.L_x_8) ;  /* 0x0000000c00a07947 */ /* 0x000fec0003800000 */
.L_x_9:
[----:B------:R-:W2:Y:S02]  /*19e0*/  LDG.E.U16 R2, desc[UR36][R2.64] ;  /* 0x0000002402027981 */ /* 0x000ea4000c1e1500 */
[----:B--2---:R-:W0:Y:S02]  /*19f0*/  I2F.S16 R0, R2 ;  /* 0x0000000200007306 */ /* 0x004e240000101400 */
[----:B0-----:R-:W-:-:S04]  /*1a00*/  F2FP.BF16.F32.PACK_AB R0, RZ, R0 ;  /* 0x00000000ff00723e */ /* 0x001fc800000010ff */
[----:B------:R-:W-:Y:S01]  /*1a10*/  PRMT R22, R0, 0x7610, R22 ;  /* 0x0000761000167816 */ /* 0x000fe20000000016 */
[----:B------:R-:W-:Y:S06]  /*1a20*/  BRA `(.L_x_8) ;  /* 0x0000000c008c7947 */ /* 0x000fec0003800000 */
.L_x_4:
[----:B------:R-:W-:-:S09]  /*1a30*/  UISETP.GT.AND UP0, UPT, UR4, 0x6, UPT ;  /* 0x000000060400788c */ /* 0x000fd2000bf04270 */
[----:B------:R-:W-:Y:S05]  /*1a40*/  BRA.U UP0, `(.L_x_11) ;  /* 0x0000000100307547 */ /* 0x000fea000b800000 */
[----:B------:R-:W-:-:S09]  /*1a50*/  UISETP.NE.AND UP0, UPT, UR4, 0x5, UPT ;  /* 0x000000050400788c */ /* 0x000fd2000bf05270 */
[----:B------:R-:W-:Y:S05]  /*1a60*/  BRA.U !UP0, `(.L_x_12) ;  /* 0x0000000108147547 */ /* 0x000fea000b800000 */
[----:B------:R-:W-:-:S09]  /*1a70*/  UISETP.NE.AND UP0, UPT, UR4, 0x6, UPT ;  /* 0x000000060400788c */ /* 0x000fd2000bf05270 */
[----:B------:R-:W-:Y:S05]  /*1a80*/  BRA.U UP0, `(.L_x_7) ;  /* 0x0000000900d87547 */ /* 0x000fea000b800000 */
[----:B------:R-:W2:Y:S02]  /*1a90*/  LDG.E R2, desc[UR36][R2.64] ;  /* 0x0000002402027981 */ /* 0x000ea4000c1e1900 */
[----:B--2---:R-:W-:Y:S01]  /*1aa0*/  F2FP.BF16.F32.PACK_AB R22, RZ, R2 ;  /* 0x00000002ff16723e */ /* 0x004fe200000010ff */
[----:B------:R-:W-:Y:S06]  /*1ab0*/  BRA `(.L_x_8) ;  /* 0x0000000c00687947 */ /* 0x000fec0003800000 */
.L_x_12:
[----:B------:R-:W2:Y:S02]  /*1ac0*/  LDG.E.U16 R0, desc[UR36][R2.64] ;  /* 0x0000002402007981 */ /* 0x000ea4000c1e1500 */
[----:B--2---:R-:W-:-:S05]  /*1ad0*/  HADD2.F32 R0, -RZ, R0.H0_H0 ;  /* 0x20000000ff007230 */ /* 0x004fca0000004100 */
[----:B------:R-:W-:-:S04]  /*1ae0*/  F2FP.BF16.F32.PACK_AB R0, RZ, R0 ;  /* 0x00000000ff00723e */ /* 0x000fc800000010ff */
[----:B------:R-:W-:Y:S01]  /*1af0*/  PRMT R22, R0, 0x7610, R22 ;  /* 0x0000761000167816 */ /* 0x000fe20000000016 */
[----:B------:R-:W-:Y:S06]  /*1b00*/  BRA `(.L_x_8) ;  /* 0x0000000c00547947 */ /* 0x000fec0003800000 */
.L_x_11:
[----:B------:R-:W-:-:S09]  /*1b10*/  UISETP.NE.AND UP0, UPT, UR4, 0x7, UPT ;  /* 0x000000070400788c */ /* 0x000fd2000bf05270 */
[----:B------:R-:W-:Y:S05]  /*1b20*/  BRA.U !UP0, `(.L_x_13) ;  /* 0x0000000108307547 */ /* 0x000fea000b800000 */
[----:B------:R-:W-:-:S09]  /*1b30*/  UISETP.NE.AND UP0, UPT, UR4, 0x8, UPT ;  /* 0x000000080400788c */ /* 0x000fd2000bf05270 */
[----:B------:R-:W-:Y:S05]  /*1b40*/  BRA.U !UP0, `(.L_x_14) ;  /* 0x0000000108147547 */ /* 0x000fea000b800000 */
[----:B------:R-:W-:-:S09]  /*1b50*/  UISETP.NE.AND UP0, UPT, UR4, 0x9, UPT ;  /* 0x000000090400788c */ /* 0x000fd2000bf05270 */
[----:B------:R-:W-:Y:S05]  /*1b60*/  BRA.U UP0, `(.L_x_7) ;  /* 0x0000000900a07547 */ /* 0x000fea000b800000 */
[----:B------:R-:W2:Y:S02]  /*1b70*/  LDG.E R2, desc[UR36][R2.64] ;  /* 0x0000002402027981 */ /* 0x000ea4000c1e1900 */
[----:B--2---:R-:W-:Y:S01]  /*1b80*/  F2FP.BF16.F32.PACK_AB R22, RZ, R2 ;  /* 0x00000002ff16723e */ /* 0x004fe200000010ff */
[----:B------:R-:W-:Y:S06]  /*1b90*/  BRA `(.L_x_8) ;  /* 0x0000000c00307947 */ /* 0x000fec0003800000 */
.L_x_14:
[----:B------:R-:W2:Y:S02]  /*1ba0*/  LDG.E.U16 R2, desc[UR36][R2.64] ;  /* 0x0000002402027981 */ /* 0x000ea4000c1e1500 */
[----:B--2---:R-:W-:-:S05]  /*1bb0*/  HADD2.F32 R0, -RZ, R2.H0_H0 ;  /* 0x20000002ff007230 */ /* 0x004fca0000004100 */
[----:B------:R-:W-:-:S04]  /*1bc0*/  F2FP.BF16.F32.PACK_AB R0, RZ, R0 ;  /* 0x00000000ff00723e */ /* 0x000fc800000010ff */
[----:B------:R-:W-:Y:S01]  /*1bd0*/  PRMT R22, R0, 0x7610, R22 ;  /* 0x0000761000167816 */ /* 0x000fe20000000016 */
[----:B------:R-:W-:Y:S06]  /*1be0*/  BRA `(.L_x_8) ;  /* 0x0000000c001c7947 */ /* 0x000fec0003800000 */
.L_x_13:
[----:B------:R-:W2:Y:S01]  /*1bf0*/  LDG.E.64 R2, desc[UR36][R2.64] ;  /* 0x0000002402027981 */ /* 0x000ea2000c1e1b00 */
[----:B------:R-:W-:Y:S01]  /*1c00*/  UMOV UR4, 0xf0000000 ;  /* 0xf000000000047882 */ /* 0x000fe20000000000 */
[----:B------:R-:W-:Y:S02]  /*1c10*/  UMOV UR5, 0x380fffff ;  /* 0x380fffff00057882 */ /* 0x000fe40000000000 */
[----:B--2---:R-:W0:-:S15]  /*1c20*/  DSETP.GEU.AND P0, PT, |R2|, UR4, PT ;  /* 0x0000000402007e2a */ /* 0x004e1e000bf0e200 */
[----:B------:R-:W-:-:S15]  /*1c30*/  NOP ;  /* 0x0000000000007918 */ /* 0x000fde0000000000 */
[----:B------:R-:W-:-:S15]  /*1c40*/  NOP ;  /* 0x0000000000007918 */ /* 0x000fde0000000000 */
[----:B------:R-:W-:-:S15]  /*1c50*/  NOP ;  /* 0x0000000000007918 */ /* 0x000fde0000000000 */
[----:B------:R-:W-:-:S04]  /*1c60*/  NOP ;  /* 0x0000000000007918 */ /* 0x000fc80000000000 */
[----:B------:R-:W0:Y:S02]  /*1c70*/  F2F.F32.F64 R0, R2 ;  /* 0x0000000200007310 */ /* 0x000e240000301000 */
[----:B0-----:R-:W-:-:S05]  /*1c80*/  @!P0 FMUL R0, R0, 1.175494350822287508e-38 ;  /* 0x0080000000008820 */ /* 0x001fca0000400000 */
[----:B------:R-:W-:-:S04]  /*1c90*/  F2FP.BF16.F32.PACK_AB R0, RZ, R0 ;  /* 0x00000000ff00723e */ /* 0x000fc800000010ff */
[----:B------:R-:W-:Y:S01]  /*1ca0*/  PRMT R22, R0, 0x7610, R22 ;  /* 0x0000761000167816 */ /* 0x000fe20000000016 */
[----:B------:R-:W-:Y:S06]  /*1cb0*/  BRA `(.L_x_8) ;  /* 0x0000000800e87947 */ /* 0x000fec0003800000 */
.L_x_3:
[----:B------:R-:W-:-:S09]  /*1cc0*/  UISETP.GT.AND UP0, UPT, UR4, 0x18, UPT ;  /* 0x000000180400788c */ /* 0x000fd2000bf04270 */
[----:B------:R-:W-:Y:S05]  /*1cd0*/  BRA.U UP0, `(.L_x_15) ;  /* 0x0000000500107547 */ /* 0x000fea000b800000 */
[----:B------:R-:W-:-:S09]  /*1ce0*/  UISETP.GT.AND UP0, UPT, UR4, 0xe, UPT ;  /* 0x0000000e0400788c */ /* 0x000fd2000bf04270 */
[----:B------:R-:W-:Y:S05]  /*1cf0*/  BRA.U UP0, `(.L_x_16) ;  /* 0x00000001005c7547 */ /* 0x000fea000b800000 */
[----:B------:R-:W-:-:S09]  /*1d00*/  UISETP.NE.AND UP0, UPT, UR4, 0xa, UPT ;  /* 0x0000000a0400788c */ /* 0x000fd2000bf05270 */
[----:B------:R-:W-:Y:S05]  /*1d10*/  BRA.U !UP0, `(.L_x_17) ;  /* 0x0000000108207547 */ /* 0x000fea000b800000 */
[----:B------:R-:W-:-:S09]  /*1d20*/  UISETP.NE.AND UP0, UPT, UR4, 0xb, UPT ;  /* 0x0000000b0400788c */ /* 0x000fd2000bf05270 */
[----:B------:R-:W-:Y:S05]  /*1d30*/  BRA.U UP0, `(.L_x_7) ;  /* 0x00000009002c7547 */ /* 0x000fea000b800000 */
[----:B------:R-:W2:Y:S02]  /*1d40*/  LDG.E.U8 R2, desc[UR36][R2.64] ;  /* 0x0000002402027981 */ /* 0x000ea4000c1e1100 */
[----:B--2---:R-:W-:-:S04]  /*1d50*/  ISETP.NE.AND P0, PT, R2, RZ, PT ;  /* 0x000000ff0200720c */ /* 0x004fc80003f05270 */
[----:B------:R-:W-:-:S04]  /*1d60*/  FSEL R0, RZ, 1, !P0 ;  /* 0x3f800000ff007808 */ /* 0x000fc80004000000 */
[----:B------:R-:W-:-:S04]  /*1d70*/  F2FP.BF16.F32.PACK_AB R0, RZ, R0 ;  /* 0x00000000ff00723e */ /* 0x000fc800000010ff */
[----:B------:R-:W-:Y:S01]  /*1d80*/  PRMT R22, R0, 0x7610, R22 ;  /* 0x0000761000167816 */ /* 0x000fe20000000016 */
[----:B------:R-:W-:Y:S06]  /*1d90*/  BRA `(.L_x_8) ;  /* 0x0000000800b07947 */ /* 0x000fec0003800000 */
.L_x_17:
        /* <DEDUP_REMOVED lines=13> */
.L_x_16:
[----:B------:R-:W-:-:S09]  /*1e70*/  UISETP.NE.AND UP0, UPT, UR4, 0xf, UPT ;  /* 0x0000000f0400788c */ /* 0x000fd2000bf05270 */
[----:B------:R-:W-:Y:S05]  /*1e80*/  BRA.U !UP0, `(.L_x_18) ;  /* 0x00000001089c7547 */ /* 0x000fea000b800000 */
[----:B------:R-:W-:-:S09]  /*1e90*/  UISETP.NE.AND UP0, UPT, UR4, 0x17, UPT ;  /* 0x000000170400788c */ /* 0x000fd2000bf05270 */
[----:B------:R-:W-:Y:S05]  /*1ea0*/  BRA.U !UP0, `(.L_x_19) ;  /* 0x00000001085c7547 */ /* 0x000fea000b800000 */
[----:B------:R-:W-:-:S09]  /*1eb0*/  UISETP.NE.AND UP0, UPT, UR4, 0x18, UPT ;  /* 0x000000180400788c */ /* 0x000fd2000bf05270 */
[----:B------:R-:W-:Y:S05]  /*1ec0*/  BRA.U UP0, `(.L_x_7) ;  /* 0x0000000500c87547 */ /* 0x000fea000b800000 */
[----:B------:R-:W2:Y:S01]  /*1ed0*/  LDG.E.U8 R0, desc[UR36][R2.64] ;  /* 0x0000002402007981 */ /* 0x000ea2000c1e1100 */
[----:B------:R-:W-:Y:S02]  /*1ee0*/  IMAD.MOV.U32 R6, RZ, RZ, 0x1f ;  /* 0x0000001fff067424 */ /* 0x000fe400078e00ff */
[----:B--2---:R-:W-:-:S05]  /*1ef0*/  IMAD.SHL.U32 R0, R0, 0x1000000, RZ ;  /* 0x0100000000007824 */ /* 0x004fca00078e00ff */
[C---:B------:R-:W-:Y:S02]  /*1f00*/  LOP3.LUT R4, R0.reuse, 0x7f000000, RZ, 0xc0, !PT ;  /* 0x7f00000000047812 */ /* 0x040fe400078ec0ff */
[----:B------:R-:W-:Y:S02]  /*1f10*/  LOP3.LUT P0, RZ, R0, 0x7f000000, RZ, 0xc0, !PT ;  /* 0x7f00000000ff7812 */ /* 0x000fe4000780c0ff */
[----:B------:R-:W0:Y:S02]  /*1f20*/  FLO.U32 R5, R4 ;  /* 0x0000000400057300 */ /* 0x000e2400000e0000 */
[----:B0-----:R-:W-:-:S05]  /*1f30*/  IMAD.MOV R5, RZ, RZ, -R5 ;  /* 0x000000ffff057224 */ /* 0x001fca00078e0a05 */
[----:B------:R-:W-:-:S05]  /*1f40*/  VIADDMNMX.U32 R5, R5, R6, 0x4, !PT ;  /* 0x0000000405057446 */ /* 0x000fca0007800006 */
[----:B------:R-:W-:-:S04]  /*1f50*/  VIADD R5, R5, 0xfffffffc ;  /* 0xfffffffc05057836 */ /* 0x000fc80000000000 */
[----:B------:R-:W-:Y:S01]  /*1f60*/  IMAD.SHL.U32 R7, R5, 0x800000, RZ ;  /* 0x0080000005077824 */ /* 0x000fe200078e00ff */
[C---:B------:R-:W-:Y:S02]  /*1f70*/  SHF.L.U32 R6, R4.reuse, R5, RZ ;  /* 0x0000000504067219 */ /* 0x040fe400000006ff */
[----:B------:R-:W-:Y:S02]  /*1f80*/  IADD3 R5, PT, PT, R4, 0x1000000, RZ ;  /* 0x0100000004057810 */ /* 0x000fe40007ffe0ff */
[----:B------:R-:W-:Y:S02]  /*1f90*/  LEA.HI R6, R6, -R7, RZ, 0x1c ;  /* 0x8000000706067211 */ /* 0x000fe400078fe0ff */
[----:B------:R-:W-:-:S03]  /*1fa0*/  SHF.R.S32.HI R5, RZ, 0x8, R5 ;  /* 0x00000008ff057819 */ /* 0x000fc60000011405 */
[----:B------:R-:W-:-:S05]  /*1fb0*/  VIADD R6, R6, 0x3c000000 ;  /* 0x3c00000006067836 */ /* 0x000fca0000000000 */
[----:B------:R-:W-:-:S04]  /*1fc0*/  LOP3.LUT R5, R6, 0x7f800000, R5, 0xf8, !PT ;  /* 0x7f80000006057812 */ /* 0x000fc800078ef805 */
[----:B------:R-:W-:-:S04]  /*1fd0*/  SEL R5, R5, RZ, P0 ;  /* 0x000000ff05057207 */ /* 0x000fc80000000000 */
[----:B------:R-:W-:-:S04]  /*1fe0*/  LOP3.LUT R5, R5, 0x80000000, R0, 0xf8, !PT ;  /* 0x8000000005057812 */ /* 0x000fc800078ef800 */
[----:B------:R-:W-:-:S04]  /*1ff0*/  F2FP.BF16.F32.PACK_AB R5, RZ, R5 ;  /* 0x00000005ff05723e */ /* 0x000fc800000010ff */
[----:B------:R-:W-:Y:S01]  /*2000*/  PRMT R22, R5, 0x7610, R22 ;  /* 0x0000761005167816 */ /* 0x000fe20000000016 */
[----:B------:R-:W-:Y:S06]  /*2010*/  BRA `(.L_x_8) ;  /* 0x0000000800107947 */ /* 0x000fec0003800000 */
.L_x_19:
[----:B------:R-:W2:Y:S02]  /*2020*/  LDG.E.U8 R2, desc[UR36][R2.64] ;  /* 0x0000002402027981 */ /* 0x000ea4000c1e1100 */
[C---:B--2---:R-:W-:Y:S02]  /*2030*/  IMAD.SHL.U32 R4, R2.reuse, 0x2000000, RZ ;  /* 0x0200000002047824 */ /* 0x044fe400078e00ff */
[----:B------:R-:W-:-:S03]  /*2040*/  IMAD.SHL.U32 R5, R2, 0x100, RZ ;  /* 0x0000010002057824 */ /* 0x000fc600078e00ff */
[----:B------:R-:W-:-:S13]  /*2050*/  ISETP.GT.U32.AND P0, PT, R4, 0x7ffffff, PT ;  /* 0x07ffffff0400780c */ /* 0x000fda0003f04070 */
[C---:B------:R-:W-:Y:S02]  /*2060*/  @!P0 LOP3.LUT R0, R5.reuse, 0x7f00, RZ, 0xc0, !PT ;  /* 0x00007f0005008812 */ /* 0x040fe400078ec0ff */
[----:B------:R-:W-:Y:S02]  /*2070*/  @P0 LEA.HI R4, R4, 0x70000000, RZ, 0x1c ;  /* 0x7000000004040811 */ /* 0x000fe400078fe0ff */
[----:B------:R-:W-:Y:S02]  /*2080*/  @!P0 LOP3.LUT R0, R0, 0x3f000000, RZ, 0xfc, !PT ;  /* 0x3f00000000008812 */ /* 0x000fe400078efcff */
[----:B------:R-:W-:-:S03]  /*2090*/  PRMT R5, R5, 0x9910, RZ ;  /* 0x0000991005057816 */ /* 0x000fc600000000ff */
[----:B------:R-:W-:Y:S01]  /*20a0*/  @!P0 FADD.FTZ R0, R0, -0.5 ;  /* 0xbf00000000008421 */ /* 0x000fe20000010000 */
[----:B------:R-:W-:-:S05]  /*20b0*/  @P0 FMUL.FTZ R0, R4, 1.9259299443872358531e-34 ;  /* 0x0780000004000820 */ /* 0x000fca0000410000 */
[----:B------:R-:W-:-:S04]  /*20c0*/  LOP3.LUT R0, R0, 0x80000000, R5, 0xf8, !PT ;  /* 0x8000000000007812 */ /* 0x000fc800078ef805 */
[----:B------:R-:W-:-:S04]  /*20d0*/  F2FP.BF16.F32.PACK_AB R0, RZ, R0 ;  /* 0x00000000ff00723e */ /* 0x000fc800000010ff */
[----:B------:R-:W-:Y:S01]  /*20e0*/  PRMT R22, R0, 0x7610, R22 ;  /* 0x0000761000167816 */ /* 0x000fe20000000016 */
[----:B------:R-:W-:Y:S06]  /*20f0*/  BRA `(.L_x_8) ;  /* 0x0000000400d87947 */ /* 0x000fec0003800000 */
.L_x_18:
[----:B------:R0:W5:Y:S01]  /*2100*/  LDG.E.U16 R22, desc[UR36][R2.64] ;  /* 0x0000002402167981 */ /* 0x000162000c1e1500 */
[----:B------:R-:W-:Y:S05]  /*2110*/  BRA `(.L_x_8) ;  /* 0x0000000400d07947 */ /* 0x000fea0003800000 */
.L_x_15:
[----:B------:R-:W-:-:S09]  /*2120*/  UISETP.GT.AND UP0, UPT, UR4, 0x1b, UPT ;  /* 0x0000001b0400788c */ /* 0x000fd2000bf04270 */
[----:B------:R-:W-:Y:S05]  /*2130*/  BRA.U UP0, `(.L_x_20) ;  /* 0x0000000500147547 */ /* 0x000fea000b800000 */
[----:B------:R-:W-:-:S09]  /*2140*/  UISETP.NE.AND UP0, UPT, UR4, 0x19, UPT ;  /* 0x000000190400788c */ /* 0x000fd2000bf05270 */
[----:B------:R-:W-:Y:S05]  /*2150*/  BRA.U !UP0, `(.L_x_21) ;  /* 0x0000000108987547 */ /* 0x000fea000b800000 */
[----:B------:R-:W-:-:S09]  /*2160*/  UISETP.NE.AND UP0, UPT, UR4, 0x1a, UPT ;  /* 0x0000001a0400788c */ /* 0x000fd2000bf05270 */
[----:B------:R-:W-:Y:S05]  /*2170*/  BRA.U !UP0, `(.L_x_22) ;  /* 0x00000001081c7547 */ /* 0x000fea000b800000 */
[----:B------:R-:W-:-:S09]  /*2180*/  UISETP.NE.AND UP0, UPT, UR4, 0x1b, UPT ;  /* 0x0000001b0400788c */ /* 0x000fd2000bf05270 */
[----:B------:R-:W-:Y:S05]  /*2190*/  BRA.U UP0, `(.L_x_7) ;  /* 0x0000000500147547 */ /* 0x000fea000b800000 */
[----:B------:R-:W2:Y:S02]  /*21a0*/  LDG.E.U16 R0, desc[UR36][R2.64] ;  /* 0x0000002402007981 */ /* 0x000ea4000c1e1500 */
[----:B--2---:R-:W-:-:S04]  /*21b0*/  I2FP.F32.U32 R0, R0 ;  /* 0x0000000000007245 */ /* 0x004fc80000201000 */
[----:B------:R-:W-:-:S04]  /*21c0*/  F2FP.BF16.F32.PACK_AB R0, RZ, R0 ;  /* 0x00000000ff00723e */ /* 0x000fc800000010ff */
[----:B------:R-:W-:Y:S01]  /*21d0*/  PRMT R22, R0, 0x7610, R22 ;  /* 0x0000761000167816 */ /* 0x000fe20000000016 */
[----:B------:R-:W-:Y:S06]  /*21e0*/  BRA `(.L_x_8) ;  /* 0x00000004009c7947 */ /* 0x000fec0003800000 */
.L_x_22:
[----:B------:R-:W2:Y:S01]  /*21f0*/  LDG.E.U8 R3, desc[UR36][R2.64] ;  /* 0x0000002402037981 */ /* 0x000ea2000c1e1100 */
[----:B------:R-:W-:Y:S01]  /*2200*/  BSSY.RECONVERGENT B0, `(.L_x_23) ;  /* 0x0000018000007945 */ /* 0x000fe20003800200 */
[----:B------:R-:W-:Y:S01]  /*2210*/  IMAD.MOV.U32 R0, RZ, RZ, RZ ;  /* 0x000000ffff007224 */ /* 0x000fe200078e00ff */
[----:B--2---:R-:W-:-:S13]  /*2220*/  ISETP.NE.AND P0, PT, R3, RZ, PT ;  /* 0x000000ff0300720c */ /* 0x004fda0003f05270 */
[----:B------:R-:W-:Y:S05]  /*2230*/  @!P0 BRA `(.L_x_24) ;  /* 0x0000000000508947 */ /* 0x000fea0003800000 */
[----:B------:R-:W-:-:S13]  /*2240*/  ISETP.NE.AND P0, PT, R3, 0x80, PT ;  /* 0x000000800300780c */ /* 0x000fda0003f05270 */
[----:B------:R-:W-:Y:S01]  /*2250*/  @!P0 IMAD.MOV.U32 R0, RZ, RZ, 0x7f800001 ;  /* 0x7f800001ff008424 */ /* 0x000fe200078e00ff */
[----:B------:R-:W-:Y:S06]  /*2260*/  @!P0 BRA `(.L_x_24) ;  /* 0x0000000000448947 */ /* 0x000fec0003800000 */
[--C-:B------:R-:W-:Y:S01]  /*2270*/  SHF.R.U32.HI R0, RZ, 0x3, R3.reuse ;  /* 0x00000003ff007819 */ /* 0x100fe20000011603 */
[----:B------:R-:W-:Y:S03]  /*2280*/  BSSY.RECONVERGENT B1, `(.L_x_25) ;  /* 0x000000c000017945 */ /* 0x000fe60003800200 */
[----:B------:R-:W-:Y:S02]  /*2290*/  LOP3.LUT P0, R2, R0, 0xf, RZ, 0xc0, !PT ;  /* 0x0000000f00027812 */ /* 0x000fe4000780c0ff */
[----:B------:R-:W-:-:S04]  /*22a0*/  SHF.R.U32.HI R0, RZ, 0x7, R3 ;  /* 0x00000007ff007819 */ /* 0x000fc80000011603 */
[----:B------:R-:W-:Y:S02]  /*22b0*/  SHF.L.U32 R7, R0, 0x1f, RZ ;  /* 0x0000001f00077819 */ /* 0x000fe400000006ff */
[----:B------:R-:W-:-:S05]  /*22c0*/  LOP3.LUT R0, R3, 0x7, RZ, 0xc0, !PT ;  /* 0x0000000703007812 */ /* 0x000fca00078ec0ff */
[----:B------:R-:W-:Y:S05]  /*22d0*/  @P0 BRA `(.L_x_26) ;  /* 0x0000000000180947 */ /* 0x000fea0003800000 */
[----:B------:R-:W0:Y:S02]  /*22e0*/  FLO.U32 R3, R0 ;  /* 0x0000000000037300 */ /* 0x000e2400000e0000 */
[----:B0-----:R-:W-:-:S04]  /*22f0*/  IADD3 R3, PT, PT, -R3, 0x1f, RZ ;  /* 0x0000001f03037810 */ /* 0x001fc80007ffe1ff */
[----:B------:R-:W-:Y:S01]  /*2300*/  IADD3 R2, PT, PT, R2, 0x1d, -R3 ;  /* 0x0000001d02027810 */ /* 0x000fe20007ffe803 */
[----:B------:R-:W-:-:S05]  /*2310*/  VIADD R5, R3, 0xffffffe4 ;  /* 0xffffffe403057836 */ /* 0x000fca0000000000 */
[----:B------:R-:W-:-:S04]  /*2320*/  SHF.L.U32 R5, R0, R5, RZ ;  /* 0x0000000500057219 */ /* 0x000fc800000006ff */
[----:B------:R-:W-:-:S07]  /*2330*/  LOP3.LUT R0, R5, 0x7, RZ, 0xc0, !PT ;  /* 0x0000000705007812 */ /* 0x000fce00078ec0ff */
.L_x_26:
[----:B------:R-:W-:Y:S05]  /*2340*/  BSYNC.RECONVERGENT B1 ;  /* 0x0000000000017941 */ /* 0x000fea0003800200 */
.L_x_25:
[----:B------:R-:W-:Y:S01]  /*2350*/  IMAD.SHL.U32 R0, R0, 0x100000, RZ ;  /* 0x0010000000007824 */ /* 0x000fe200078e00ff */
[----:B------:R-:W-:-:S04]  /*2360*/  LEA R2, R2, 0x3b800000, 0x17 ;  /* 0x3b80000002027811 */ /* 0x000fc800078eb8ff */
[----:B------:R-:W-:-:S07]  /*2370*/  LOP3.LUT R0, R2, R0, R7, 0xfe, !PT ;  /* 0x0000000002007212 */ /* 0x000fce00078efe07 */
.L_x_24:
[----:B------:R-:W-:Y:S05]  /*2380*/  BSYNC.RECONVERGENT B0 ;  /* 0x0000000000007941 */ /* 0x000fea0003800200 */
.L_x_23:
[----:B------:R-:W-:-:S04]  /*2390*/  F2FP.BF16.F32.PACK_AB R0, RZ, R0 ;  /* 0x00000000ff00723e */ /* 0x000fc800000010ff */
[----:B------:R-:W-:Y:S01]  /*23a0*/  PRMT R22, R0, 0x7610, R22 ;  /* 0x0000761000167816 */ /* 0x000fe20000000016 */
[----:B------:R-:W-:Y:S06]  /*23b0*/  BRA `(.L_x_8) ;  /* 0x0000000400287947 */ /* 0x000fec0003800000 */
.L_x_21:
        /* <DEDUP_REMOVED lines=11> */
[----:B------:R-:W-:-:S05]  /*2470*/  SHF.R.U32.HI R0, RZ, 0x7, R3 ;  /* 0x00000007ff007819 */ /* 0x000fca0000011603 */
[----:B------:R-:W-:Y:S01]  /*2480*/  IMAD.U32 R7, R0, -0x80000000, RZ ;  /* 0x8000000000077824 */ /* 0x000fe200078e00ff */
[----:B------:R-:W-:-:S05]  /*2490*/  LOP3.LUT R0, R3, 0x3, RZ, 0xc0, !PT ;  /* 0x0000000303007812 */ /* 0x000fca00078ec0ff */
[----:B------:R-:W-:Y:S05]  /*24a0*/  @P0 BRA `(.L_x_30) ;  /* 0x0000000000180947 */ /* 0x000fea0003800000 */
[----:B------:R-:W0:Y:S02]  /*24b0*/  FLO.U32 R3, R0 ;  /* 0x0000000000037300 */ /* 0x000e2400000e0000 */
[----:B0-----:R-:W-:-:S04]  /*24c0*/  IADD3 R3, PT, PT, -R3, 0x1f, RZ ;  /* 0x0000001f03037810 */ /* 0x001fc80007ffe1ff */
[----:B------:R-:W-:Y:S02]  /*24d0*/  IADD3 R5, PT, PT, R3, -0x1d, RZ ;  /* 0xffffffe303057810 */ /* 0x000fe40007ffe0ff */
[----:B------:R-:W-:Y:S02]  /*24e0*/  IADD3 R2, PT, PT, R2, 0x1e, -R3 ;  /* 0x0000001e02027810 */ /* 0x000fe40007ffe803 */
[----:B------:R-:W-:-:S04]  /*24f0*/  SHF.L.U32 R5, R0, R5, RZ ;  /* 0x0000000500057219 */ /* 0x000fc800000006ff */
[----:B------:R-:W-:-:S07]  /*2500*/  LOP3.LUT R0, R5, 0x3, RZ, 0xc0, !PT ;  /* 0x0000000305007812 */ /* 0x000fce00078ec0ff */
.L_x_30:
[----:B------:R-:W-:Y:S05]  /*2510*/  BSYNC.RECONVERGENT B1 ;  /* 0x0000000000017941 */ /* 0x000fea0003800200 */
.L_x_29:
[----:B------:R-:W-:Y:S01]  /*2520*/  IMAD.SHL.U32 R0, R0, 0x200000, RZ ;  /* 0x0020000000007824 */ /* 0x000fe200078e00ff */
[----:B------:R-:W-:-:S04]  /*2530*/  LEA R2, R2, 0x37800000, 0x17 ;  /* 0x3780000002027811 */ /* 0x000fc800078eb8ff */
[----:B------:R-:W-:-:S07]  /*2540*/  LOP3.LUT R0, R2, R0, R7, 0xfe, !PT ;  /* 0x0000000002007212 */ /* 0x000fce00078efe07 */
.L_x_28:
[----:B------:R-:W-:Y:S05]  /*2550*/  BSYNC.RECONVERGENT B0 ;  /* 0x0000000000007941 */ /* 0x000fea0003800200 */
.L_x_27:
[----:B------:R-:W-:-:S04]  /*2560*/  F2FP.BF16.F32.PACK_AB R0, RZ, R0 ;  /* 0x00000000ff00723e */ /* 0x000fc800000010ff */
[----:B------:R-:W-:Y:S01]  /*2570*/  PRMT R22, R0, 0x7610, R22 ;  /* 0x0000761000167816 */ /* 0x000fe20000000016 */
[----:B------:R-:W-:Y:S06]  /*2580*/  BRA `(.L_x_8) ;  /* 0x0000000000b47947 */ /* 0x000fec0003800000 */
.L_x_20:
[----:B------:R-:W-:-:S09]  /*2590*/  UISETP.NE.AND UP0, UPT, UR4, 0x1c, UPT ;  /* 0x0000001c0400788c */ /* 0x000fd2000bf05270 */
[----:B------:R-:W-:Y:S05]  /*25a0*/  BRA.U !UP0, `(.L_x_31) ;  /* 0x00000001089c7547 */ /* 0x000fea000b800000 */
[----:B------:R-:W-:-:S09]  /*25b0*/  UISETP.NE.AND UP0, UPT, UR4, 0x1d, UPT ;  /* 0x0000001d0400788c */ /* 0x000fd2000bf05270 */
[----:B------:R-:W-:Y:S05]  /*25c0*/  BRA.U !UP0, `(.L_x_32) ;  /* 0x0000000108807547 */ /* 0x000fea000b800000 */
[----:B------:R-:W-:-:S09]  /*25d0*/  UISETP.NE.AND UP0, UPT, UR4, 0x2c, UPT ;  /* 0x0000002c0400788c */ /* 0x000fd2000bf05270 */
[----:B------:R-:W-:Y:S05]  /*25e0*/  BRA.U !UP0, `(.L_x_33) ;  /* 0x0000000108487547 */ /* 0x000fea000b800000 */
.L_x_7:
[----:B------:R-:W-:Y:S01]  /*25f0*/  MOV R2, 0x0 ;  /* 0x0000000000027802 */ /* 0x000fe20000000f00 */
[----:B------:R-:W0:Y:S01]  /*2600*/  LDCU.64 UR4, c[0x4][0x128] ;  /* 0x01002500ff0477ac */ /* 0x000e220008000a00 */
[----:B------:R-:W-:Y:S02]  /*2610*/  IMAD.MOV.U32 R8, RZ, RZ, 0x4e ;  /* 0x0000004eff087424 */ /* 0x000fe400078e00ff */
[----:B------:R-:W-:Y:S01]  /*2620*/  IMAD.MOV.U32 R12, RZ, RZ, 0x1 ;  /* 0x00000001ff0c7424 */ /* 0x000fe200078e00ff */
[----:B------:R-:W1:Y:S01]  /*2630*/  LDCU.64 UR6, c[0x4][0x130] ;  /* 0x01002600ff0677ac */ /* 0x000e620008000a00 */
[----:B------:R-:W2:Y:S01]  /*2640*/  LDC.64 R2, c[0x4][R2] ;  /* 0x0100000002027b82 */ /* 0x000ea20000000a00 */
[----:B------:R-:W-:Y:S01]  /*2650*/  IMAD.MOV.U32 R13, RZ, RZ, RZ ;  /* 0x000000ffff0d7224 */ /* 0x000fe200078e00ff */
[----:B------:R-:W3:Y:S01]  /*2660*/  LDCU.64 UR8, c[0x4][0x38] ;  /* 0x01000700ff0877ac */ /* 0x000ee20008000a00 */
[----:B0-----:R-:W-:Y:S02]  /*2670*/  IMAD.U32 R4, RZ, RZ, UR4 ;  /* 0x00000004ff047e24 */ /* 0x001fe4000f8e00ff */
[----:B------:R-:W-:-:S02]  /*2680*/  IMAD.U32 R5, RZ, RZ, UR5 ;  /* 0x00000005ff057e24 */ /* 0x000fc4000f8e00ff */
[----:B-1----:R-:W-:Y:S02]  /*2690*/  IMAD.U32 R6, RZ, RZ, UR6 ;  /* 0x00000006ff067e24 */ /* 0x002fe4000f8e00ff */
[----:B------:R-:W-:Y:S01]  /*26a0*/  IMAD.U32 R7, RZ, RZ, UR7 ;  /* 0x00000007ff077e24 */ /* 0x000fe2000f8e00ff */
[----:B---3--:R-:W-:Y:S01]  /*26b0*/  MOV R10, UR8 ;  /* 0x00000008000a7c02 */ /* 0x008fe20008000f00 */
[----:B------:R-:W-:-:S07]  /*26c0*/  IMAD.U32 R11, RZ, RZ, UR9 ;  /* 0x00000009ff0b7e24 */ /* 0x000fce000f8e00ff */
[----:B------:R-:W-:-:S07]  /*26d0*/  LEPC R20, `(.L_x_34) ;  /* 0x000000001014794e */ /* 0x000fce0000000000 */
[----:B--2---:R-:W-:Y:S05]  /*26e0*/  CALL.ABS.NOINC R2 ;  /* 0x0000000002007343 */ /* 0x004fea0003c00000 */
.L_x_34:
[----:B------:R-:W-:Y:S01]  /*26f0*/  PRMT R22, RZ, 0x7610, R22 ;  /* 0x00007610ff167816 */ /* 0x000fe20000000016 */
[----:B------:R-:W-:Y:S06]  /*2700*/  BRA `(.L_x_8) ;  /* 0x0000000000547947 */ /* 0x000fec0003800000 */
.L_x_33:
[----:B------:R-:W2:Y:S01]  /*2710*/  LDG.E.U8 R2, desc[UR36][R2.64] ;  /* 0x0000002402027981 */ /* 0x000ea2000c1e1100 */
[----:B------:R-:W-:Y:S01]  /*2720*/  BSSY.RECONVERGENT B0, `(.L_x_35) ;  /* 0x0000007000007945 */ /* 0x000fe20003800200 */
[----:B------:R-:W-:Y:S01]  /*2730*/  IMAD.MOV.U32 R0, RZ, RZ, 0x400000 ;  /* 0x00400000ff007424 */ /* 0x000fe200078e00ff */
[----:B--2---:R-:W-:-:S13]  /*2740*/  ISETP.NE.AND P0, PT, R2, RZ, PT ;  /* 0x000000ff0200720c */ /* 0x004fda0003f05270 */
[----:B------:R-:W-:Y:S05]  /*2750*/  @!P0 BRA `(.L_x_36) ;  /* 0x00000000000c8947 */ /* 0x000fea0003800000 */
[----:B------:R-:W-:-:S13]  /*2760*/  ISETP.NE.AND P0, PT, R2, 0xff, PT ;  /* 0x000000ff0200780c */ /* 0x000fda0003f05270 */
[----:B------:R-:W-:Y:S01]  /*2770*/  @!P0 MOV R0, 0x7f800001 ;  /* 0x7f80000100008802 */ /* 0x000fe20000000f00 */
[----:B------:R-:W-:-:S07]  /*2780*/  @P0 IMAD.SHL.U32 R0, R2, 0x800000, RZ ;  /* 0x0080000002000824 */ /* 0x000fce00078e00ff */
.L_x_36:
[----:B------:R-:W-:Y:S05]  /*2790*/  BSYNC.RECONVERGENT B0 ;  /* 0x0000000000007941 */ /* 0x000fea0003800200 */
.L_x_35:
[----:B------:R-:W-:-:S04]  /*27a0*/  F2FP.BF16.F32.PACK_AB R0, RZ, R0 ;  /* 0x00000000ff00723e */ /* 0x000fc800000010ff */
[----:B------:R-:W-:Y:S01]  /*27b0*/  PRMT R22, R0, 0x7610, R22 ;  /* 0x0000761000167816 */ /* 0x000fe20000000016 */
[----:B------:R-:W-:Y:S06]  /*27c0*/  BRA `(.L_x_8) ;  /* 0x0000000000247947 */ /* 0x000fec0003800000 */
.L_x_32:
[----:B------:R-:W2:Y:S02]  /*27d0*/  LDG.E.64 R2, desc[UR36][R2.64] ;  /* 0x0000002402027981 */ /* 0x000ea4000c1e1b00 */
[----:B--2---:R-:W0:Y:S02]  /*27e0*/  I2F.U64 R0, R2 ;  /* 0x0000000200007312 */ /* 0x004e240000301000 */
[----:B0-----:R-:W-:-:S04]  /*27f0*/  F2FP.BF16.F32.PACK_AB R0, RZ, R0 ;  /* 0x00000000ff00723e */ /* 0x001fc800000010ff */
[----:B------:R-:W-:Y:S01]  /*2800*/  PRMT R22, R0, 0x7610, R22 ;  /* 0x0000761000167816 */ /* 0x000fe20000000016 */
[----:B------:R-:W-:Y:S06]  /*2810*/  BRA `(.L_x_8) ;  /* 0x0000000000107947 */ /* 0x000fec0003800000 */
.L_x_31:
[----:B------:R-:W2:Y:S02]  /*2820*/  LDG.E R2, desc[UR36][R2.64] ;  /* 0x0000002402027981 */ /* 0x000ea4000c1e1900 */
[----:B--2---:R-:W-:-:S04]  /*2830*/  I2FP.F32.U32 R0, R2 ;  /* 0x0000000200007245 */ /* 0x004fc80000201000 */
[----:B------:R-:W-:-:S04]  /*2840*/  F2FP.BF16.F32.PACK_AB R0, RZ, R0 ;  /* 0x00000000ff00723e */ /* 0x000fc800000010ff */
[----:B------:R-:W-:-:S07]  /*2850*/  PRMT R22, R0, 0x7610, R22 ;  /* 0x0000761000167816 */ /* 0x000fce0000000016 */
.L_x_8:
[----:B------:R-:W0:Y:S01]  /*2860*/  LDCU.64 UR6, c[0x0][0x5f8] ;  /* 0x0000bf00ff0677ac */ /* 0x000e220008000a00 */
[----:B------:R-:W-:-:S04]  /*2870*/  UPRMT UR4, UR40, 0x7772, URZ ;  /* 0x0000777228047896 */ /* 0x000fc800080000ff */
[----:B------:R-:W-:Y:S01]  /*2880*/  UISETP.GT.AND UP0, UPT, UR4, 0x9, UPT ;  /* 0x000000090400788c */ /* 0x000fe2000bf04270 */
[----:B0-----:R-:W-:-:S05]  /*2890*/  IADD3 R2, P0, PT, R19, UR6, RZ ;  /* 0x0000000613027c10 */ /* 0x001fca000ff1e0ff */
[----:B------:R-:W-:-:S03]  /*28a0*/  IMAD.X R3, RZ, RZ, UR7, P0 ;  /* 0x00000007ff037e24 */ /* 0x000fc600080e06ff */
        /* <DEDUP_REMOVED lines=11> */
[----:B0-----:R-:W-:Y:S01]  /*2960*/  F2FP.BF16.F32.PACK_AB R0, RZ, R0 ;  /* 0x00000000ff00723e */ /* 0x001fe200000010ff */
[----:B------:R-:W-:Y:S06]  /*2970*/  BRA `(.L_x_42) ;  /* 0x0000000c00b47947 */ /* 0x000fec0003800000 */
.L_x_40:
[----:B------:R-:W2:Y:S02]  /*2980*/  LDG.E.U8 R2, desc[UR36][R2.64] ;  /* 0x0000002402027981 */ /* 0x000ea4000c1e1100 */
[----:B--2---:R-:W-:-:S04]  /*2990*/  I2FP.F32.U32 R0, R2 ;  /* 0x0000000200007245 */ /* 0x004fc80000201000 */
[----:B------:R-:W-:Y:S01]  /*29a0*/  F2FP.BF16.F32.PACK_AB R0, RZ, R0 ;  /* 0x00000000ff00723e */ /* 0x000fe200000010ff */
[----:B------:R-:W-:Y:S06]  /*29b0*/  BRA `(.L_x_42) ;  /* 0x0000000c00a47947 */ /* 0x000fec0003800000 */
.L_x_39:
        /* <DEDUP_REMOVED lines=8> */
[----:B0-----:R-:W-:Y:S01]  /*2a40*/  F2FP.BF16.F32.PACK_AB R0, RZ, R0 ;  /* 0x00000000ff00723e */ /* 0x001fe200000010ff */
[----:B------:R-:W-:Y:S06]  /*2a50*/  BRA `(.L_x_42) ;  /* 0x0000000c007c7947 */ /* 0x000fec0003800000 */
.L_x_44:
[----:B------:R-:W2:Y:S02]  /*2a60*/  LDG.E R2, desc[UR36][R2.64] ;  /* 0x0000002402027981 */ /* 0x000ea4000c1e1900 */
[----:B--2---:R-:W-:-:S04]  /*2a70*/  I2FP.F32.S32 R0, R2 ;  /* 0x0000000200007245 */ /* 0x004fc80000201400 */
[----:B------:R-:W-:Y:S01]  /*2a80*/  F2FP.BF16.F32.PACK_AB R0, RZ, R0 ;  /* 0x00000000ff00723e */ /* 0x000fe200000010ff */
[----:B------:R-:W-:Y:S06]  /*2a90*/  BRA `(.L_x_42) ;  /* 0x0000000c006c7947 */ /* 0x000fec0003800000 */
.L_x_43:
[----:B------:R-:W2:Y:S02]  /*2aa0*/  LDG.E.U16 R2, desc[UR36][R2.64] ;  /* 0x0000002402027981 */ /* 0x000ea4000c1e1500 */
[----:B--2---:R-:W0:Y:S02]  /*2ab0*/  I2F.S16 R0, R2 ;  /* 0x0000000200007306 */ /* 0x004e240000101400 */
[----:B0-----:R-:W-:Y:S01]  /*2ac0*/  F2FP.BF16.F32.PACK_AB R0, RZ, R0 ;  /* 0x00000000ff00723e */ /* 0x001fe200000010ff */
[----:B------:R-:W-:Y:S06]  /*2ad0*/  BRA `(.L_x_42) ;  /* 0x0000000c005c7947 */ /* 0x000fec0003800000 */
.L_x_38:
        /* <DEDUP_REMOVED lines=9> */
.L_x_46:
[----:B------:R-:W2:Y:S02]  /*2b70*/  LDG.E.U16 R0, desc[UR36][R2.64] ;  /* 0x0000002402007981 */ /* 0x000ea4000c1e1500 */
[----:B--2---:R-:W-:-:S05]  /*2b80*/  HADD2.F32 R0, -RZ, R0.H0_H0 ;  /* 0x20000000ff007230 */ /* 0x004fca0000004100 */
[----:B------:R-:W-:Y:S01]  /*2b90*/  F2FP.BF16.F32.PACK_AB R0, RZ, R0 ;  /* 0x00000000ff00723e */ /* 0x000fe200000010ff */
[----:B------:R-:W-:Y:S06]  /*2ba0*/  BRA `(.L_x_42) ;  /* 0x0000000c00287947 */ /* 0x000fec0003800000 */
.L_x_45:
        /* <DEDUP_REMOVED lines=9> */
.L_x_48:
[----:B------:R-:W2:Y:S02]  /*2c40*/  LDG.E.U16 R2, desc[UR36][R2.64] ;  /* 0x0000002402027981 */ /* 0x000ea4000c1e1500 */
[----:B--2---:R-:W-:-:S05]  /*2c50*/  HADD2.F32 R0, -RZ, R2.H0_H0 ;  /* 0x20000002ff007230 */ /* 0x004fca0000004100 */
[----:B------:R-:W-:Y:S01]  /*2c60*/  F2FP.BF16.F32.PACK_AB R0, RZ, R0 ;  /* 0x00000000ff00723e */ /* 0x000fe200000010ff */
[----:B------:R-:W-:Y:S06]  /*2c70*/  BRA `(.L_x_42) ;  /* 0x0000000800f47947 */ /* 0x000fec0003800000 */
.L_x_47:
        /* <DEDUP_REMOVED lines=10> */
[----:B------:R-:W-:Y:S01]  /*2d20*/  F2FP.BF16.F32.PACK_AB R0, RZ, R0 ;  /* 0x00000000ff00723e */ /* 0x000fe200000010ff */
[----:B------:R-:W-:Y:S06]  /*2d30*/  BRA `(.L_x_42) ;  /* 0x0000000800c47947 */ /* 0x000fec0003800000 */
.L_x_37:
        /* <DEDUP_REMOVED lines=11> */
[----:B------:R-:W-:Y:S01]  /*2df0*/  F2FP.BF16.F32.PACK_AB R0, RZ, R0 ;  /* 0x00000000ff00723e */ /* 0x000fe200000010ff */
[----:B------:R-:W-:Y:S06]  /*2e00*/  BRA `(.L_x_42) ;  /* 0x0000000800907947 */ /* 0x000fec0003800000 */
.L_x_51:
        /* <DEDUP_REMOVED lines=12> */
.L_x_50:
        /* <DEDUP_REMOVED lines=13> */
[----:B------:R-:W-:-:S04]  /*2fa0*/  VIADDMNMX.U32 R5, R5, R6, 0x4, !PT ;  /* 0x0000000405057446 */ /* 0x000fc80007800006 */
[----:B------:R-:W-:-:S04]  /*2fb0*/  IADD3 R5, PT, PT, R5, -0x4, RZ ;  /* 0xfffffffc05057810 */ /* 0x000fc80007ffe0ff */
[C---:B------:R-:W-:Y:S01]  /*2fc0*/  SHF.L.U32 R6, R4.reuse, R5, RZ ;  /* 0x0000000504067219 */ /* 0x040fe200000006ff */
[----:B------:R-:W-:Y:S02]  /*2fd0*/  IMAD.SHL.U32 R7, R5, 0x800000, RZ ;  /* 0x0080000005077824 */ /* 0x000fe400078e00ff */
[----:B------:R-:W-:-:S03]  /*2fe0*/  VIADD R5, R4, 0x1000000 ;  /* 0x0100000004057836 */ /* 0x000fc60000000000 */
        /* <DEDUP_REMOVED lines=9> */
.L_x_53:
        /* <DEDUP_REMOVED lines=11> */
[----:B------:R-:W-:Y:S01]  /*3130*/  F2FP.BF16.F32.PACK_AB R0, RZ, R0 ;  /* 0x00000000ff00723e */ /* 0x000fe200000010ff */
[----:B------:R-:W-:Y:S06]  /*3140*/  BRA `(.L_x_42) ;  /* 0x0000000400c07947 */ /* 0x000fec0003800000 */
.L_x_52:
[----:B------:R0:W5:Y:S01]  /*3150*/  LDG.E.U16 R0, desc[UR36][R2.64] ;  /* 0x0000002402007981 */ /* 0x000162000c1e1500 */
[----:B------:R-:W-:Y:S05]  /*3160*/  BRA `(.L_x_42) ;  /* 0x0000000400b87947 */ /* 0x000fea0003800000 */
.L_x_49:
        /* <DEDUP_REMOVED lines=10> */
[----:B------:R-:W-:Y:S01]  /*3210*/  F2FP.BF16.F32.PACK_AB R0, RZ, R0 ;  /* 0x00000000ff00723e */ /* 0x000fe200000010ff */
[----:B------:R-:W-:Y:S06]  /*3220*/  BRA `(.L_x_42) ;  /* 0x0000000400887947 */ /* 0x000fec0003800000 */
.L_x_56:
[----:B------:R-:W2:Y:S01]  /*3230*/  LDG.E.U8 R3, desc[UR36][R2.64] ;  /* 0x0000002402037981 */ /* 0x000ea2000c1e1100 */
[----:B------:R-:W-:Y:S01]  /*3240*/  BSSY.RECONVERGENT B0, `(.L_x_57) ;  /* 0x0000018000007945 */ /* 0x000fe20003800200 */
[----:B------:R-:W-:Y:S02]  /*3250*/  MOV R0, RZ ;  /* 0x000000ff00007202 */ /* 0x000fe40000000f00 */
        /* <DEDUP_REMOVED lines=18> */
.L_x_60:
[----:B------:R-:W-:Y:S05]  /*3380*/  BSYNC.RECONVERGENT B1 ;  /* 0x0000000000017941 */ /* 0x000fea0003800200 */
.L_x_59:
[----:B------:R-:W-:Y:S01]  /*3390*/  IMAD.SHL.U32 R0, R0, 0x100000, RZ ;  /* 0x0010000000007824 */ /* 0x000fe200078e00ff */
[----:B------:R-:W-:-:S04]  /*33a0*/  LEA R2, R2, 0x3b800000, 0x17 ;  /* 0x3b80000002027811 */ /* 0x000fc800078eb8ff */
[----:B------:R-:W-:-:S07]  /*33b0*/  LOP3.LUT R0, R2, R0, R7, 0xfe, !PT ;  /* 0x0000000002007212 */ /* 0x000fce00078efe07 */
.L_x_58:
[----:B------:R-:W-:Y:S05]  /*33c0*/  BSYNC.RECONVERGENT B0 ;  /* 0x0000000000007941 */ /* 0x000fea0003800200 */
.L_x_57:
[----:B------:R-:W-:Y:S01]  /*33d0*/  F2FP.BF16.F32.PACK_AB R0, RZ, R0 ;  /* 0x00000000ff00723e */ /* 0x000fe200000010ff */
[----:B------:R-:W-:Y:S06]  /*33e0*/  BRA `(.L_x_42) ;  /* 0x0000000400187947 */ /* 0x000fec0003800000 */
.L_x_55:
[----:B------:R-:W2:Y:S01]  /*33f0*/  LDG.E.U8 R3, desc[UR36][R2.64] ;  /* 0x0000002402037981 */ /* 0x000ea2000c1e1100 */
[----:B------:R-:W-:Y:S01]  /*3400*/  BSSY.RECONVERGENT B0, `(.L_x_61) ;  /* 0x0000018000007945 */ /* 0x000fe20003800200 */
[----:B------:R-:W-:Y:S01]  /*3410*/  IMAD.MOV.U32 R0, RZ, RZ, RZ ;  /* 0x000000ffff007224 */ /* 0x000fe200078e00ff */
[----:B--2---:R-:W-:-:S13]  /*3420*/  ISETP.NE.AND P0, PT, R3, RZ, PT ;  /* 0x000000ff0300720c */ /* 0x004fda0003f05270 */
[----:B------:R-:W-:Y:S05]  /*3430*/  @!P0 BRA `(.L_x_62) ;  /* 0x0000000000508947 */ /* 0x000fea0003800000 */
[----:B------:R-:W-:-:S13]  /*3440*/  ISETP.NE.AND P0, PT, R3, 0x80, PT ;  /* 0x000000800300780c */ /* 0x000fda0003f05270 */
[----:B------:R-:W-:Y:S01]  /*3450*/  @!P0 MOV R0, 0x7f800001 ;  /* 0x7f80000100008802 */ /* 0x000fe20000000f00 */
        /* <DEDUP_REMOVED lines=14> */
.L_x_64:
[----:B------:R-:W-:Y:S05]  /*3540*/  BSYNC.RECONVERGENT B1 ;  /* 0x0000000000017941 */ /* 0x000fea0003800200 */
.L_x_63:
[----:B------:R-:W-:Y:S01]  /*3550*/  IMAD.SHL.U32 R0, R0, 0x200000, RZ ;  /* 0x0020000000007824 */ /* 0x000fe200078e00ff */
[----:B------:R-:W-:-:S04]  /*3560*/  LEA R2, R2, 0x37800000, 0x17 ;  /* 0x3780000002027811 */ /* 0x000fc800078eb8ff */
[----:B------:R-:W-:-:S07]  /*3570*/  LOP3.LUT R0, R2, R0, R7, 0xfe, !PT ;  /* 0x0000000002007212 */ /* 0x000fce00078efe07 */
.L_x_62:
[----:B------:R-:W-:Y:S05]  /*3580*/  BSYNC.RECONVERGENT B0 ;  /* 0x0000000000007941 */ /* 0x000fea0003800200 */
.L_x_61:
[----:B------:R-:W-:Y:S01]  /*3590*/  F2FP.BF16.F32.PACK_AB R0, RZ, R0 ;  /* 0x00000000ff00723e */ /* 0x000fe200000010ff */
[----:B------:R-:W-:Y:S06]  /*35a0*/  BRA `(.L_x_42) ;  /* 0x0000000000a87947 */ /* 0x000fec0003800000 */
.L_x_54:
[----:B------:R-:W-:-:S09]  /*35b0*/  UISETP.NE.AND UP0, UPT, UR4, 0x1c, UPT ;  /* 0x0000001c0400788c */ /* 0x000fd2000bf05270 */
[----:B------:R-:W-:Y:S05]  /*35c0*/  BRA.U !UP0, `(.L_x_65) ;  /* 0x0000000108947547 */ /* 0x000fea000b800000 */
[----:B------:R-:W-:-:S09]  /*35d0*/  UISETP.NE.AND UP0, UPT, UR4, 0x1d, UPT ;  /* 0x0000001d0400788c */ /* 0x000fd2000bf05270 */
[----:B------:R-:W-:Y:S05]  /*35e0*/  BRA.U !UP0, `(.L_x_66) ;  /* 0x00000001087c7547 */ /* 0x000fea000b800000 */
[----:B------:R-:W-:-:S09]  /*35f0*/  UISETP.NE.AND UP0, UPT, UR4, 0x2c, UPT ;  /* 0x0000002c0400788c */ /* 0x000fd2000bf05270 */
[----:B------:R-:W-:Y:S05]  /*3600*/  BRA.U !UP0, `(.L_x_67) ;  /* 0x0000000108487547 */ /* 0x000fea000b800000 */
.L_x_41:
[----:B------:R-:W-:Y:S01]  /*3610*/  MOV R2, 0x0 ;  /* 0x0000000000027802 */ /* 0x000fe20000000f00 */
[----:B------:R-:W0:Y:S01]  /*3620*/  LDCU.64 UR4, c[0x4][0x128] ;  /* 0x01002500ff0477ac */ /* 0x000e220008000a00 */
[----:B------:R-:W-:Y:S02]  /*3630*/  HFMA2 R13, -RZ, RZ, 0, 0 ;  /* 0x00000000ff0d7431 */ /* 0x000fe400000001ff */
[----:B------:R-:W-:Y:S01]  /*3640*/  IMAD.MOV.U32 R8, RZ, RZ, 0x4e ;  /* 0x0000004eff087424 */ /* 0x000fe200078e00ff */
[----:B------:R-:W1:Y:S01]  /*3650*/  LDCU.64 UR6, c[0x4][0x130] ;  /* 0x01002600ff0677ac */ /* 0x000e620008000a00 */
[----:B------:R-:W2:Y:S01]  /*3660*/  LDC.64 R2, c[0x4][R2] ;  /* 0x0100000002027b82 */ /* 0x000ea20000000a00 */
[----:B------:R-:W-:Y:S01]  /*3670*/  IMAD.MOV.U32 R12, RZ, RZ, 0x1 ;  /* 0x00000001ff0c7424 */ /* 0x000fe200078e00ff */
[----:B------:R-:W3:Y:S01]  /*3680*/  LDCU.64 UR8, c[0x4][0x38] ;  /* 0x01000700ff0877ac */ /* 0x000ee20008000a00 */
[----:B0-----:R-:W-:Y:S02]  /*3690*/  IMAD.U32 R4, RZ, RZ, UR4 ;  /* 0x00000004ff047e24 */ /* 0x001fe4000f8e00ff */
[----:B------:R-:W-:Y:S01]  /*36a0*/  IMAD.U32 R5, RZ, RZ, UR5 ;  /* 0x00000005ff057e24 */ /* 0x000fe2000f8e00ff */
[----:B-1----:R-:W-:Y:S01]  /*36b0*/  MOV R6, UR6 ;  /* 0x0000000600067c02 */ /* 0x002fe20008000f00 */
[----:B------:R-:W-:-:S02]  /*36c0*/  IMAD.U32 R7, RZ, RZ, UR7 ;  /* 0x00000007ff077e24 */ /* 0x000fc4000f8e00ff */
[----:B---3--:R-:W-:Y:S02]  /*36d0*/  IMAD.U32 R10, RZ, RZ, UR8 ;  /* 0x00000008ff0a7e24 */ /* 0x008fe4000f8e00ff */
[----:B------:R-:W-:-:S07]  /*36e0*/  IMAD.U32 R11, RZ, RZ, UR9 ;  /* 0x00000009ff0b7e24 */ /* 0x000fce000f8e00ff */
[----:B------:R-:W-:-:S07]  /*36f0*/  LEPC R20, `(.L_x_68) ;  /* 0x000000001014794e */ /* 0x000fce0000000000 */
[----:B--2--5:R-:W-:Y:S05]  /*3700*/  CALL.ABS.NOINC R2 ;  /* 0x0000000002007343 */ /* 0x024fea0003c00000 */
.L_x_68:
[----:B------:R-:W-:Y:S01]  /*3710*/  PRMT R0, RZ, 0x7610, R0 ;  /* 0x00007610ff007816 */ /* 0x000fe20000000000 */
[----:B------:R-:W-:Y:S06]  /*3720*/  BRA `(.L_x_42) ;  /* 0x0000000000487947 */ /* 0x000fec0003800000 */
.L_x_67:
[----:B------:R-:W2:Y:S01]  /*3730*/  LDG.E.U8 R2, desc[UR36][R2.64] ;  /* 0x0000002402027981 */ /* 0x000ea2000c1e1100 */
[----:B------:R-:W-:Y:S01]  /*3740*/  BSSY.RECONVERGENT B0, `(.L_x_69) ;  /* 0x0000007000007945 */ /* 0x000fe20003800200 */
[----:B------:R-:W-:Y:S01]  /*3750*/  IMAD.MOV.U32 R0, RZ, RZ, 0x400000 ;  /* 0x00400000ff007424 */ /* 0x000fe200078e00ff */
[----:B--2---:R-:W-:-:S13]  /*3760*/  ISETP.NE.AND P0, PT, R2, RZ, PT ;  /* 0x000000ff0200720c */ /* 0x004fda0003f05270 */
[----:B------:R-:W-:Y:S05]  /*3770*/  @!P0 BRA `(.L_x_70) ;  /* 0x00000000000c8947 */ /* 0x000fea0003800000 */
[----:B------:R-:W-:-:S13]  /*3780*/  ISETP.NE.AND P0, PT, R2, 0xff, PT ;  /* 0x000000ff0200780c */ /* 0x000fda0003f05270 */
[----:B------:R-:W-:Y:S02]  /*3790*/  @!P0 IMAD.MOV.U32 R0, RZ, RZ, 0x7f800001 ;  /* 0x7f800001ff008424 */ /* 0x000fe400078e00ff */
[----:B------:R-:W-:-:S07]  /*37a0*/  @P0 IMAD.SHL.U32 R0, R2, 0x800000, RZ ;  /* 0x0080000002000824 */ /* 0x000fce00078e00ff */
.L_x_70:
[----:B------:R-:W-:Y:S05]  /*37b0*/  BSYNC.RECONVERGENT B0 ;  /* 0x0000000000007941 */ /* 0x000fea0003800200 */
.L_x_69:
[----:B------:R-:W-:Y:S01]  /*37c0*/  F2FP.BF16.F32.PACK_AB R0, RZ, R0 ;  /* 0x00000000ff00723e */ /* 0x000fe200000010ff */
[----:B------:R-:W-:Y:S06]  /*37d0*/  BRA `(.L_x_42) ;  /* 0x00000000001c7947 */ /* 0x000fec0003800000 */
.L_x_66:
[----:B------:R-:W2:Y:S02]  /*37e0*/  LDG.E.64 R2, desc[UR36][R2.64] ;  /* 0x0000002402027981 */ /* 0x000ea4000c1e1b00 */
[----:B--2---:R-:W0:Y:S02]  /*37f0*/  I2F.U64 R0, R2 ;  /* 0x0000000200007312 */ /* 0x004e240000301000 */
[----:B0-----:R-:W-:Y:S01]  /*3800*/  F2FP.BF16.F32.PACK_AB R0, RZ, R0 ;  /* 0x00000000ff00723e */ /* 0x001fe200000010ff */
[----:B------:R-:W-:Y:S06]  /*3810*/  BRA `(.L_x_42) ;  /* 0x00000000000c7947 */ /* 0x000fec0003800000 */
.L_x_65:
[----:B------:R-:W2:Y:S02]  /*3820*/  LDG.E R2, desc[UR36][R2.64] ;  /* 0x0000002402027981 */ /* 0x000ea4000c1e1900 */
[----:B--2---:R-:W-:-:S04]  /*3830*/  I2FP.F32.U32 R0, R2 ;  /* 0x0000000200007245 */ /* 0x004fc80000201000 */
[----:B------:R-:W-:-:S07]  /*3840*/  F2FP.BF16.F32.PACK_AB R0, RZ, R0 ;  /* 0x00000000ff00723e */ /* 0x000fce00000010ff */
.L_x_42:
[----:B0-----:R-:W0:Y:S01]  /*3850*/  LDC R2, c[0x0][0x600] ;  /* 0x00018000ff027b82 */ /* 0x001e220000000800 */
[----:B-----5:R-:W-:Y:S01]  /*3860*/  IMAD.U32 R22, R22, 0x10000, RZ ;  /* 0x0001000016167824 */ /* 0x020fe200078e00ff */
[----:B------:R-:W1:Y:S01]  /*3870*/  LDCU.64 UR6, c[0x0][0x5e8] ;  /* 0x0000bd00ff0677ac */ /* 0x000e620008000a00 */
[----:B------:R-:W-:Y:S01]  /*3880*/  IMAD.U32 R5, R0, 0x10000, RZ ;  /* 0x0001000000057824 */ /* 0x000fe200078e00ff */
[----:B------:R-:W-:-:S03]  /*3890*/  ULOP3.LUT UR4, UR40, 0xff, URZ, 0xc0, !UPT ;  /* 0x000000ff28047892 */ /* 0x000fc6000f8ec0ff */
[----:B------:R-:W-:Y:S01]  /*38a0*/  FADD.FTZ R3, -R22, R5 ;  /* 0x0000000516037221 */ /* 0x000fe20000010100 */
[----:B------:R-:W-:Y:S01]  /*38b0*/  UISETP.GT.AND UP0, UPT, UR4, 0x9, UPT ;  /* 0x000000090400788c */ /* 0x000fe2000bf04270 */
[----:B0-----:R-:W-:-:S13]  /*38c0*/  FSETP.GEU.FTZ.AND P0, PT, |R2|, 0.5, PT ;  /* 0x3f0000000200780b */ /* 0x001fda0003f1e200 */
[----:B------:R-:W-:Y:S01]  /*38d0*/  @!P0 FFMA.FTZ R0, R3, R2, R22 ;  /* 0x0000000203008223 */ /* 0x000fe20000010016 */
[----:B------:R-:W-:Y:S01]  /*38e0*/  @P0 FFMA.FTZ R0, -R18, R3, R5 ;  /* 0x0000000312000223 */ /* 0x000fe20000010105 */
[----:B-1----:R-:W-:-:S03]  /*38f0*/  IADD3 R2, P0, PT, R16, UR6, RZ ;  /* 0x0000000610027c10 */ /* 0x002fc6000ff1e0ff */
[----:B------:R0:W1:Y:S01]  /*3900*/  F2F.BF16.F32 R5, R0 ;  /* 0x0000000000057304 */ /* 0x0000620000202000 */
[----:B------:R-:W-:Y:S01]  /*3910*/  IADD3.X R3, PT, PT, RZ, UR7, RZ, P0, !PT ;  /* 0x00000007ff037c10 */ /* 0x000fe200087fe4ff */
[----:B------:R-:W-:Y:S08]  /*3920*/  BRA.U UP0, `(.L_x_71) ;  /* 0x00000005000c7547 */ /* 0x000ff0000b800000 */
        /* <DEDUP_REMOVED lines=8> */
[----:B01----:R-:W-:-:S04]  /*39b0*/  IMAD.U32 R0, R5, 0x10000, RZ ;  /* 0x0001000005007824 */ /* 0x003fc800078e00ff */
[----:B------:R-:W0:Y:S02]  /*39c0*/  F2I.FTZ.TRUNC.NTZ R5, R0 ;  /* 0x0000000000057305 */ /* 0x000e24000021f100 */
[----:B0-----:R0:W-:Y:S01]  /*39d0*/  STG.E.U8 desc[UR36][R2.64], R5 ;  /* 0x0000000502007986 */ /* 0x0011e2000c101124 */
[----:B------:R-:W-:Y:S05]  /*39e0*/  BRA `(.L_x_76) ;  /* 0x0000000c00807947 */ /* 0x000fea0003800000 */
.L_x_74:
[----:B-1----:R-:W-:-:S06]  /*39f0*/  IMAD.U32 R5, R5, 0x10000, RZ ;  /* 0x0001000005057824 */ /* 0x002fcc00078e00ff */
[----:B------:R-:W1:Y:S02]  /*3a00*/  F2I.S64.TRUNC R4, R5 ;  /* 0x0000000500047311 */ /* 0x000e64000020d900 */
[----:B-1----:R1:W-:Y:S01]  /*3a10*/  STG.E.U8 desc[UR36][R2.64], R4 ;  /* 0x0000000402007986 */ /* 0x0023e2000c101124 */
[----:B------:R-:W-:Y:S05]  /*3a20*/  BRA `(.L_x_76) ;  /* 0x0000000c00707947 */ /* 0x000fea0003800000 */
.L_x_73:
[----:B------:R-:W-:-:S09]  /*3a30*/  UISETP.NE.AND UP0, UPT, UR4, 0x2, UPT ;  /* 0x000000020400788c */ /* 0x000fd2000bf05270 */
[----:B------:R-:W-:Y:S05]  /*3a40*/  BRA.U !UP0, `(.L_x_77) ;  /* 0x0000000108307547 */ /* 0x000fea000b800000 */
[----:B------:R-:W-:-:S09]  /*3a50*/  UISETP.NE.AND UP0, UPT, UR4, 0x3, UPT ;  /* 0x000000030400788c */ /* 0x000fd2000bf05270 */
[----:B------:R-:W-:Y:S05]  /*3a60*/  BRA.U !UP0, `(.L_x_78) ;  /* 0x0000000108187547 */ /* 0x000fea000b800000 */
[----:B------:R-:W-:-:S09]  /*3a70*/  UISETP.NE.AND UP0, UPT, UR4, 0x4, UPT ;  /* 0x000000040400788c */ /* 0x000fd2000bf05270 */
[----:B------:R-:W-:Y:S05]  /*3a80*/  BRA.U UP0, `(.L_x_75) ;  /* 0x0000000900b87547 */ /* 0x000fea000b800000 */
[----:B-1----:R-:W-:-:S06]  /*3a90*/  IMAD.U32 R5, R5, 0x10000, RZ ;  /* 0x0001000005057824 */ /* 0x002fcc00078e00ff */
[----:B------:R-:W1:Y:S02]  /*3aa0*/  F2I.S64.TRUNC R4, R5 ;  /* 0x0000000500047311 */ /* 0x000e64000020d900 */
[----:B-1----:R4:W-:Y:S01]  /*3ab0*/  STG.E.64 desc[UR36][R2.64], R4 ;  /* 0x0000000402007986 */ /* 0x0029e2000c101b24 */
[----:B------:R-:W-:Y:S05]  /*3ac0*/  BRA `(.L_x_76) ;  /* 0x0000000c00487947 */ /* 0x000fea0003800000 */
.L_x_78:
[----:B-1----:R-:W-:-:S06]  /*3ad0*/  IMAD.U32 R5, R5, 0x10000, RZ ;  /* 0x0001000005057824 */ /* 0x002fcc00078e00ff */
[----:B------:R-:W1:Y:S02]  /*3ae0*/  F2I.FTZ.TRUNC.NTZ R5, R5 ;  /* 0x0000000500057305 */ /* 0x000e64000021f100 */
[----:B-1----:R3:W-:Y:S01]  /*3af0*/  STG.E desc[UR36][R2.64], R5 ;  /* 0x0000000502007986 */ /* 0x0027e2000c101924 */
[----:B------:R-:W-:Y:S05]  /*3b00*/  BRA `(.L_x_76) ;  /* 0x0000000c00387947 */ /* 0x000fea0003800000 */
.L_x_77:
[----:B-1----:R-:W-:-:S06]  /*3b10*/  IMAD.U32 R5, R5, 0x10000, RZ ;  /* 0x0001000005057824 */ /* 0x002fcc00078e00ff */
[----:B------:R-:W1:Y:S02]  /*3b20*/  F2I.FTZ.TRUNC.NTZ R5, R5 ;  /* 0x0000000500057305 */ /* 0x000e64000021f100 */
[----:B-1----:R2:W-:Y:S01]  /*3b30*/  STG.E.U16 desc[UR36][R2.64], R5 ;  /* 0x0000000502007986 */ /* 0x0025e2000c101524 */
[----:B------:R-:W-:Y:S05]  /*3b40*/  BRA `(.L_x_76) ;  /* 0x0000000c00287947 */ /* 0x000fea0003800000 */
.L_x_72:
[----:B------:R-:W-:-:S09]  /*3b50*/  UISETP.GT.AND UP0, UPT, UR4, 0x6, UPT ;  /* 0x000000060400788c */ /* 0x000fd2000bf04270 */
[----:B------:R-:W-:Y:S05]  /*3b60*/  BRA.U UP0, `(.L_x_79) ;  /* 0x00000001002c7547 */ /* 0x000fea000b800000 */
[----:B------:R-:W-:-:S09]  /*3b70*/  UISETP.NE.AND UP0, UPT, UR4, 0x5, UPT ;  /* 0x000000050400788c */ /* 0x000fd2000bf05270 */
[----:B------:R-:W-:Y:S05]  /*3b80*/  BRA.U !UP0, `(.L_x_80) ;  /* 0x0000000108147547 */ /* 0x000fea000b800000 */
[----:B------:R-:W-:-:S09]  /*3b90*/  UISETP.NE.AND UP0, UPT, UR4, 0x6, UPT ;  /* 0x000000060400788c */ /* 0x000fd2000bf05270 */
[----:B------:R-:W-:Y:S05]  /*3ba0*/  BRA.U UP0, `(.L_x_75) ;  /* 0x0000000900707547 */ /* 0x000fea000b800000 */
[----:B-1----:R-:W-:-:S05]  /*3bb0*/  SHF.L.U32 R5, R5, 0x10, RZ ;  /* 0x0000001005057819 */ /* 0x002fca00000006ff */
[----:B------:R1:W-:Y:S01]  /*3bc0*/  STG.E desc[UR36][R2.64], R5 ;  /* 0x0000000502007986 */ /* 0x0003e2000c101924 */
[----:B------:R-:W-:Y:S05]  /*3bd0*/  BRA `(.L_x_76) ;  /* 0x0000000c00047947 */ /* 0x000fea0003800000 */
.L_x_80:
[----:B01----:R-:W-:-:S05]  /*3be0*/  IMAD.U32 R0, R5, 0x10000, RZ ;  /* 0x0001000005007824 */ /* 0x003fca00078e00ff */
[----:B------:R-:W-:-:S05]  /*3bf0*/  F2FP.F16.F32.PACK_AB R0, RZ, R0 ;  /* 0x00000000ff00723e */ /* 0x000fca00000000ff */
[----:B------:R0:W-:Y:S01]  /*3c00*/  STG.E.U16 desc[UR36][R2.64], R0 ;  /* 0x0000000002007986 */ /* 0x0001e2000c101524 */
[----:B------:R-:W-:Y:S05]  /*3c10*/  BRA `(.L_x_76) ;  /* 0x0000000800f47947 */ /* 0x000fea0003800000 */
.L_x_79:
[----:B------:R-:W-:-:S09]  /*3c20*/  UISETP.NE.AND UP0, UPT, UR4, 0x7, UPT ;  /* 0x000000070400788c */ /* 0x000fd2000bf05270 */
[----:B------:R-:W-:Y:S05]  /*3c30*/  BRA.U !UP0, `(.L_x_81) ;  /* 0x0000000108347547 */ /* 0x000fea000b800000 */
[----:B------:R-:W-:-:S09]  /*3c40*/  UISETP.NE.AND UP0, UPT, UR4, 0x8, UPT ;  /* 0x000000080400788c */ /* 0x000fd2000bf05270 */
[----:B------:R-:W-:Y:S05]  /*3c50*/  BRA.U !UP0, `(.L_x_82) ;  /* 0x0000000108187547 */ /* 0x000fea000b800000 */
[----:B------:R-:W-:-:S09]  /*3c60*/  UISETP.NE.AND UP0, UPT, UR4, 0x9, UPT ;  /* 0x000000090400788c */ /* 0x000fd2000bf05270 */
[----:B------:R-:W-:Y:S05]  /*3c70*/  BRA.U UP0, `(.L_x_75) ;  /* 0x00000009003c7547 */ /* 0x000fea000b800000 */
[----:B-1----:R-:W-:Y:S02]  /*3c80*/  IMAD.U32 R4, R5, 0x10000, RZ ;  /* 0x0001000005047824 */ /* 0x002fe400078e00ff */
[----:B------:R-:W-:-:S05]  /*3c90*/  IMAD.MOV.U32 R5, RZ, RZ, RZ ;  /* 0x000000ffff057224 */ /* 0x000fca00078e00ff */
[----:B------:R1:W-:Y:S01]  /*3ca0*/  STG.E.64 desc[UR36][R2.64], R4 ;  /* 0x0000000402007986 */ /* 0x0003e2000c101b24 */
[----:B------:R-:W-:Y:S05]  /*3cb0*/  BRA `(.L_x_76) ;  /* 0x0000000800cc7947 */ /* 0x000fea0003800000 */
.L_x_82:
[----:B-1----:R-:W-:-:S05]  /*3cc0*/  IMAD.U32 R5, R5, 0x10000, RZ ;  /* 0x0001000005057824 */ /* 0x002fca00078e00ff */
[----:B------:R-:W-:-:S04]  /*3cd0*/  F2FP.F16.F32.PACK_AB R5, RZ, R5 ;  /* 0x00000005ff05723e */ /* 0x000fc800000000ff */
[----:B------:R-:W-:-:S05]  /*3ce0*/  PRMT R5, R5, 0x5410, RZ ;  /* 0x0000541005057816 */ /* 0x000fca00000000ff */
[----:B------:R1:W-:Y:S01]  /*3cf0*/  STG.E desc[UR36][R2.64], R5 ;  /* 0x0000000502007986 */ /* 0x0003e2000c101924 */
[----:B------:R-:W-:Y:S05]  /*3d00*/  BRA `(.L_x_76) ;  /* 0x0000000800b87947 */ /* 0x000fea0003800000 */
.L_x_81:
[----:B-1----:R-:W-:-:S04]  /*3d10*/  IMAD.U32 R4, R5, 0x10000, RZ ;  /* 0x0001000005047824 */ /* 0x002fc800078e00ff */
[----:B------:R-:W-:-:S06]  /*3d20*/  FMUL.FTZ R4, R4, 1 ;  /* 0x3f80000004047820 */ /* 0x000fcc0000410000 */
[----:B------:R-:W1:Y:S02]  /*3d30*/  F2F.F64.F32 R4, R4 ;  /* 0x0000000400047310 */ /* 0x000e640000201800 */
[----:B-1----:R1:W-:Y:S01]  /*3d40*/  STG.E.64 desc[UR36][R2.64], R4 ;  /* 0x0000000402007986 */ /* 0x0023e2000c101b24 */
[----:B------:R-:W-:Y:S05]  /*3d50*/  BRA `(.L_x_76) ;  /* 0x0000000800a47947 */ /* 0x000fea0003800000 */
.L_x_71:
        /* <DEDUP_REMOVED lines=8> */
[----:B-1----:R-:W-:-:S04]  /*3de0*/  SHF.L.U32 R5, R5, 0x10, RZ ;  /* 0x0000001005057819 */ /* 0x002fc800000006ff */
[----:B------:R-:W-:-:S04]  /*3df0*/  FSETP.NEU.FTZ.AND P0, PT, R5, RZ, PT ;  /* 0x000000ff0500720b */ /* 0x000fc80003f1d000 */
[----:B------:R-:W-:-:S05]  /*3e00*/  SEL R5, RZ, 0x1, !P0 ;  /* 0x00000001ff057807 */ /* 0x000fca0004000000 */
[----:B------:R1:W-:Y:S01]  /*3e10*/  STG.E.U8 desc[UR36][R2.64], R5 ;  /* 0x0000000502007986 */ /* 0x0003e2000c101124 */
[----:B------:R-:W-:Y:S05]  /*3e20*/  BRA `(.L_x_76) ;  /* 0x0000000800707947 */ /* 0x000fea0003800000 */
.L_x_85:
[----:B-1----:R-:W-:Y:S01]  /*3e30*/  IMAD.U32 R5, R5, 0x10000, RZ ;  /* 0x0001000005057824 */ /* 0x002fe200078e00ff */
[----:B------:R-:W-:-:S03]  /*3e40*/  CS2R R6, SRZ ;  /* 0x0000000000067805 */ /* 0x000fc6000001ff00 */
[----:B------:R-:W-:-:S06]  /*3e50*/  FMUL.FTZ R5, R5, 1 ;  /* 0x3f80000005057820 */ /* 0x000fcc0000410000 */
[----:B------:R-:W1:Y:S02]  /*3e60*/  F2F.F64.F32 R4, R5 ;  /* 0x0000000500047310 */ /* 0x000e640000201800 */
[----:B-1----:R1:W-:Y:S01]  /*3e70*/  STG.E.128 desc[UR36][R2.64], R4 ;  /* 0x0000000402007986 */ /* 0x0023e2000c101d24 */
[----:B------:R-:W-:Y:S05]  /*3e80*/  BRA `(.L_x_76) ;  /* 0x0000000800587947 */ /* 0x000fea0003800000 */
.L_x_84:
[----:B------:R-:W-:-:S09]  /*3e90*/  UISETP.NE.AND UP0, UPT, UR4, 0xf, UPT ;  /* 0x0000000f0400788c */ /* 0x000fd2000bf05270 */
[----:B------:R-:W-:Y:S05]  /*3ea0*/  BRA.U !UP0, `(.L_x_86) ;  /* 0x0000000108a07547 */ /* 0x000fea000b800000 */
[----:B------:R-:W-:-:S09]  /*3eb0*/  UISETP.NE.AND UP0, UPT, UR4, 0x17, UPT ;  /* 0x000000170400788c */ /* 0x000fd2000bf05270 */
[----:B------:R-:W-:Y:S05]  /*3ec0*/  BRA.U !UP0, `(.L_x_87) ;  /* 0x00000001084c7547 */ /* 0x000fea000b800000 */
[----:B------:R-:W-:-:S09]  /*3ed0*/  UISETP.NE.AND UP0, UPT, UR4, 0x18, UPT ;  /* 0x000000180400788c */ /* 0x000fd2000bf05270 */
[----:B------:R-:W-:Y:S05]  /*3ee0*/  BRA.U UP0, `(.L_x_75) ;  /* 0x0000000500a07547 */ /* 0x000fea000b800000 */
[----:B-1----:R-:W-:Y:S01]  /*3ef0*/  IMAD.U32 R7, R5, 0x10000, RZ ;  /* 0x0001000005077824 */ /* 0x002fe200078e00ff */
[----:B------:R-:W-:Y:S01]  /*3f00*/  BSSY.RECONVERGENT B0, `(.L_x_88) ;  /* 0x000000c000007945 */ /* 0x000fe20003800200 */
[----:B0-----:R-:W-:-:S03]  /*3f10*/  IMAD.MOV.U32 R0, RZ, RZ, 0x7f ;  /* 0x0000007fff007424 */ /* 0x001fc600078e00ff */
[----:B------:R-:W-:Y:S02]  /*3f20*/  LOP3.LUT R6, R7, 0x7fffffff, RZ, 0xc0, !PT ;  /* 0x7fffffff07067812 */ /* 0x000fe400078ec0ff */
[----:B------:R-:W-:Y:S02]  /*3f30*/  SHF.R.U32.HI R5, RZ, 0x18, R7 ;  /* 0x00000018ff057819 */ /* 0x000fe40000011607 */
[----:B------:R-:W-:-:S13]  /*3f40*/  ISETP.GT.U32.AND P0, PT, R6, 0x43efffff, PT ;  /* 0x43efffff0600780c */ /* 0x000fda0003f04070 */
[----:B------:R-:W-:Y:S05]  /*3f50*/  @P0 BRA `(.L_x_89) ;  /* 0x0000000000180947 */ /* 0x000fea0003800000 */
[----:B------:R-:W-:-:S13]  /*3f60*/  ISETP.GT.U32.AND P0, PT, R6, 0x3c7fffff, PT ;  /* 0x3c7fffff0600780c */ /* 0x000fda0003f04070 */
[----:B------:R-:W-:-:S04]  /*3f70*/  @P0 SHF.R.U32.HI R0, RZ, 0x14, R7 ;  /* 0x00000014ff000819 */ /* 0x000fc80000011607 */
[----:B------:R-:W-:Y:S01]  /*3f80*/  @P0 LOP3.LUT R4, R0, 0x1, RZ, 0xc0, !PT ;  /* 0x0000000100040812 */ /* 0x000fe200078ec0ff */
[----:B------:R-:W-:-:S03]  /*3f90*/  @!P0 FADD.FTZ R0, R6, 16384 ;  /* 0x4680000006008421 */ /* 0x000fc60000010000 */
[----:B------:R-:W-:-:S04]  /*3fa0*/  @P0 IADD3 R4, PT, PT, R7, 0x407ffff, R4 ;  /* 0x0407ffff07040810 */ /* 0x000fc80007ffe004 */
[----:B------:R-:W-:-:S07]  /*3fb0*/  @P0 SHF.R.U32.HI R0, RZ, 0x14, R4 ;  /* 0x00000014ff000819 */ /* 0x000fce0000011604 */
.L_x_89:
[----:B------:R-:W-:Y:S05]  /*3fc0*/  BSYNC.RECONVERGENT B0 ;  /* 0x0000000000007941 */ /* 0x000fea0003800200 */
.L_x_88:
[----:B------:R-:W-:-:S05]  /*3fd0*/  LOP3.LUT R5, R0, 0x80, R5, 0xf8, !PT ;  /* 0x0000008000057812 */ /* 0x000fca00078ef805 */
[----:B------:R0:W-:Y:S01]  /*3fe0*/  STG.E.U8 desc[UR36][R2.64], R5 ;  /* 0x0000000502007986 */ /* 0x0001e2000c101124 */
[----:B------:R-:W-:Y:S05]  /*3ff0*/  BRA `(.L_x_76) ;  /* 0x0000000400fc7947 */ /* 0x000fea0003800000 */
.L_x_87:
[----:B-1----:R-:W-:Y:S01]  /*4000*/  IMAD.U32 R7, R5, 0x10000, RZ ;  /* 0x0001000005077824 */ /* 0x002fe200078e00ff */
[----:B------:R-:W-:Y:S04]  /*4010*/  BSSY.RECONVERGENT B0, `(.L_x_90) ;  /* 0x000000e000007945 */ /* 0x000fe80003800200 */
[----:B------:R-:W-:Y:S02]  /*4020*/  LOP3.LUT R6, R7, 0x7fffffff, RZ, 0xc0, !PT ;  /* 0x7fffffff07067812 */ /* 0x000fe400078ec0ff */
[----:B------:R-:W-:Y:S02]  /*4030*/  SHF.R.U32.HI R5, RZ, 0x18, R7 ;  /* 0x00000018ff057819 */ /* 0x000fe40000011607 */
[----:B------:R-:W-:-:S13]  /*4040*/  ISETP.GE.U32.AND P1, PT, R6, 0x47800000, PT ;  /* 0x478000000600780c */ /* 0x000fda0003f26070 */
[----:B0-----:R-:W-:Y:S01]  /*4050*/  @P1 IMAD.MOV.U32 R0, RZ, RZ, 0x7f ;  /* 0x0000007fff001424 */ /* 0x001fe200078e00ff */
[----:B------:R-:W-:-:S04]  /*4060*/  @P1 ISETP.GT.U32.AND P0, PT, R6, 0x7f800000, PT ;  /* 0x7f8000000600180c */ /* 0x000fc80003f04070 */
[----:B------:R-:W-:Y:S01]  /*4070*/  @P1 SEL R0, R0, 0x7c, P0 ;  /* 0x0000007c00001807 */ /* 0x000fe20000000000 */
[----:B------:R-:W-:Y:S08]  /*4080*/  @P1 BRA `(.L_x_91) ;  /* 0x0000000000181947 */ /* 0x000ff00003800000 */
[----:B------:R-:W-:-:S13]  /*4090*/  ISETP.GT.U32.AND P0, PT, R6, 0x387fffff, PT ;  /* 0x387fffff0600780c */ /* 0x000fda0003f04070 */
[----:B------:R-:W-:-:S04]  /*40a0*/  @P0 SHF.R.U32.HI R0, RZ, 0x15, R7 ;  /* 0x00000015ff000819 */ /* 0x000fc80000011607 */
[----:B------:R-:W-:Y:S01]  /*40b0*/  @P0 LOP3.LUT R4, R0, 0x1, RZ, 0xc0, !PT ;  /* 0x0000000100040812 */ /* 0x000fe200078ec0ff */
[----:B------:R-:W-:-:S03]  /*40c0*/  @!P0 FADD.FTZ R0, R6, 128 ;  /* 0x4300000006008421 */ /* 0x000fc60000010000 */
[----:B------:R-:W-:-:S04]  /*40d0*/  @P0 IADD3 R4, PT, PT, R7, 0x80fffff, R4 ;  /* 0x080fffff07040810 */ /* 0x000fc80007ffe004 */
[----:B------:R-:W-:-:S07]  /*40e0*/  @P0 SHF.R.U32.HI R0, RZ, 0x15, R4 ;  /* 0x00000015ff000819 */ /* 0x000fce0000011604 */
.L_x_91:
[----:B------:R-:W-:Y:S05]  /*40f0*/  BSYNC.RECONVERGENT B0 ;  /* 0x0000000000007941 */ /* 0x000fea0003800200 */
.L_x_90:
[----:B------:R-:W-:-:S05]  /*4100*/  LOP3.LUT R5, R0, 0x80, R5, 0xf8, !PT ;  /* 0x0000008000057812 */ /* 0x000fca00078ef805 */
[----:B------:R0:W-:Y:S01]  /*4110*/  STG.E.U8 desc[UR36][R2.64], R5 ;  /* 0x0000000502007986 */ /* 0x0001e2000c101124 */
[----:B------:R-:W-:Y:S05]  /*4120*/  BRA `(.L_x_76) ;  /* 0x0000000400b07947 */ /* 0x000fea0003800000 */
.L_x_86:
[----:B-1----:R1:W-:Y:S01]  /*4130*/  STG.E.U16 desc[UR36][R2.64], R5 ;  /* 0x0000000502007986 */ /* 0x0023e2000c101524 */
[----:B------:R-:W-:Y:S05]  /*4140*/  BRA `(.L_x_76) ;  /* 0x0000000400a87947 */ /* 0x000fea0003800000 */
.L_x_83:
        /* <DEDUP_REMOVED lines=8> */
[----:B-1----:R-:W-:-:S06]  /*41d0*/  SHF.L.U32 R5, R5, 0x10, RZ ;  /* 0x0000001005057819 */ /* 0x002fcc00000006ff */
[----:B------:R-:W1:Y:S02]  /*41e0*/  F2I.FTZ.U32.TRUNC.NTZ R5, R5 ;  /* 0x0000000500057305 */ /* 0x000e64000021f000 */
[----:B-1----:R1:W-:Y:S01]  /*41f0*/  STG.E.U16 desc[UR36][R2.64], R5 ;  /* 0x0000000502007986 */ /* 0x0023e2000c101524 */
[----:B------:R-:W-:Y:S05]  /*4200*/  BRA `(.L_x_76) ;  /* 0x0000000400787947 */ /* 0x000fea0003800000 */
.L_x_94:
[----:B-1----:R-:W-:Y:S01]  /*4210*/  IMAD.U32 R5, R5, 0x10000, RZ ;  /* 0x0001000005057824 */ /* 0x002fe200078e00ff */
[----:B------:R-:W-:Y:S01]  /*4220*/  BSSY.RECONVERGENT B0, `(.L_x_95) ;  /* 0x0000014000007945 */ /* 0x000fe20003800200 */
[----:B0-----:R-:W-:-:S03]  /*4230*/  IMAD.MOV.U32 R0, RZ, RZ, 0x80 ;  /* 0x00000080ff007424 */ /* 0x001fc600078e00ff */
[----:B------:R-:W-:-:S04]  /*4240*/  LOP3.LUT R4, R5, 0x7fffffff, RZ, 0xc0, !PT ;  /* 0x7fffffff05047812 */ /* 0x000fc800078ec0ff */
[----:B------:R-:W-:-:S13]  /*4250*/  ISETP.GT.U32.AND P0, PT, R4, 0x437fffff, PT ;  /* 0x437fffff0400780c */ /* 0x000fda0003f04070 */
[----:B------:R-:W-:Y:S05]  /*4260*/  @P0 BRA `(.L_x_96) ;  /* 0x00000000003c0947 */ /* 0x000fea0003800000 */
[----:B------:R-:W-:-:S13]  /*4270*/  ISETP.GT.U32.AND P0, PT, R4, 0x3bffffff, PT ;  /* 0x3bffffff0400780c */ /* 0x000fda0003f04070 */
[----:B------:R-:W-:Y:S05]  /*4280*/  @P0 BRA `(.L_x_97) ;  /* 0x0000000000140947 */ /* 0x000fea0003800000 */
[----:B------:R-:W-:-:S05]  /*4290*/  FADD.FTZ R0, R4, 8192 ;  /* 0x4600000004007421 */ /* 0x000fca0000010000 */
[----:B------:R-:W-:Y:S02]  /*42a0*/  LOP3.LUT P0, R4, R0, 0xff, RZ, 0xc0, !PT ;  /* 0x000000ff00047812 */ /* 0x000fe4000780c0ff */
[----:B------:R-:W-:-:S11]  /*42b0*/  PRMT R0, RZ, 0x7610, R0 ;  /* 0x00007610ff007816 */ /* 0x000fd60000000000 */
[----:B------:R-:W-:Y:S05]  /*42c0*/  @!P0 BRA `(.L_x_96) ;  /* 0x0000000000248947 */ /* 0x000fea0003800000 */
[----:B------:R-:W-:Y:S05]  /*42d0*/  BRA `(.L_x_98) ;  /* 0x0000000000147947 */ /* 0x000fea0003800000 */
.L_x_97:
[----:B------:R-:W-:-:S04]  /*42e0*/  SHF.R.U32.HI R0, RZ, 0x14, R5 ;  /* 0x00000014ff007819 */ /* 0x000fc80000011605 */
[----:B------:R-:W-:-:S04]  /*42f0*/  LOP3.LUT R0, R0, 0x1, RZ, 0xc0, !PT ;  /* 0x0000000100007812 */ /* 0x000fc800078ec0ff */
[----:B------:R-:W-:-:S04]  /*4300*/  IADD3 R0, PT, PT, R5, 0x487ffff, R0 ;  /* 0x0487ffff05007810 */ /* 0x000fc80007ffe000 */
[----:B------:R-:W-:-:S04]  /*4310*/  SHF.R.U32.HI R0, RZ, 0x14, R0 ;  /* 0x00000014ff007819 */ /* 0x000fc80000011600 */
[----:B------:R-:W-:-:S07]  /*4320*/  LOP3.LUT R4, R0, 0xff, RZ, 0xc0, !PT ;  /* 0x000000ff00047812 */ /* 0x000fce00078ec0ff */
.L_x_98:
[----:B------:R-:W-:-:S04]  /*4330*/  SHF.R.U32.HI R5, RZ, 0x18, R5 ;  /* 0x00000018ff057819 */ /* 0x000fc80000011605 */
[----:B------:R-:W-:-:S04]  /*4340*/  LOP3.LUT R4, R4, 0x80, R5, 0xf8, !PT ;  /* 0x0000008004047812 */ /* 0x000fc800078ef805 */
[----:B------:R-:W-:-:S07]  /*4350*/  PRMT R0, R4, 0x7610, R0 ;  /* 0x0000761004007816 */ /* 0x000fce0000000000 */
.L_x_96:
[----:B------:R-:W-:Y:S05]  /*4360*/  BSYNC.RECONVERGENT B0 ;  /* 0x0000000000007941 */ /* 0x000fea0003800200 */
.L_x_95:
[----:B------:R0:W-:Y:S01]  /*4370*/  STG.E.U8 desc[UR36][R2.64], R0 ;  /* 0x0000000002007986 */ /* 0x0001e2000c101124 */
[----:B------:R-:W-:Y:S05]  /*4380*/  BRA `(.L_x_76) ;  /* 0x0000000400187947 */ /* 0x000fea0003800000 */
.L_x_93:
        /* <DEDUP_REMOVED lines=13> */
.L_x_101:
[----:B------:R-:W-:-:S04]  /*4460*/  SHF.R.U32.HI R0, RZ, 0x15, R5 ;  /* 0x00000015ff007819 */ /* 0x000fc80000011605 */
[----:B------:R-:W-:-:S04]  /*4470*/  LOP3.LUT R0, R0, 0x1, RZ, 0xc0, !PT ;  /* 0x0000000100007812 */ /* 0x000fc800078ec0ff */
[----:B------:R-:W-:-:S04]  /*4480*/  IADD3 R0, PT, PT, R5, 0x88fffff, R0 ;  /* 0x088fffff05007810 */ /* 0x000fc80007ffe000 */
[----:B------:R-:W-:-:S04]  /*4490*/  SHF.R.U32.HI R0, RZ, 0x15, R0 ;  /* 0x00000015ff007819 */ /* 0x000fc80000011600 */
[----:B------:R-:W-:-:S07]  /*44a0*/  LOP3.LUT R4, R0, 0xff, RZ, 0xc0, !PT ;  /* 0x000000ff00047812 */ /* 0x000fce00078ec0ff */
.L_x_102:
[----:B------:R-:W-:-:S04]  /*44b0*/  SHF.R.U32.HI R5, RZ, 0x18, R5 ;  /* 0x00000018ff057819 */ /* 0x000fc80000011605 */
[----:B------:R-:W-:-:S04]  /*44c0*/  LOP3.LUT R4, R4, 0x80, R5, 0xf8, !PT ;  /* 0x0000008004047812 */ /* 0x000fc800078ef805 */
[----:B------:R-:W-:-:S07]  /*44d0*/  PRMT R0, R4, 0x7610, R0 ;  /* 0x0000761004007816 */ /* 0x000fce0000000000 */
.L_x_100:
[----:B------:R-:W-:Y:S05]  /*44e0*/  BSYNC.RECONVERGENT B0 ;  /* 0x0000000000007941 */ /* 0x000fea0003800200 */
.L_x_99:
[----:B------:R0:W-:Y:S01]  /*44f0*/  STG.E.U8 desc[UR36][R2.64], R0 ;  /* 0x0000000002007986 */ /* 0x0001e2000c101124 */
[----:B------:R-:W-:Y:S05]  /*4500*/  BRA `(.L_x_76) ;  /* 0x0000000000b87947 */ /* 0x000fea0003800000 */
.L_x_92:
[----:B------:R-:W-:-:S09]  /*4510*/  UISETP.NE.AND UP0, UPT, UR4, 0x1c, UPT ;  /* 0x0000001c0400788c */ /* 0x000fd2000bf05270 */
[----:B------:R-:W-:Y:S05]  /*4520*/  BRA.U !UP0, `(.L_x_103) ;  /* 0x0000000108a47547 */ /* 0x000fea000b800000 */
[----:B------:R-:W-:-:S09]  /*4530*/  UISETP.NE.AND UP0, UPT, UR4, 0x1d, UPT ;  /* 0x0000001d0400788c */ /* 0x000fd2000bf05270 */
[----:B------:R-:W-:Y:S05]  /*4540*/  BRA.U !UP0, `(.L_x_104) ;  /* 0x00000001088c7547 */ /* 0x000fea000b800000 */
[----:B------:R-:W-:-:S09]  /*4550*/  UISETP.NE.AND UP0, UPT, UR4, 0x2c, UPT ;  /* 0x0000002c0400788c */ /* 0x000fd2000bf05270 */
[----:B------:R-:W-:Y:S05]  /*4560*/  BRA.U !UP0, `(.L_x_105) ;  /* 0x0000000108447547 */ /* 0x000fea000b800000 */
.L_x_75:
[----:B------:R-:W-:Y:S01]  /*4570*/  MOV R2, 0x0 ;  /* 0x0000000000027802 */ /* 0x000fe20000000f00 */
[----:B------:R-:W2:Y:S01]  /*4580*/  LDCU.64 UR6, c[0x4][0x128] ;  /* 0x01002500ff0677ac */ /* 0x000ea20008000a00 */
[----:B------:R-:W-:Y:S02]  /*4590*/  HFMA2 R12, -RZ, RZ, 0, 5.9604644775390625e-08 ;  /* 0x00000001ff0c7431 */ /* 0x000fe400000001ff */
[----:B------:R-:W-:Y:S01]  /*45a0*/  IMAD.MOV.U32 R8, RZ, RZ, 0x65 ;  /* 0x00000065ff087424 */ /* 0x000fe200078e00ff */
[----:B------:R-:W3:Y:S01]  /*45b0*/  LDCU.64 UR8, c[0x4][0x130] ;  /* 0x01002600ff0877ac */ /* 0x000ee20008000a00 */
[----:B------:R-:W4:Y:S01]  /*45c0*/  LDC.64 R2, c[0x4][R2] ;  /* 0x0100000002027b82 */ /* 0x000f220000000a00 */
[----:B------:R-:W-:Y:S01]  /*45d0*/  IMAD.MOV.U32 R13, RZ, RZ, RZ ;  /* 0x000000ffff0d7224 */ /* 0x000fe200078e00ff */
[----:B------:R-:W5:Y:S01]  /*45e0*/  LDCU.64 UR4, c[0x4][0x40] ;  /* 0x01000800ff0477ac */ /* 0x000f620008000a00 */
[----:B--2---:R-:W-:Y:S01]  /*45f0*/  IMAD.U32 R4, RZ, RZ, UR6 ;  /* 0x00000006ff047e24 */ /* 0x004fe2000f8e00ff */
[----:B-1----:R-:W-:Y:S01]  /*4600*/  MOV R5, UR7 ;  /* 0x0000000700057c02 */ /* 0x002fe20008000f00 */
[----:B---3--:R-:W-:-:S02]  /*4610*/  IMAD.U32 R6, RZ, RZ, UR8 ;  /* 0x00000008ff067e24 */ /* 0x008fc4000f8e00ff */
[----:B------:R-:W-:Y:S02]  /*4620*/  IMAD.U32 R7, RZ, RZ, UR9 ;  /* 0x00000009ff077e24 */ /* 0x000fe4000f8e00ff */
[----:B-----5:R-:W-:Y:S02]  /*4630*/  IMAD.U32 R10, RZ, RZ, UR4 ;  /* 0x00000004ff0a7e24 */ /* 0x020fe4000f8e00ff */
[----:B------:R-:W-:-:S07]  /*4640*/  IMAD.U32 R11, RZ, RZ, UR5 ;  /* 0x00000005ff0b7e24 */ /* 0x000fce000f8e00ff */
[----:B------:R-:W-:-:S07]  /*4650*/  LEPC R20, `(.L_x_106) ;  /* 0x000000001014794e */ /* 0x000fce0000000000 */
[----:B0---4-:R-:W-:Y:S05]  /*4660*/  CALL.ABS.NOINC R2 ;  /* 0x0000000002007343 */ /* 0x011fea0003c00000 */
.L_x_106:
[----:B------:R-:W-:Y:S05]  /*4670*/  BRA `(.L_x_76) ;  /* 0x00000000005c7947 */ /* 0x000fea0003800000 */
.L_x_105:
[----:B-1----:R-:W-:-:S05]  /*4680*/  IMAD.U32 R5, R5, 0x10000, RZ ;  /* 0x0001000005057824 */ /* 0x002fca00078e00ff */
[----:B------:R-:W-:-:S04]  /*4690*/  SHF.R.U32.HI R6, RZ, 0x17, R5 ;  /* 0x00000017ff067819 */ /* 0x000fc80000011605 */
[----:B------:R-:W-:-:S04]  /*46a0*/  LOP3.LUT R4, R6, 0xff, RZ, 0xc0, !PT ;  /* 0x000000ff06047812 */ /* 0x000fc800078ec0ff */
[----:B------:R-:W-:-:S13]  /*46b0*/  ISETP.NE.AND P1, PT, R4, 0xff, PT ;  /* 0x000000ff0400780c */ /* 0x000fda0003f25270 */
[--C-:B0-----:R-:W-:Y:S02]  /*46c0*/  @P1 SHF.R.U32.HI R0, RZ, 0x16, R5.reuse ;  /* 0x00000016ff001819 */ /* 0x101fe40000011605 */
[----:B------:R-:W-:Y:S01]  /*46d0*/  @P1 LOP3.LUT P0, RZ, R4, 0x3fffff, R5, 0xf8, !PT ;  /* 0x003fffff04ff1812 */ /* 0x000fe2000780f805 */
[----:B------:R-:W-:Y:S01]  /*46e0*/  IMAD.MOV.U32 R5, RZ, RZ, 0xff ;  /* 0x000000ffff057424 */ /* 0x000fe200078e00ff */
[----:B------:R-:W-:-:S04]  /*46f0*/  @P1 LOP3.LUT R0, R0, 0x1, RZ, 0xc0, !PT ;  /* 0x0000000100001812 */ /* 0x000fc800078ec0ff */
[----:B------:R-:W-:Y:S01]  /*4700*/  @P1 ISETP.EQ.U32.AND P2, PT, R0, 0x1, P0 ;  /* 0x000000010000180c */ /* 0x000fe20000742070 */
[----:B------:R-:W-:Y:S01]  /*4710*/  @P1 VIADD R0, R6, 0x1 ;  /* 0x0000000106001836 */ /* 0x000fe20000000000 */
[----:B------:R-:W-:Y:S02]  /*4720*/  PLOP3.LUT P0, PT, PT, PT, PT, 0x80, 0x8 ;  /* 0x000000000008781c */ /* 0x000fe40003f0f070 */
[----:B------:R-:W-:-:S13]  /*4730*/  @P1 PLOP3.LUT P0, PT, P2, PT, PT, 0x80, 0x8 ;  /* 0x000000000008181c */ /* 0x000fda000170f070 */
[----:B------:R-:W-:-:S05]  /*4740*/  @!P0 IMAD.MOV R0, RZ, RZ, R6 ;  /* 0x000000ffff008224 */ /* 0x000fca00078e0206 */
[----:B------:R-:W-:-:S05]  /*4750*/  @P1 MOV R5, R0 ;  /* 0x0000000000051202 */ /* 0x000fca0000000f00 */
[----:B------:R0:W-:Y:S01]  /*4760*/  STG.E.U8 desc[UR36][R2.64], R5 ;  /* 0x0000000502007986 */ /* 0x0001e2000c101124 */
[----:B------:R-:W-:Y:S05]  /*4770*/  BRA `(.L_x_76) ;  /* 0x00000000001c7947 */ /* 0x000fea0003800000 */
.L_x_104:
[----:B-1----:R-:W-:-:S06]  /*4780*/  IMAD.U32 R5, R5, 0x10000, RZ ;  /* 0x0001000005057824 */ /* 0x002fcc00078e00ff */
[----:B------:R-:W1:Y:S02]  /*4790*/  F2I.U64.TRUNC R4, R5 ;  /* 0x0000000500047311 */ /* 0x000e64000020d800 */
[----:B-1----:R1:W-:Y:S01]  /*47a0*/  STG.E.64 desc[UR36][R2.64], R4 ;  /* 0x0000000402007986 */ /* 0x0023e2000c101b24 */
[----:B------:R-:W-:Y:S05]  /*47b0*/  BRA `(.L_x_76) ;  /* 0x00000000000c7947 */ /* 0x000fea0003800000 */
.L_x_103:
[----:B-1----:R-:W-:-:S06]  /*47c0*/  IMAD.U32 R5, R5, 0x10000, RZ ;  /* 0x0001000005057824 */ /* 0x002fcc00078e00ff */
[----:B------:R-:W1:Y:S02]  /*47d0*/  F2I.FTZ.U32.TRUNC.NTZ R5, R5 ;  /* 0x0000000500057305 */ /* 0x000e64000021f000 */
[----:B-1----:R1:W-:Y:S02]  /*47e0*/  STG.E desc[UR36][R2.64], R5 ;  /* 0x0000000502007986 */ /* 0x0023e4000c101924 */
.L_x_76:
[----:B------:R-:W-:-:S07]  /*47f0*/  VIADD R17, R17, 0x80 ;  /* 0x0000008011117836 */ /* 0x000fce0000000000 */
.L_x_1:
[----:B------:R-:W-:Y:S05]  /*4800*/  BSYNC.RECONVERGENT B6 ;  /* 0x0000000000067941 */ /* 0x000fea0003800200 */
.L_x_0:
[----:B------:R-:W5:Y:S01]  /*4810*/  LDCU UR4, c[0x0][0x380] ;  /* 0x00007000ff0477ac */ /* 0x000f620008000800 */
[----:B------:R-:W-:Y:S01]  /*4820*/  BSSY.RECONVERGENT B6, `(.L_x_107) ;  /* 0x000046e000067945 */ /* 0x000fe20003800200 */
[----:B-----5:R-:W-:-:S13]  /*4830*/  ISETP.GE.AND P0, PT, R17, UR4, PT ;  /* 0x0000000411007c0c */ /* 0x020fda000bf06270 */
[----:B------:R-:W-:Y:S05]  /*4840*/  @P0 BRA `(.L_x_108) ;  /* 0x0000004400ac0947 */ /* 0x000fea0003800000 */
[----:B------:R-:W5:Y:S01]  /*4850*/  LDCU UR4, c[0x0][0x388] ;  /* 0x00007100ff0477ac */ /* 0x000f620008000800 */
[----:B------:R-:W-:Y:S02]  /*4860*/  HFMA2 R16, -RZ, RZ, 0, 0 ;  /* 0x00000000ff107431 */ /* 0x000fe400000001ff */
[----:B------:R-:W-:Y:S02]  /*4870*/  IMAD.MOV.U32 R19, RZ, RZ, RZ ;  /* 0x000000ffff137224 */ /* 0x000fe400078e00ff */
[----:B0-----:R-:W-:Y:S01]  /*4880*/  IMAD.MOV.U32 R0, RZ, RZ, RZ ;  /* 0x000000ffff007224 */ /* 0x001fe200078e00ff */
[----:B-----5:R-:W-:-:S09]  /*4890*/  UISETP.NE.AND UP0, UPT, UR4, URZ, UPT ;  /* 0x000000ff0400728c */ /* 0x020fd2000bf05270 */
[----:B------:R-:W-:Y:S05]  /*48a0*/  BRA.U !UP0, `(.L_x_109) ;  /* 0x0000001508707547 */ /* 0x000fea000b800000 */
[----:B------:R-:W1:Y:S01]  /*48b0*/  LDCU.64 UR4, c[0x0][0x390] ;  /* 0x00007200ff0477ac */ /* 0x000e620008000a00 */
[----:B------:R-:W-:Y:S01]  /*48c0*/  IMAD.MOV.U32 R16, RZ, RZ, RZ ;  /* 0x000000ffff107224 */ /* 0x000fe200078e00ff */
[----:B------:R-:W0:Y:S01]  /*48d0*/  LDCU UR6, c[0x0][0x38c] ;  /* 0x00007180ff0677ac */ /* 0x000e220008000800 */
[----:B------:R-:W5:Y:S01]  /*48e0*/  LDCU.64 UR8, c[0x0][0x4b8] ;  /* 0x00009700ff0877ac */ /* 0x000f620008000a00 */
[----:B------:R-:W-:Y:S01]  /*48f0*/  UISETP.NE.AND UP0, UPT, UR39, URZ, UPT ;  /* 0x000000ff2700728c */ /* 0x000fe2000bf05270 */
[----:B-1234-:R-:W-:Y:S01]  /*4900*/  IMAD.HI.U32 R2, R17, UR4, R16 ;  /* 0x0000000411027c27 */ /* 0x01efe2000f8e0010 */
[----:B------:R-:W1:Y:S04]  /*4910*/  LDCU UR4, c[0x0][0x4c0] ;  /* 0x00009800ff0477ac */ /* 0x000e680008000800 */
[----:B------:R-:W-:-:S05]  /*4920*/  SHF.R.U32.HI R3, RZ, UR5, R2 ;  /* 0x00000005ff037c19 */ /* 0x000fca0008011602 */
[----:B------:R-:W-:-:S04]  /*4930*/  IMAD.MOV R0, RZ, RZ, -R3 ;  /* 0x000000ffff007224 */ /* 0x000fc800078e0a03 */
[----:B0-----:R-:W-:-:S04]  /*4940*/  IMAD R19, R0, UR6, R17 ;  /* 0x0000000600137c24 */ /* 0x001fc8000f8e0211 */
[C---:B-----5:R-:W-:Y:S02]  /*4950*/  IMAD R16, R19.reuse, UR8, RZ ;  /* 0x0000000813107c24 */ /* 0x060fe4000f8e02ff */
[C---:B------:R-:W-:Y:S02]  /*4960*/  IMAD R0, R19.reuse, UR9, RZ ;  /* 0x0000000913007c24 */ /* 0x040fe4000f8e02ff */
[----:B-1----:R-:W-:Y:S01]  /*4970*/  IMAD R19, R19, UR4, RZ ;  /* 0x0000000413137c24 */ /* 0x002fe2000f8e02ff */
        /* <DEDUP_REMOVED lines=22> */
[----:B------:R-:W-:-:S04]  /*4ae0*/  SHF.R.U32.HI R3, RZ, UR5, R2 ;  /* 0x00000005ff037c19 */ /* 0x000fc80008011602 */
[----:B------:R-:W-:-:S05]  /*4af0*/  IADD3 R4, PT, PT, -R3, RZ, RZ ;  /* 0x000000ff03047210 */ /* 0x000fca0007ffe1ff */
        /* <DEDUP_REMOVED lines=40> */
[----:B-1----:R-:W-:-:S04]  /*4d80*/  SHF.R.U32.HI R5, RZ, UR4, R4 ;  /* 0x00000004ff057c19 */ /* 0x002fc80008011604 */
[----:B------:R-:W-:-:S05]  /*4d90*/  IADD3 R2, PT, PT, -R5, RZ, RZ ;  /* 0x000000ff05027210 */ /* 0x000fca0007ffe1ff */
        /* <DEDUP_REMOVED lines=269> */
.L_x_109:
[----:B------:R-:W1:Y:S01]  /*5e70*/  LDCU.64 UR6, c[0x0][0x5f0] ;  /* 0x0000be00ff0677ac */ /* 0x000e620008000a00 */
[----:B------:R-:W-:-:S04]  /*5e80*/  UPRMT UR4, UR40, 0x7771, URZ ;  /* 0x0000777128047896 */ /* 0x000fc800080000ff */
[----:B------:R-:W-:Y:S01]  /*5e90*/  UISETP.GT.AND UP0, UPT, UR4, 0x9, UPT ;  /* 0x000000090400788c */ /* 0x000fe2000bf04270 */
[----:B-1234-:R-:W-:-:S05]  /*5ea0*/  IADD3 R2, P0, PT, R0, UR6, RZ ;  /* 0x0000000600027c10 */ /* 0x01efca000ff1e0ff */
        /* <DEDUP_REMOVED lines=15> */
.L_x_113:
[----:B------:R-:W2:Y:S02]  /*5fa0*/  LDG.E.U8 R2, desc[UR36][R2.64] ;  /* 0x0000002402027981 */ /* 0x000ea4000c1e1100 */
[----:B--2---:R-:W-:-:S04]  /*5fb0*/  I2FP.F32.U32 R0, R2 ;  /* 0x0000000200007245 */ /* 0x004fc80000201000 */
[----:B------:R-:W-:-:S04]  /*5fc0*/  F2FP.BF16.F32.PACK_AB R0, RZ, R0 ;  /* 0x00000000ff00723e */ /* 0x000fc800000010ff */
[----:B------:R-:W-:Y:S01]  /*5fd0*/  PRMT R22, R0, 0x7610, R22 ;  /* 0x0000761000167816 */ /* 0x000fe20000000016 */
[----:B------:R-:W-:Y:S06]  /*5fe0*/  BRA `(.L_x_115) ;  /* 0x0000000c00e07947 */ /* 0x000fec0003800000 */
.L_x_112:
        /* <DEDUP_REMOVED lines=11> */
.L_x_117:
[----:B------:R-:W2:Y:S02]  /*60a0*/  LDG.E R2, desc[UR36][R2.64] ;  /* 0x0000002402027981 */ /* 0x000ea4000c1e1900 */
[----:B--2---:R-:W-:-:S04]  /*60b0*/  I2FP.F32.S32 R0, R2 ;  /* 0x0000000200007245 */ /* 0x004fc80000201400 */
[----:B------:R-:W-:-:S04]  /*60c0*/  F2FP.BF16.F32.PACK_AB R0, RZ, R0 ;  /* 0x00000000ff00723e */ /* 0x000fc800000010ff */
[----:B------:R-:W-:Y:S01]  /*60d0*/  PRMT R22, R0, 0x7610, R22 ;  /* 0x0000761000167816 */ /* 0x000fe20000000016 */
[----:B------:R-:W-:Y:S06]  /*60e0*/  BRA `(.L_x_115) ;  /* 0x0000000c00a07947 */ /* 0x000fec0003800000 */
.L_x_116:
[----:B------:R-:W2:Y:S02]  /*60f0*/  LDG.E.U16 R2, desc[UR36][R2.64] ;  /* 0x0000002402027981 */ /* 0x000ea4000c1e1500 */
[----:B--2---:R-:W0:Y:S02]  /*6100*/  I2F.S16 R0, R2 ;  /* 0x0000000200007306 */ /* 0x004e240000101400 */
[----:B0-----:R-:W-:-:S04]  /*6110*/  F2FP.BF16.F32.PACK_AB R0, RZ, R0 ;  /* 0x00000000ff00723e */ /* 0x001fc800000010ff */
[----:B------:R-:W-:Y:S01]  /*6120*/  PRMT R22, R0, 0x7610, R22 ;  /* 0x0000761000167816 */ /* 0x000fe20000000016 */
[----:B------:R-:W-:Y:S06]  /*6130*/  BRA `(.L_x_115) ;  /* 0x0000000c008c7947 */ /* 0x000fec0003800000 */
.L_x_111:
        /* <DEDUP_REMOVED lines=9> */
.L_x_119:
[----:B------:R-:W2:Y:S02]  /*61d0*/  LDG.E.U16 R0, desc[UR36][R2.64] ;  /* 0x0000002402007981 */ /* 0x000ea4000c1e1500 */
[----:B--2---:R-:W-:-:S05]  /*61e0*/  HADD2.F32 R0, -RZ, R0.H0_H0 ;  /* 0x20000000ff007230 */ /* 0x004fca0000004100 */
[----:B------:R-:W-:-:S04]  /*61f0*/  F2FP.BF16.F32.PACK_AB R0, RZ, R0 ;  /* 0x00000000ff00723e */ /* 0x000fc800000010ff */
[----:B------:R-:W-:Y:S01]  /*6200*/  PRMT R22, R0, 0x7610, R22 ;  /* 0x0000761000167816 */ /* 0x000fe20000000016 */
[----:B------:R-:W-:Y:S06]  /*6210*/  BRA `(.L_x_115) ;  /* 0x0000000c00547947 */ /* 0x000fec0003800000 */
.L_x_118:
        /* <DEDUP_REMOVED lines=9> */
.L_x_121:
[----:B------:R-:W2:Y:S02]  /*62b0*/  LDG.E.U16 R2, desc[UR36][R2.64] ;  /* 0x0000002402027981 */ /* 0x000ea4000c1e1500 */
[----:B--2---:R-:W-:-:S05]  /*62c0*/  HADD2.F32 R0, -RZ, R2.H0_H0 ;  /* 0x20000002ff007230 */ /* 0x004fca0000004100 */
[----:B------:R-:W-:-:S04]  /*62d0*/  F2FP.BF16.F32.PACK_AB R0, RZ, R0 ;  /* 0x00000000ff00723e */ /* 0x000fc800000010ff */
[----:B------:R-:W-:Y:S01]  /*62e0*/  PRMT R22, R0, 0x7610, R22 ;  /* 0x0000761000167816 */ /* 0x000fe20000000016 */
[----:B------:R-:W-:Y:S06]  /*62f0*/  BRA `(.L_x_115) ;  /* 0x0000000c001c7947 */ /* 0x000fec0003800000 */
.L_x_120:
        /* <DEDUP_REMOVED lines=13> */
.L_x_110:
        /* <DEDUP_REMOVED lines=14> */
.L_x_124:
        /* <DEDUP_REMOVED lines=13> */
.L_x_123:
        /* <DEDUP_REMOVED lines=12> */
[----:B0-----:R-:W-:-:S04]  /*6640*/  IADD3 R5, PT, PT, -R5, RZ, RZ ;  /* 0x000000ff05057210 */ /* 0x001fc80007ffe1ff */
[----:B------:R-:W-:-:S05]  /*6650*/  VIADDMNMX.U32 R5, R5, R6, 0x4, !PT ;  /* 0x0000000405057446 */ /* 0x000fca0007800006 */
[----:B------:R-:W-:-:S04]  /*6660*/  VIADD R5, R5, 0xfffffffc ;  /* 0xfffffffc05057836 */ /* 0x000fc80000000000 */
[----:B------:R-:W-:Y:S01]  /*6670*/  IMAD.SHL.U32 R7, R5, 0x800000, RZ ;  /* 0x0080000005077824 */ /* 0x000fe200078e00ff */
[C---:B------:R-:W-:Y:S01]  /*6680*/  SHF.L.U32 R6, R4.reuse, R5, RZ ;  /* 0x0000000504067219 */ /* 0x040fe200000006ff */
        /* <DEDUP_REMOVED lines=10> */
.L_x_126:
[----:B------:R-:W2:Y:S02]  /*6730*/  LDG.E.U8 R2, desc[UR36][R2.64] ;  /* 0x0000002402027981 */ /* 0x000ea4000c1e1100 */
[C---:B--2---:R-:W-:Y:S01]  /*6740*/  IMAD.SHL.U32 R0, R2.reuse, 0x2000000, RZ ;  /* 0x0200000002007824 */ /* 0x044fe200078e00ff */
[----:B------:R-:W-:-:S04]  /*6750*/  SHF.L.U32 R5, R2, 0x8, RZ ;  /* 0x0000000802057819 */ /* 0x000fc800000006ff */
[----:B------:R-:W-:-:S13]  /*6760*/  ISETP.GE.U32.AND P0, PT, R0, 0x8000000, PT ;  /* 0x080000000000780c */ /* 0x000fda0003f06070 */
[C---:B------:R-:W-:Y:S02]  /*6770*/  @!P0 LOP3.LUT R4, R5.reuse, 0x7f00, RZ, 0xc0, !PT ;  /* 0x00007f0005048812 */ /* 0x040fe400078ec0ff */
[----:B------:R-:W-:Y:S02]  /*6780*/  @P0 LEA.HI R0, R0, 0x70000000, RZ, 0x1c ;  /* 0x7000000000000811 */ /* 0x000fe400078fe0ff */
[----:B------:R-:W-:Y:S02]  /*6790*/  @!P0 LOP3.LUT R4, R4, 0x3f000000, RZ, 0xfc, !PT ;  /* 0x3f00000004048812 */ /* 0x000fe400078efcff */
[----:B------:R-:W-:Y:S01]  /*67a0*/  PRMT R5, R5, 0x9910, RZ ;  /* 0x0000991005057816 */ /* 0x000fe200000000ff */
[----:B------:R-:W-:Y:S02]  /*67b0*/  @P0 FMUL.FTZ R0, R0, 1.9259299443872358531e-34 ;  /* 0x0780000000000820 */ /* 0x000fe40000410000 */
[----:B------:R-:W-:-:S05]  /*67c0*/  @!P0 FADD.FTZ R0, R4, -0.5 ;  /* 0xbf00000004008421 */ /* 0x000fca0000010000 */
[----:B------:R-:W-:-:S04]  /*67d0*/  LOP3.LUT R0, R0, 0x80000000, R5, 0xf8, !PT ;  /* 0x8000000000007812 */ /* 0x000fc800078ef805 */
[----:B------:R-:W-:-:S04]  /*67e0*/  F2FP.BF16.F32.PACK_AB R0, RZ, R0 ;  /* 0x00000000ff00723e */ /* 0x000fc800000010ff */
[----:B------:R-:W-:Y:S01]  /*67f0*/  PRMT R22, R0, 0x7610, R22 ;  /* 0x0000761000167816 */ /* 0x000fe20000000016 */
[----:B------:R-:W-:Y:S06]  /*6800*/  BRA `(.L_x_115) ;  /* 0x0000000400d87947 */ /* 0x000fec0003800000 */
.L_x_125:
[----:B------:R0:W5:Y:S01]  /*6810*/  LDG.E.U16 R22, desc[UR36][R2.64] ;  /* 0x0000002402167981 */ /* 0x000162000c1e1500 */
[----:B------:R-:W-:Y:S05]  /*6820*/  BRA `(.L_x_115) ;  /* 0x0000000400d07947 */ /* 0x000fea0003800000 */
.L_x_122:
        /* <DEDUP_REMOVED lines=13> */
.L_x_129:
        /* <DEDUP_REMOVED lines=21> */
.L_x_133:
[----:B------:R-:W-:Y:S05]  /*6a50*/  BSYNC.RECONVERGENT B1 ;  /* 0x0000000000017941 */ /* 0x000fea0003800200 */
.L_x_132:
[----:B------:R-:W-:Y:S01]  /*6a60*/  IMAD.SHL.U32 R0, R0, 0x100000, RZ ;  /* 0x0010000000007824 */ /* 0x000fe200078e00ff */
[----:B------:R-:W-:-:S04]  /*6a70*/  LEA R2, R2, 0x3b800000, 0x17 ;  /* 0x3b80000002027811 */ /* 0x000fc800078eb8ff */
[----:B------:R-:W-:-:S07]  /*6a80*/  LOP3.LUT R0, R2, R0, R7, 0xfe, !PT ;  /* 0x0000000002007212 */ /* 0x000fce00078efe07 */
.L_x_131:
[----:B------:R-:W-:Y:S05]  /*6a90*/  BSYNC.RECONVERGENT B0 ;  /* 0x0000000000007941 */ /* 0x000fea0003800200 */
.L_x_130:
[----:B------:R-:W-:-:S04]  /*6aa0*/  F2FP.BF16.F32.PACK_AB R0, RZ, R0 ;  /* 0x00000000ff00723e */ /* 0x000fc800000010ff */
[----:B------:R-:W-:Y:S01]  /*6ab0*/  PRMT R22, R0, 0x7610, R22 ;  /* 0x0000761000167816 */ /* 0x000fe20000000016 */
[----:B------:R-:W-:Y:S06]  /*6ac0*/  BRA `(.L_x_115) ;  /* 0x0000000400287947 */ /* 0x000fec0003800000 */
.L_x_128:
        /* <DEDUP_REMOVED lines=21> */
.L_x_137:
[----:B------:R-:W-:Y:S05]  /*6c20*/  BSYNC.RECONVERGENT B1 ;  /* 0x0000000000017941 */ /* 0x000fea0003800200 */
.L_x_136:
[----:B------:R-:W-:Y:S01]  /*6c30*/  IMAD.SHL.U32 R0, R0, 0x200000, RZ ;  /* 0x0020000000007824 */ /* 0x000fe200078e00ff */
[----:B------:R-:W-:-:S04]  /*6c40*/  LEA R2, R2, 0x37800000, 0x17 ;  /* 0x3780000002027811 */ /* 0x000fc800078eb8ff */
[----:B------:R-:W-:-:S07]  /*6c50*/  LOP3.LUT R0, R2, R0, R7, 0xfe, !PT ;  /* 0x0000000002007212 */ /* 0x000fce00078efe07 */
.L_x_135:
[----:B------:R-:W-:Y:S05]  /*6c60*/  BSYNC.RECONVERGENT B0 ;  /* 0x0000000000007941 */ /* 0x000fea0003800200 */
.L_x_134:
[----:B------:R-:W-:-:S04]  /*6c70*/  F2FP.BF16.F32.PACK_AB R0, RZ, R0 ;  /* 0x00000000ff00723e */ /* 0x000fc800000010ff */
[----:B------:R-:W-:Y:S01]  /*6c80*/  PRMT R22, R0, 0x7610, R22 ;  /* 0x0000761000167816 */ /* 0x000fe20000000016 */
[----:B------:R-:W-:Y:S06]  /*6c90*/  BRA `(.L_x_115) ;  /* 0x0000000000b47947 */ /* 0x000fec0003800000 */
.L_x_127:
[----:B------:R-:W-:-:S09]  /*6ca0*/  UISETP.NE.AND UP0, UPT, UR4, 0x1c, UPT ;  /* 0x0000001c0400788c */ /* 0x000fd2000bf05270 */
[----:B------:R-:W-:Y:S05]  /*6cb0*/  BRA.U !UP0, `(.L_x_138) ;  /* 0x00000001089c7547 */ /* 0x000fea000b800000 */
[----:B------:R-:W-:-:S09]  /*6cc0*/  UISETP.NE.AND UP0, UPT, UR4, 0x1d, UPT ;  /* 0x0000001d0400788c */ /* 0x000fd2000bf05270 */
[----:B------:R-:W-:Y:S05]  /*6cd0*/  BRA.U !UP0, `(.L_x_139) ;  /* 0x0000000108807547 */ /* 0x000fea000b800000 */
[----:B------:R-:W-:-:S09]  /*6ce0*/  UISETP.NE.AND UP0, UPT, UR4, 0x2c, UPT ;  /* 0x0000002c0400788c */ /* 0x000fd2000bf05270 */
[----:B------:R-:W-:Y:S05]  /*6cf0*/  BRA.U UP0, `(.L_x_114) ;  /* 0x0000000100307547 */ /* 0x000fea000b800000 */
        /* <DEDUP_REMOVED lines=8> */
.L_x_141:
[----:B------:R-:W-:Y:S05]  /*6d80*/  BSYNC.RECONVERGENT B0 ;  /* 0x0000000000007941 */ /* 0x000fea0003800200 */
.L_x_140:
[----:B------:R-:W-:-:S04]  /*6d90*/  F2FP.BF16.F32.PACK_AB R0, RZ, R0 ;  /* 0x00000000ff00723e */ /* 0x000fc800000010ff */
[----:B------:R-:W-:Y:S01]  /*6da0*/  PRMT R22, R0, 0x7610, R22 ;  /* 0x0000761000167816 */ /* 0x000fe20000000016 */
[----:B------:R-:W-:Y:S06]  /*6db0*/  BRA `(.L_x_115) ;  /* 0x00000000006c7947 */ /* 0x000fec0003800000 */
.L_x_114:
        /* <DEDUP_REMOVED lines=16> */
.L_x_142:
[----:B------:R-:W-:Y:S01]  /*6ec0*/  PRMT R22, RZ, 0x7610, R22 ;  /* 0x00007610ff167816 */ /* 0x000fe20000000016 */
[----:B------:R-:W-:Y:S06]  /*6ed0*/  BRA `(.L_x_115) ;  /* 0x0000000000247947 */ /* 0x000fec0003800000 */
.L_x_139:
[----:B------:R-:W2:Y:S02]  /*6ee0*/  LDG.E.64 R2, desc[UR36][R2.64] ;  /* 0x0000002402027981 */ /* 0x000ea4000c1e1b00 */
[----:B--2---:R-:W0:Y:S02]  /*6ef0*/  I2F.U64 R0, R2 ;  /* 0x0000000200007312 */ /* 0x004e240000301000 */
[----:B0-----:R-:W-:-:S04]  /*6f00*/  F2FP.BF16.F32.PACK_AB R0, RZ, R0 ;  /* 0x00000000ff00723e */ /* 0x001fc800000010ff */
[----:B------:R-:W-:Y:S01]  /*6f10*/  PRMT R22, R0, 0x7610, R22 ;  /* 0x0000761000167816 */ /* 0x000fe20000000016 */
[----:B------:R-:W-:Y:S06]  /*6f20*/  BRA `(.L_x_115) ;  /* 0x0000000000107947 */ /* 0x000fec0003800000 */
.L_x_138:
[----:B------:R-:W2:Y:S02]  /*6f30*/  LDG.E R2, desc[UR36][R2.64] ;  /* 0x0000002402027981 */ /* 0x000ea4000c1e1900 */
[----:B--2---:R-:W-:-:S04]  /*6f40*/  I2FP.F32.U32 R0, R2 ;  /* 0x0000000200007245 */ /* 0x004fc80000201000 */
[----:B------:R-:W-:-:S04]  /*6f50*/  F2FP.BF16.F32.PACK_AB R0, RZ, R0 ;  /* 0x00000000ff00723e */ /* 0x000fc800000010ff */
[----:B------:R-:W-:-:S07]  /*6f60*/  PRMT R22, R0, 0x7610, R22 ;  /* 0x0000761000167816 */ /* 0x000fce0000000016 */
.L_x_115:
        /* <DEDUP_REMOVED lines=18> */
.L_x_146:
[----:B------:R-:W2:Y:S02]  /*7090*/  LDG.E.U8 R2, desc[UR36][R2.64] ;  /* 0x0000002402027981 */ /* 0x000ea4000c1e1100 */
[----:B--2---:R-:W-:-:S04]  /*70a0*/  I2FP.F32.U32 R0, R2 ;  /* 0x0000000200007245 */ /* 0x004fc80000201000 */
[----:B------:R-:W-:Y:S01]  /*70b0*/  F2FP.BF16.F32.PACK_AB R0, RZ, R0 ;  /* 0x00000000ff00723e */ /* 0x000fe200000010ff */
[----:B------:R-:W-:Y:S06]  /*70c0*/  BRA `(.L_x_148) ;  /* 0x0000000c00a47947 */ /* 0x000fec0003800000 */
.L_x_145:
        /* <DEDUP_REMOVED lines=10> */
.L_x_150:
[----:B------:R-:W2:Y:S02]  /*7170*/  LDG.E R2, desc[UR36][R2.64] ;  /* 0x0000002402027981 */ /* 0x000ea4000c1e1900 */
[----:B--2---:R-:W-:-:S04]  /*7180*/  I2FP.F32.S32 R0, R2 ;  /* 0x0000000200007245 */ /* 0x004fc80000201400 */
[----:B------:R-:W-:Y:S01]  /*7190*/  F2FP.BF16.F32.PACK_AB R0, RZ, R0 ;  /* 0x00000000ff00723e */ /* 0x000fe200000010ff */
[----:B------:R-:W-:Y:S06]  /*71a0*/  BRA `(.L_x_148) ;  /* 0x0000000c006c7947 */ /* 0x000fec0003800000 */
.L_x_149:
[----:B------:R-:W2:Y:S02]  /*71b0*/  LDG.E.U16 R2, desc[UR36][R2.64] ;  /* 0x0000002402027981 */ /* 0x000ea4000c1e1500 */
[----:B--2---:R-:W0:Y:S02]  /*71c0*/  I2F.S16 R0, R2 ;  /* 0x0000000200007306 */ /* 0x004e240000101400 */
[----:B0-----:R-:W-:Y:S01]  /*71d0*/  F2FP.BF16.F32.PACK_AB R0, RZ, R0 ;  /* 0x00000000ff00723e */ /* 0x001fe200000010ff */
[----:B------:R-:W-:Y:S06]  /*71e0*/  BRA `(.L_x_148) ;  /* 0x0000000c005c7947 */ /* 0x000fec0003800000 */
.L_x_144:
        /* <DEDUP_REMOVED lines=9> */
.L_x_152:
[----:B------:R-:W2:Y:S02]  /*7280*/  LDG.E.U16 R0, desc[UR36][R2.64] ;  /* 0x0000002402007981 */ /* 0x000ea4000c1e1500 */
[----:B--2---:R-:W-:-:S05]  /*7290*/  HADD2.F32 R0, -RZ, R0.H0_H0 ;  /* 0x20000000ff007230 */ /* 0x004fca0000004100 */
[----:B------:R-:W-:Y:S01]  /*72a0*/  F2FP.BF16.F32.PACK_AB R0, RZ, R0 ;  /* 0x00000000ff00723e */ /* 0x000fe200000010ff */
[----:B------:R-:W-:Y:S06]  /*72b0*/  BRA `(.L_x_148) ;  /* 0x0000000c00287947 */ /* 0x000fec0003800000 */
.L_x_151:
        /* <DEDUP_REMOVED lines=9> */
.L_x_154:
[----:B------:R-:W2:Y:S02]  /*7350*/  LDG.E.U16 R2, desc[UR36][R2.64] ;  /* 0x0000002402027981 */ /* 0x000ea4000c1e1500 */
[----:B--2---:R-:W-:-:S05]  /*7360*/  HADD2.F32 R0, -RZ, R2.H0_H0 ;  /* 0x20000002ff007230 */ /* 0x004fca0000004100 */
[----:B------:R-:W-:Y:S01]  /*7370*/  F2FP.BF16.F32.PACK_AB R0, RZ, R0 ;  /* 0x00000000ff00723e */ /* 0x000fe200000010ff */
[----:B------:R-:W-:Y:S06]  /*7380*/  BRA `(.L_x_148) ;  /* 0x0000000800f47947 */ /* 0x000fec0003800000 */
.L_x_153:
        /* <DEDUP_REMOVED lines=12> */
.L_x_143:
        /* <DEDUP_REMOVED lines=13> */
.L_x_157:
        /* <DEDUP_REMOVED lines=12> */
.L_x_156:
[----:B------:R-:W-:-:S09]  /*75e0*/  UISETP.NE.AND UP0, UPT, UR4, 0xf, UPT ;  /* 0x0000000f0400788c */ /* 0x000fd2000bf05270 */
[----:B------:R-:W-:Y:S05]  /*75f0*/  BRA.U !UP0, `(.L_x_158) ;  /* 0x0000000108987547 */ /* 0x000fea000b800000 */
[----:B------:R-:W-:-:S09]  /*7600*/  UISETP.NE.AND UP0, UPT, UR4, 0x17, UPT ;  /* 0x000000170400788c */ /* 0x000fd2000bf05270 */
[----:B------:R-:W-:Y:S05]  /*7610*/  BRA.U !UP0, `(.L_x_159) ;  /* 0x00000001085c7547 */ /* 0x000fea000b800000 */
[----:B------:R-:W-:-:S09]  /*7620*/  UISETP.NE.AND UP0, UPT, UR4, 0x18, UPT ;  /* 0x000000180400788c */ /* 0x000fd2000bf05270 */
[----:B------:R-:W-:Y:S05]  /*7630*/  BRA.U UP0, `(.L_x_147) ;  /* 0x0000000500e47547 */ /* 0x000fea000b800000 */
[----:B------:R-:W2:Y:S01]  /*7640*/  LDG.E.U8 R0, desc[UR36][R2.64] ;  /* 0x0000002402007981 */ /* 0x000ea2000c1e1100 */
[----:B------:R-:W-:Y:S01]  /*7650*/  IMAD.MOV.U32 R6, RZ, RZ, 0x1f ;  /* 0x0000001fff067424 */ /* 0x000fe200078e00ff */
[----:B--2---:R-:W-:-:S04]  /*7660*/  SHF.L.U32 R0, R0, 0x18, RZ ;  /* 0x0000001800007819 */ /* 0x004fc800000006ff */
[C---:B------:R-:W-:Y:S02]  /*7670*/  LOP3.LUT R4, R0.reuse, 0x7f000000, RZ, 0xc0, !PT ;  /* 0x7f00000000047812 */ /* 0x040fe400078ec0ff */
[----:B------:R-:W-:Y:S02]  /*7680*/  LOP3.LUT P0, RZ, R0, 0x7f000000, RZ, 0xc0, !PT ;  /* 0x7f00000000ff7812 */ /* 0x000fe4000780c0ff */
[----:B------:R-:W0:Y:S02]  /*7690*/  FLO.U32 R5, R4 ;  /* 0x0000000400057300 */ /* 0x000e2400000e0000 */
[----:B0-----:R-:W-:-:S05]  /*76a0*/  IMAD.MOV R5, RZ, RZ, -R5 ;  /* 0x000000ffff057224 */ /* 0x001fca00078e0a05 */
[----:B------:R-:W-:-:S05]  /*76b0*/  VIADDMNMX.U32 R5, R5, R6, 0x4, !PT ;  /* 0x0000000405057446 */ /* 0x000fca0007800006 */
[----:B------:R-:W-:-:S04]  /*76c0*/  VIADD R5, R5, 0xfffffffc ;  /* 0xfffffffc05057836 */ /* 0x000fc80000000000 */
[----:B------:R-:W-:Y:S01]  /*76d0*/  IMAD.SHL.U32 R7, R5, 0x800000, RZ ;  /* 0x0080000005077824 */ /* 0x000fe200078e00ff */
[C---:B------:R-:W-:Y:S01]  /*76e0*/  SHF.L.U32 R6, R4.reuse, R5, RZ ;  /* 0x0000000504067219 */ /* 0x040fe200000006ff */
[----:B------:R-:W-:-:S03]  /*76f0*/  VIADD R5, R4, 0x1000000 ;  /* 0x0100000004057836 */ /* 0x000fc60000000000 */
[----:B------:R-:W-:Y:S02]  /*7700*/  LEA.HI R6, R6, -R7, RZ, 0x1c ;  /* 0x8000000706067211 */ /* 0x000fe400078fe0ff */
[----:B------:R-:W-:Y:S02]  /*7710*/  SHF.R.S32.HI R5, RZ, 0x8, R5 ;  /* 0x00000008ff057819 */ /* 0x000fe40000011405 */
[----:B------:R-:W-:-:S04]  /*7720*/  IADD3 R6, PT, PT, R6, 0x3c000000, RZ ;  /* 0x3c00000006067810 */ /* 0x000fc80007ffe0ff */
[----:B------:R-:W-:-:S04]  /*7730*/  LOP3.LUT R5, R6, 0x7f800000, R5, 0xf8, !PT ;  /* 0x7f80000006057812 */ /* 0x000fc800078ef805 */
[----:B------:R-:W-:-:S04]  /*7740*/  SEL R5, R5, RZ, P0 ;  /* 0x000000ff05057207 */ /* 0x000fc80000000000 */
[----:B------:R-:W-:-:S04]  /*7750*/  LOP3.LUT R5, R5, 0x80000000, R0, 0xf8, !PT ;  /* 0x8000000005057812 */ /* 0x000fc800078ef800 */
[----:B------:R-:W-:-:S04]  /*7760*/  F2FP.BF16.F32.PACK_AB R5, RZ, R5 ;  /* 0x00000005ff05723e */ /* 0x000fc800000010ff */
[----:B------:R-:W-:Y:S01]  /*7770*/  PRMT R0, R5, 0x7610, R0 ;  /* 0x0000761005007816 */ /* 0x000fe20000000000 */
[----:B------:R-:W-:Y:S06]  /*7780*/  BRA `(.L_x_148) ;  /* 0x0000000400f47947 */ /* 0x000fec0003800000 */
.L_x_159:
[----:B------:R-:W2:Y:S02]  /*7790*/  LDG.E.U8 R2, desc[UR36][R2.64] ;  /* 0x0000002402027981 */ /* 0x000ea4000c1e1100 */
[C---:B--2---:R-:W-:Y:S02]  /*77a0*/  IMAD.SHL.U32 R0, R2.reuse, 0x2000000, RZ ;  /* 0x0200000002007824 */ /* 0x044fe400078e00ff */
[----:B------:R-:W-:-:S03]  /*77b0*/  IMAD.SHL.U32 R5, R2, 0x100, RZ ;  /* 0x0000010002057824 */ /* 0x000fc600078e00ff */
        /* <DEDUP_REMOVED lines=8> */
[----:B------:R-:W-:Y:S01]  /*7840*/  F2FP.BF16.F32.PACK_AB R0, RZ, R0 ;  /* 0x00000000ff00723e */ /* 0x000fe200000010ff */
[----:B------:R-:W-:Y:S06]  /*7850*/  BRA `(.L_x_148) ;  /* 0x0000000400c07947 */ /* 0x000fec0003800000 */
.L_x_158:
[----:B------:R0:W5:Y:S01]  /*7860*/  LDG.E.U16 R0, desc[UR36][R2.64] ;  /* 0x0000002402007981 */ /* 0x000162000c1e1500 */
[----:B------:R-:W-:Y:S05]  /*7870*/  BRA `(.L_x_148) ;  /* 0x0000000400b87947 */ /* 0x000fea0003800000 */
.L_x_155:
        /* <DEDUP_REMOVED lines=12> */
.L_x_162:
        /* <DEDUP_REMOVED lines=21> */
.L_x_166:
[----:B------:R-:W-:Y:S05]  /*7a90*/  BSYNC.RECONVERGENT B1 ;  /* 0x0000000000017941 */ /* 0x000fea0003800200 */
.L_x_165:
[----:B------:R-:W-:Y:S01]  /*7aa0*/  IMAD.SHL.U32 R0, R0, 0x100000, RZ ;  /* 0x0010000000007824 */ /* 0x000fe200078e00ff */
[----:B------:R-:W-:-:S04]  /*7ab0*/  LEA R2, R2, 0x3b800000, 0x17 ;  /* 0x3b80000002027811 */ /* 0x000fc800078eb8ff */
[----:B------:R-:W-:-:S07]  /*7ac0*/  LOP3.LUT R0, R2, R0, R7, 0xfe, !PT ;  /* 0x0000000002007212 */ /* 0x000fce00078efe07 */
.L_x_164:
[----:B------:R-:W-:Y:S05]  /*7ad0*/  BSYNC.RECONVERGENT B0 ;  /* 0x0000000000007941 */ /* 0x000fea0003800200 */
.L_x_163:
[----:B------:R-:W-:Y:S01]  /*7ae0*/  F2FP.BF16.F32.PACK_AB R0, RZ, R0 ;  /* 0x00000000ff00723e */ /* 0x000fe200000010ff */
[----:B------:R-:W-:Y:S06]  /*7af0*/  BRA `(.L_x_148) ;  /* 0x0000000400187947 */ /* 0x000fec0003800000 */
.L_x_161:
        /* <DEDUP_REMOVED lines=21> */
.L_x_170:
[----:B------:R-:W-:Y:S05]  /*7c50*/  BSYNC.RECONVERGENT B1 ;  /* 0x0000000000017941 */ /* 0x000fea0003800200 */
.L_x_169:
[----:B------:R-:W-:Y:S02]  /*7c60*/  SHF.L.U32 R0, R0, 0x15, RZ ;  /* 0x0000001500007819 */ /* 0x000fe400000006ff */
[----:B------:R-:W-:-:S04]  /*7c70*/  LEA R2, R2, 0x37800000, 0x17 ;  /* 0x3780000002027811 */ /* 0x000fc800078eb8ff */
[----:B------:R-:W-:-:S07]  /*7c80*/  LOP3.LUT R0, R2, R0, R7, 0xfe, !PT ;  /* 0x0000000002007212 */ /* 0x000fce00078efe07 */
.L_x_168:
[----:B------:R-:W-:Y:S05]  /*7c90*/  BSYNC.RECONVERGENT B0 ;  /* 0x0000000000007941 */ /* 0x000fea0003800200 */
.L_x_167:
[----:B------:R-:W-:Y:S01]  /*7ca0*/  F2FP.BF16.F32.PACK_AB R0, RZ, R0 ;  /* 0x00000000ff00723e */ /* 0x000fe200000010ff */
[----:B------:R-:W-:Y:S06]  /*7cb0*/  BRA `(.L_x_148) ;  /* 0x0000000000a87947 */ /* 0x000fec0003800000 */
.L_x_160:
        /* <DEDUP_REMOVED lines=14> */
.L_x_174:
[----:B------:R-:W-:Y:S05]  /*7da0*/  BSYNC.RECONVERGENT B0 ;  /* 0x0000000000007941 */ /* 0x000fea0003800200 */
.L_x_173:
[----:B------:R-:W-:Y:S01]  /*7db0*/  F2FP.BF16.F32.PACK_AB R0, RZ, R0 ;  /* 0x00000000ff00723e */ /* 0x000fe200000010ff */
[----:B------:R-:W-:Y:S06]  /*7dc0*/  BRA `(.L_x_148) ;  /* 0x0000000000647947 */ /* 0x000fec0003800000 */
.L_x_147:
        /* <DEDUP_REMOVED lines=16> */
.L_x_175:
[----:B------:R-:W-:Y:S01]  /*7ed0*/  PRMT R0, RZ, 0x7610, R0 ;  /* 0x00007610ff007816 */ /* 0x000fe20000000000 */
[----:B------:R-:W-:Y:S06]  /*7ee0*/  BRA `(.L_x_148) ;  /* 0x00000000001c7947 */ /* 0x000fec0003800000 */
.L_x_172:
[----:B------:R-:W2:Y:S02]  /*7ef0*/  LDG.E.64 R2, desc[UR36][R2.64] ;  /* 0x0000002402027981 */ /* 0x000ea4000c1e1b00 */
[----:B--2---:R-:W0:Y:S02]  /*7f00*/  I2F.U64 R0, R2 ;  /* 0x0000000200007312 */ /* 0x004e240000301000 */
[----:B0-----:R-:W-:Y:S01]  /*7f10*/  F2FP.BF16.F32.PACK_AB R0, RZ, R0 ;  /* 0x00000000ff00723e */ /* 0x001fe200000010ff */
[----:B------:R-:W-:Y:S06]  /*7f20*/  BRA `(.L_x_148) ;  /* 0x00000000000c7947 */ /* 0x000fec0003800000 */
.L_x_171:
[----:B------:R-:W2:Y:S02]  /*7f30*/  LDG.E R2, desc[UR36][R2.64] ;  /* 0x0000002402027981 */ /* 0x000ea4000c1e1900 */
[----:B--2---:R-:W-:-:S04]  /*7f40*/  I2FP.F32.U32 R0, R2 ;  /* 0x0000000200007245 */ /* 0x004fc80000201000 */
[----:B------:R-:W-:-:S07]  /*7f50*/  F2FP.BF16.F32.PACK_AB R0, RZ, R0 ;  /* 0x00000000ff00723e */ /* 0x000fce00000010ff */
.L_x_148:
        /* <DEDUP_REMOVED lines=11> */
[----:B------:R0:W1:Y:S02]  /*8010*/  F2F.BF16.F32 R5, R0 ;  /* 0x0000000000057304 */ /* 0x0000640000202000 */
[----:B------:R-:W-:Y:S01]  /*8020*/  IMAD.X R3, RZ, RZ, UR5, P0 ;  /* 0x00000005ff037e24 */ /* 0x000fe200080e06ff */
[----:B------:R-:W-:Y:S07]  /*8030*/  BRA.U UP0, `(.L_x_176) ;  /* 0x00000005000c7547 */ /* 0x000fee000b800000 */
        /* <DEDUP_REMOVED lines=12> */
.L_x_179:
[----:B-1----:R-:W-:-:S06]  /*8100*/  IMAD.U32 R5, R5, 0x10000, RZ ;  /* 0x0001000005057824 */ /* 0x002fcc00078e00ff */
[----:B------:R-:W1:Y:S02]  /*8110*/  F2I.S64.TRUNC R4, R5 ;  /* 0x0000000500047311 */ /* 0x000e64000020d900 */
[----:B-1----:R1:W-:Y:S01]  /*8120*/  STG.E.U8 desc[UR36][R2.64], R4 ;  /* 0x0000000402007986 */ /* 0x0023e2000c101124 */
[----:B------:R-:W-:Y:S05]  /*8130*/  BRA `(.L_x_181) ;  /* 0x0000000c006c7947 */ /* 0x000fea0003800000 */
.L_x_178:
[----:B------:R-:W-:-:S09]  /*8140*/  UISETP.NE.AND UP0, UPT, UR6, 0x2, UPT ;  /* 0x000000020600788c */ /* 0x000fd2000bf05270 */
[----:B------:R-:W-:Y:S05]  /*8150*/  BRA.U !UP0, `(.L_x_182) ;  /* 0x0000000108307547 */ /* 0x000fea000b800000 */
[----:B------:R-:W-:-:S09]  /*8160*/  UISETP.NE.AND UP0, UPT, UR6, 0x3, UPT ;  /* 0x000000030600788c */ /* 0x000fd2000bf05270 */
[----:B------:R-:W-:Y:S05]  /*8170*/  BRA.U !UP0, `(.L_x_183) ;  /* 0x0000000108187547 */ /* 0x000fea000b800000 */
[----:B------:R-:W-:-:S09]  /*8180*/  UISETP.NE.AND UP0, UPT, UR6, 0x4, UPT ;  /* 0x000000040600788c */ /* 0x000fd2000bf05270 */
[----:B------:R-:W-:Y:S05]  /*8190*/  BRA.U UP0, `(.L_x_180) ;  /* 0x0000000900787547 */ /* 0x000fea000b800000 */
[----:B-1----:R-:W-:-:S06]  /*81a0*/  SHF.L.U32 R5, R5, 0x10, RZ ;  /* 0x0000001005057819 */ /* 0x002fcc00000006ff */
[----:B------:R-:W1:Y:S02]  /*81b0*/  F2I.S64.TRUNC R4, R5 ;  /* 0x0000000500047311 */ /* 0x000e64000020d900 */
[----:B-1----:R1:W-:Y:S01]  /*81c0*/  STG.E.64 desc[UR36][R2.64], R4 ;  /* 0x0000000402007986 */ /* 0x0023e2000c101b24 */
[----:B------:R-:W-:Y:S05]  /*81d0*/  BRA `(.L_x_181) ;  /* 0x0000000c00447947 */ /* 0x000fea0003800000 */
.L_x_183:
[----:B-1----:R-:W-:-:S06]  /*81e0*/  IMAD.U32 R5, R5, 0x10000, RZ ;  /* 0x0001000005057824 */ /* 0x002fcc00078e00ff */
[----:B------:R-:W1:Y:S02]  /*81f0*/  F2I.FTZ.TRUNC.NTZ R5, R5 ;  /* 0x0000000500057305 */ /* 0x000e64000021f100 */
[----:B-1----:R1:W-:Y:S01]  /*8200*/  STG.E desc[UR36][R2.64], R5 ;  /* 0x0000000502007986 */ /* 0x0023e2000c101924 */
[----:B------:R-:W-:Y:S05]  /*8210*/  BRA `(.L_x_181) ;  /* 0x0000000c00347947 */ /* 0x000fea0003800000 */
.L_x_182:
[----:B-1----:R-:W-:-:S06]  /*8220*/  IMAD.U32 R5, R5, 0x10000, RZ ;  /* 0x0001000005057824 */ /* 0x002fcc00078e00ff */
[----:B------:R-:W1:Y:S02]  /*8230*/  F2I.FTZ.TRUNC.NTZ R5, R5 ;  /* 0x0000000500057305 */ /* 0x000e64000021f100 */
[----:B-1----:R1:W-:Y:S01]  /*8240*/  STG.E.U16 desc[UR36][R2.64], R5 ;  /* 0x0000000502007986 */ /* 0x0023e2000c101524 */
[----:B------:R-:W-:Y:S05]  /*8250*/  BRA `(.L_x_181) ;  /* 0x0000000c00247947 */ /* 0x000fea0003800000 */
.L_x_177:
[----:B------:R-:W-:-:S09]  /*8260*/  UISETP.GT.AND UP0, UPT, UR6, 0x6, UPT ;  /* 0x000000060600788c */ /* 0x000fd2000bf04270 */
[----:B------:R-:W-:Y:S05]  /*8270*/  BRA.U UP0, `(.L_x_184) ;  /* 0x00000001002c7547 */ /* 0x000fea000b800000 */
[----:B------:R-:W-:-:S09]  /*8280*/  UISETP.NE.AND UP0, UPT, UR6, 0x5, UPT ;  /* 0x000000050600788c */ /* 0x000fd2000bf05270 */
[----:B------:R-:W-:Y:S05]  /*8290*/  BRA.U !UP0, `(.L_x_185) ;  /* 0x0000000108147547 */ /* 0x000fea000b800000 */
[----:B------:R-:W-:-:S09]  /*82a0*/  UISETP.NE.AND UP0, UPT, UR6, 0x6, UPT ;  /* 0x000000060600788c */ /* 0x000fd2000bf05270 */
[----:B------:R-:W-:Y:S05]  /*82b0*/  BRA.U UP0, `(.L_x_180) ;  /* 0x0000000900307547 */ /* 0x000fea000b800000 */
[----:B-1----:R-:W-:-:S05]  /*82c0*/  IMAD.U32 R5, R5, 0x10000, RZ ;  /* 0x0001000005057824 */ /* 0x002fca00078e00ff */
[----:B------:R1:W-:Y:S01]  /*82d0*/  STG.E desc[UR36][R2.64], R5 ;  /* 0x0000000502007986 */ /* 0x0003e2000c101924 */
[----:B------:R-:W-:Y:S05]  /*82e0*/  BRA `(.L_x_181) ;  /* 0x0000000c00007947 */ /* 0x000fea0003800000 */
.L_x_185:
[----:B01----:R-:W-:-:S05]  /*82f0*/  IMAD.U32 R0, R5, 0x10000, RZ ;  /* 0x0001000005007824 */ /* 0x003fca00078e00ff */
[----:B------:R-:W-:-:S05]  /*8300*/  F2FP.F16.F32.PACK_AB R0, RZ, R0 ;  /* 0x00000000ff00723e */ /* 0x000fca00000000ff */
[----:B------:R0:W-:Y:S01]  /*8310*/  STG.E.U16 desc[UR36][R2.64], R0 ;  /* 0x0000000002007986 */ /* 0x0001e2000c101524 */
[----:B------:R-:W-:Y:S05]  /*8320*/  BRA `(.L_x_181) ;  /* 0x0000000800f07947 */ /* 0x000fea0003800000 */
.L_x_184:
[----:B------:R-:W-:-:S09]  /*8330*/  UISETP.NE.AND UP0, UPT, UR6, 0x7, UPT ;  /* 0x000000070600788c */ /* 0x000fd2000bf05270 */
[----:B------:R-:W-:Y:S05]  /*8340*/  BRA.U !UP0, `(.L_x_186) ;  /* 0x0000000108347547 */ /* 0x000fea000b800000 */
[----:B------:R-:W-:-:S09]  /*8350*/  UISETP.NE.AND UP0, UPT, UR6, 0x8, UPT ;  /* 0x000000080600788c */ /* 0x000fd2000bf05270 */
[----:B------:R-:W-:Y:S05]  /*8360*/  BRA.U !UP0, `(.L_x_187) ;  /* 0x0000000108187547 */ /* 0x000fea000b800000 */
[----:B------:R-:W-:-:S09]  /*8370*/  UISETP.NE.AND UP0, UPT, UR6, 0x9, UPT ;  /* 0x000000090600788c */ /* 0x000fd2000bf05270 */
[----:B------:R-:W-:Y:S05]  /*8380*/  BRA.U UP0, `(.L_x_180) ;  /* 0x0000000500fc7547 */ /* 0x000fea000b800000 */
[----:B-1----:R-:W-:Y:S01]  /*8390*/  IMAD.U32 R4, R5, 0x10000, RZ ;  /* 0x0001000005047824 */ /* 0x002fe200078e00ff */
[----:B------:R-:W-:-:S05]  /*83a0*/  MOV R5, RZ ;  /* 0x000000ff00057202 */ /* 0x000fca0000000f00 */
[----:B------:R1:W-:Y:S01]  /*83b0*/  STG.E.64 desc[UR36][R2.64], R4 ;  /* 0x0000000402007986 */ /* 0x0003e2000c101b24 */
[----:B------:R-:W-:Y:S05]  /*83c0*/  BRA `(.L_x_181) ;  /* 0x0000000800c87947 */ /* 0x000fea0003800000 */
.L_x_187:
[----:B-1----:R-:W-:-:S05]  /*83d0*/  IMAD.U32 R5, R5, 0x10000, RZ ;  /* 0x0001000005057824 */ /* 0x002fca00078e00ff */
[----:B------:R-:W-:-:S04]  /*83e0*/  F2FP.F16.F32.PACK_AB R5, RZ, R5 ;  /* 0x00000005ff05723e */ /* 0x000fc800000000ff */
[----:B------:R-:W-:-:S05]  /*83f0*/  PRMT R5, R5, 0x5410, RZ ;  /* 0x0000541005057816 */ /* 0x000fca00000000ff */
[----:B------:R1:W-:Y:S01]  /*8400*/  STG.E desc[UR36][R2.64], R5 ;  /* 0x0000000502007986 */ /* 0x0003e2000c101924 */
[----:B------:R-:W-:Y:S05]  /*8410*/  BRA `(.L_x_181) ;  /* 0x0000000800b47947 */ /* 0x000fea0003800000 */
.L_x_186:
[----:B-1----:R-:W-:-:S04]  /*8420*/  IMAD.U32 R4, R5, 0x10000, RZ ;  /* 0x0001000005047824 */ /* 0x002fc800078e00ff */
[----:B------:R-:W-:-:S06]  /*8430*/  FMUL.FTZ R4, R4, 1 ;  /* 0x3f80000004047820 */ /* 0x000fcc0000410000 */
[----:B------:R-:W1:Y:S02]  /*8440*/  F2F.F64.F32 R4, R4 ;  /* 0x0000000400047310 */ /* 0x000e640000201800 */
[----:B-1----:R1:W-:Y:S01]  /*8450*/  STG.E.64 desc[UR36][R2.64], R4 ;  /* 0x0000000402007986 */ /* 0x0023e2000c101b24 */
[----:B------:R-:W-:Y:S05]  /*8460*/  BRA `(.L_x_181) ;  /* 0x0000000800a07947 */ /* 0x000fea0003800000 */
.L_x_176:
[----:B------:R-:W-:-:S09]  /*8470*/  UISETP.GT.AND UP0, UPT, UR6, 0x18, UPT ;  /* 0x000000180600788c */ /* 0x000fd2000bf04270 */
[----:B------:R-:W-:Y:S05]  /*8480*/  BRA.U !UP0, `(.L_x_188) ;  /* 0x0000000508607547 */ /* 0x000fea000b800000 */
        /* <DEDUP_REMOVED lines=8> */
[----:B-1----:R-:W-:-:S06]  /*8510*/  IMAD.U32 R5, R5, 0x10000, RZ ;  /* 0x0001000005057824 */ /* 0x002fcc00078e00ff */
[----:B------:R-:W1:Y:S02]  /*8520*/  F2I.FTZ.U32.TRUNC.NTZ R5, R5 ;  /* 0x0000000500057305 */ /* 0x000e64000021f000 */
[----:B-1----:R1:W-:Y:S01]  /*8530*/  STG.E.U16 desc[UR36][R2.64], R5 ;  /* 0x0000000502007986 */ /* 0x0023e2000c101524 */
[----:B------:R-:W-:Y:S05]  /*8540*/  BRA `(.L_x_181) ;  /* 0x0000000800687947 */ /* 0x000fea0003800000 */
.L_x_191:
[----:B-1----:R-:W-:Y:S01]  /*8550*/  IMAD.U32 R5, R5, 0x10000, RZ ;  /* 0x0001000005057824 */ /* 0x002fe200078e00ff */
[----:B------:R-:W-:Y:S01]  /*8560*/  BSSY.RECONVERGENT B0, `(.L_x_192) ;  /* 0x0000013000007945 */ /* 0x000fe20003800200 */
[----:B0-----:R-:W-:-:S03]  /*8570*/  IMAD.MOV.U32 R0, RZ, RZ, 0x80 ;  /* 0x00000080ff007424 */ /* 0x001fc600078e00ff */
[----:B------:R-:W-:-:S04]  /*8580*/  LOP3.LUT R4, R5, 0x7fffffff, RZ, 0xc0, !PT ;  /* 0x7fffffff05047812 */ /* 0x000fc800078ec0ff */
[----:B------:R-:W-:-:S13]  /*8590*/  ISETP.GT.U32.AND P0, PT, R4, 0x437fffff, PT ;  /* 0x437fffff0400780c */ /* 0x000fda0003f04070 */
[----:B------:R-:W-:Y:S05]  /*85a0*/  @P0 BRA `(.L_x_193) ;  /* 0x0000000000380947 */ /* 0x000fea0003800000 */
[----:B------:R-:W-:-:S13]  /*85b0*/  ISETP.GE.U32.AND P0, PT, R4, 0x3c000000, PT ;  /* 0x3c0000000400780c */ /* 0x000fda0003f06070 */
[----:B------:R-:W-:-:S04]  /*85c0*/  @P0 SHF.R.U32.HI R0, RZ, 0x14, R5 ;  /* 0x00000014ff000819 */ /* 0x000fc80000011605 */
[----:B------:R-:W-:-:S04]  /*85d0*/  @P0 LOP3.LUT R0, R0, 0x1, RZ, 0xc0, !PT ;  /* 0x0000000100000812 */ /* 0x000fc800078ec0ff */
[----:B------:R-:W-:-:S04]  /*85e0*/  @P0 IADD3 R0, PT, PT, R5, 0x487ffff, R0 ;  /* 0x0487ffff05000810 */ /* 0x000fc80007ffe000 */
[----:B------:R-:W-:-:S04]  /*85f0*/  @P0 SHF.R.U32.HI R0, RZ, 0x14, R0 ;  /* 0x00000014ff000819 */ /* 0x000fc80000011600 */
[----:B------:R-:W-:Y:S01]  /*8600*/  @P0 LOP3.LUT R0, R0, 0xff, RZ, 0xc0, !PT ;  /* 0x000000ff00000812 */ /* 0x000fe200078ec0ff */
[----:B------:R-:W-:Y:S06]  /*8610*/  @P0 BRA `(.L_x_194) ;  /* 0x0000000000140947 */ /* 0x000fec0003800000 */
[----:B------:R-:W-:-:S05]  /*8620*/  FADD.FTZ R0, R4, 8192 ;  /* 0x4600000004007421 */ /* 0x000fca0000010000 */
[----:B------:R-:W-:Y:S02]  /*8630*/  LOP3.LUT P0, R4, R0, 0xff, RZ, 0xc0, !PT ;  /* 0x000000ff00047812 */ /* 0x000fe4000780c0ff */
[----:B------:R-:W-:-:S11]  /*8640*/  PRMT R0, RZ, 0x7610, R0 ;  /* 0x00007610ff007816 */ /* 0x000fd60000000000 */
[----:B------:R-:W-:Y:S05]  /*8650*/  @!P0 BRA `(.L_x_193) ;  /* 0x00000000000c8947 */ /* 0x000fea0003800000 */
[----:B------:R-:W-:-:S07]  /*8660*/  MOV R0, R4 ;  /* 0x0000000400007202 */ /* 0x000fce0000000f00 */
.L_x_194:
[----:B------:R-:W-:-:S04]  /*8670*/  SHF.R.U32.HI R5, RZ, 0x18, R5 ;  /* 0x00000018ff057819 */ /* 0x000fc80000011605 */
[----:B------:R-:W-:-:S07]  /*8680*/  LOP3.LUT R0, R0, 0x80, R5, 0xf8, !PT ;  /* 0x0000008000007812 */ /* 0x000fce00078ef805 */
.L_x_193:
[----:B------:R-:W-:Y:S05]  /*8690*/  BSYNC.RECONVERGENT B0 ;  /* 0x0000000000007941 */ /* 0x000fea0003800200 */
.L_x_192:
[----:B------:R4:W-:Y:S01]  /*86a0*/  STG.E.U8 desc[UR36][R2.64], R0 ;  /* 0x0000000002007986 */ /* 0x0009e2000c101124 */
[----:B------:R-:W-:Y:S05]  /*86b0*/  BRA `(.L_x_181) ;  /* 0x00000008000c7947 */ /* 0x000fea0003800000 */
.L_x_190:
        /* <DEDUP_REMOVED lines=17> */
[----:B------:R-:W-:-:S07]  /*87d0*/  IMAD.MOV.U32 R0, RZ, RZ, R4 ;  /* 0x000000ffff007224 */ /* 0x000fce00078e0004 */
.L_x_197:
[----:B------:R-:W-:-:S04]  /*87e0*/  SHF.R.U32.HI R5, RZ, 0x18, R5 ;  /* 0x00000018ff057819 */ /* 0x000fc80000011605 */
[----:B------:R-:W-:-:S07]  /*87f0*/  LOP3.LUT R0, R0, 0x80, R5, 0xf8, !PT ;  /* 0x0000008000007812 */ /* 0x000fce00078ef805 */
.L_x_196:
[----:B------:R-:W-:Y:S05]  /*8800*/  BSYNC.RECONVERGENT B0 ;  /* 0x0000000000007941 */ /* 0x000fea0003800200 */
.L_x_195:
[----:B------:R0:W-:Y:S01]  /*8810*/  STG.E.U8 desc[UR36][R2.64], R0 ;  /* 0x0000000002007986 */ /* 0x0001e2000c101124 */
[----:B------:R-:W-:Y:S05]  /*8820*/  BRA `(.L_x_181) ;  /* 0x0000000400b07947 */ /* 0x000fea0003800000 */
.L_x_189:
[----:B------:R-:W-:-:S09]  /*8830*/  UISETP.NE.AND UP0, UPT, UR6, 0x1c, UPT ;  /* 0x0000001c0600788c */ /* 0x000fd2000bf05270 */
[----:B------:R-:W-:Y:S05]  /*8840*/  BRA.U !UP0, `(.L_x_198) ;  /* 0x0000000108607547 */ /* 0x000fea000b800000 */
[----:B------:R-:W-:-:S09]  /*8850*/  UISETP.NE.AND UP0, UPT, UR6, 0x1d, UPT ;  /* 0x0000001d0600788c */ /* 0x000fd2000bf05270 */
[----:B------:R-:W-:Y:S05]  /*8860*/  BRA.U !UP0, `(.L_x_199) ;  /* 0x0000000108487547 */ /* 0x000fea000b800000 */
[----:B------:R-:W-:-:S09]  /*8870*/  UISETP.NE.AND UP0, UPT, UR6, 0x2c, UPT ;  /* 0x0000002c0600788c */ /* 0x000fd2000bf05270 */
[----:B------:R-:W-:Y:S05]  /*8880*/  BRA.U UP0, `(.L_x_180) ;  /* 0x0000000100bc7547 */ /* 0x000fea000b800000 */
        /* <DEDUP_REMOVED lines=8> */
[----:B------:R-:W-:Y:S02]  /*8910*/  @P1 ISETP.EQ.U32.AND P2, PT, R0, 0x1, P0 ;  /* 0x000000010000180c */ /* 0x000fe40000742070 */
[----:B------:R-:W-:Y:S02]  /*8920*/  PLOP3.LUT P0, PT, PT, PT, PT, 0x80, 0x8 ;  /* 0x000000000008781c */ /* 0x000fe40003f0f070 */
[----:B------:R-:W-:Y:S02]  /*8930*/  @P1 PLOP3.LUT P0, PT, P2, PT, PT, 0x80, 0x8 ;  /* 0x000000000008181c */ /* 0x000fe4000170f070 */
[----:B------:R-:W-:-:S11]  /*8940*/  @P1 IADD3 R0, PT, PT, R6, 0x1, RZ ;  /* 0x0000000106001810 */ /* 0x000fd60007ffe0ff */
[----:B------:R-:W-:-:S04]  /*8950*/  @!P0 IMAD.MOV R0, RZ, RZ, R6 ;  /* 0x000000ffff008224 */ /* 0x000fc800078e0206 */
[----:B------:R-:W-:-:S05]  /*8960*/  @P1 IMAD.MOV.U32 R5, RZ, RZ, R0 ;  /* 0x000000ffff051224 */ /* 0x000fca00078e0000 */
[----:B------:R3:W-:Y:S01]  /*8970*/  STG.E.U8 desc[UR36][R2.64], R5 ;  /* 0x0000000502007986 */ /* 0x0007e2000c101124 */
[----:B------:R-:W-:Y:S05]  /*8980*/  BRA `(.L_x_181) ;  /* 0x0000000400587947 */ /* 0x000fea0003800000 */
.L_x_199:
[----:B-1----:R-:W-:-:S06]  /*8990*/  IMAD.U32 R5, R5, 0x10000, RZ ;  /* 0x0001000005057824 */ /* 0x002fcc00078e00ff */
[----:B------:R-:W1:Y:S02]  /*89a0*/  F2I.U64.TRUNC R4, R5 ;  /* 0x0000000500047311 */ /* 0x000e64000020d800 */
[----:B-1----:R2:W-:Y:S01]  /*89b0*/  STG.E.64 desc[UR36][R2.64], R4 ;  /* 0x0000000402007986 */ /* 0x0025e2000c101b24 */
[----:B------:R-:W-:Y:S05]  /*89c0*/  BRA `(.L_x_181) ;  /* 0x0000000400487947 */ /* 0x000fea0003800000 */
.L_x_198:
[----:B-1----:R-:W-:-:S06]  /*89d0*/  IMAD.U32 R5, R5, 0x10000, RZ ;  /* 0x0001000005057824 */ /* 0x002fcc00078e00ff */
[----:B------:R-:W1:Y:S02]  /*89e0*/  F2I.FTZ.U32.TRUNC.NTZ R5, R5 ;  /* 0x0000000500057305 */ /* 0x000e64000021f000 */
[----:B-1----:R1:W-:Y:S01]  /*89f0*/  STG.E desc[UR36][R2.64], R5 ;  /* 0x0000000502007986 */ /* 0x0023e2000c101924 */
[----:B------:R-:W-:Y:S05]  /*8a00*/  BRA `(.L_x_181) ;  /* 0x0000000400387947 */ /* 0x000fea0003800000 */
.L_x_188:
[----:B------:R-:W-:-:S09]  /*8a10*/  UISETP.GT.AND UP0, UPT, UR6, 0xe, UPT ;  /* 0x0000000e0600788c */ /* 0x000fd2000bf04270 */
[----:B------:R-:W-:Y:S05]  /*8a20*/  BRA.U UP0, `(.L_x_200) ;  /* 0x00000001003c7547 */ /* 0x000fea000b800000 */
[----:B------:R-:W-:-:S09]  /*8a30*/  UISETP.NE.AND UP0, UPT, UR6, 0xa, UPT ;  /* 0x0000000a0600788c */ /* 0x000fd2000bf05270 */
[----:B------:R-:W-:Y:S05]  /*8a40*/  BRA.U !UP0, `(.L_x_201) ;  /* 0x00000001081c7547 */ /* 0x000fea000b800000 */
[----:B------:R-:W-:-:S09]  /*8a50*/  UISETP.NE.AND UP0, UPT, UR6, 0xb, UPT ;  /* 0x0000000b0600788c */ /* 0x000fd2000bf05270 */
[----:B------:R-:W-:Y:S05]  /*8a60*/  BRA.U UP0, `(.L_x_180) ;  /* 0x0000000100447547 */ /* 0x000fea000b800000 */
[----:B-1----:R-:W-:-:S05]  /*8a70*/  IMAD.U32 R5, R5, 0x10000, RZ ;  /* 0x0001000005057824 */ /* 0x002fca00078e00ff */
[----:B------:R-:W-:-:S04]  /*8a80*/  FSETP.NEU.FTZ.AND P0, PT, R5, RZ, PT ;  /* 0x000000ff0500720b */ /* 0x000fc80003f1d000 */
[----:B------:R-:W-:-:S05]  /*8a90*/  SEL R5, RZ, 0x1, !P0 ;  /* 0x00000001ff057807 */ /* 0x000fca0004000000 */
[----:B------:R1:W-:Y:S01]  /*8aa0*/  STG.E.U8 desc[UR36][R2.64], R5 ;  /* 0x0000000502007986 */ /* 0x0003e2000c101124 */
[----:B------:R-:W-:Y:S05]  /*8ab0*/  BRA `(.L_x_181) ;  /* 0x00000004000c7947 */ /* 0x000fea0003800000 */
.L_x_201:
[----:B-1----:R-:W-:Y:S02]  /*8ac0*/  SHF.L.U32 R5, R5, 0x10, RZ ;  /* 0x0000001005057819 */ /* 0x002fe400000006ff */
[----:B------:R-:W-:-:S03]  /*8ad0*/  CS2R R6, SRZ ;  /* 0x0000000000067805 */ /* 0x000fc6000001ff00 */
[----:B------:R-:W-:-:S06]  /*8ae0*/  FMUL.FTZ R5, R5, 1 ;  /* 0x3f80000005057820 */ /* 0x000fcc0000410000 */
[----:B------:R-:W1:Y:S02]  /*8af0*/  F2F.F64.F32 R4, R5 ;  /* 0x0000000500047310 */ /* 0x000e640000201800 */
[----:B-1----:R1:W-:Y:S01]  /*8b00*/  STG.E.128 desc[UR36][R2.64], R4 ;  /* 0x0000000402007986 */ /* 0x0023e2000c101d24 */
[----:B------:R-:W-:Y:S05]  /*8b10*/  BRA `(.L_x_181) ;  /* 0x0000000000f47947 */ /* 0x000fea0003800000 */
.L_x_200:
[----:B------:R-:W-:-:S09]  /*8b20*/  UISETP.NE.AND UP0, UPT, UR6, 0xf, UPT ;  /* 0x0000000f0600788c */ /* 0x000fd2000bf05270 */
[----:B------:R-:W-:Y:S05]  /*8b30*/  BRA.U !UP0, `(.L_x_202) ;  /* 0x0000000108e87547 */ /* 0x000fea000b800000 */
[----:B------:R-:W-:-:S09]  /*8b40*/  UISETP.NE.AND UP0, UPT, UR6, 0x17, UPT ;  /* 0x000000170600788c */ /* 0x000fd2000bf05270 */
[----:B------:R-:W-:Y:S05]  /*8b50*/  BRA.U !UP0, `(.L_x_203) ;  /* 0x0000000108907547 */ /* 0x000fea000b800000 */
[----:B------:R-:W-:-:S09]  /*8b60*/  UISETP.NE.AND UP0, UPT, UR6, 0x18, UPT ;  /* 0x000000180600788c */ /* 0x000fd2000bf05270 */
[----:B------:R-:W-:Y:S05]  /*8b70*/  BRA.U !UP0, `(.L_x_204) ;  /* 0x0000000108447547 */ /* 0x000fea000b800000 */
.L_x_180:
[----:B------:R-:W-:Y:S01]  /*8b80*/  MOV R2, 0x0 ;  /* 0x0000000000027802 */ /* 0x000fe20000000f00 */
[----:B------:R-:W2:Y:S01]  /*8b90*/  LDCU.64 UR4, c[0x4][0x128] ;  /* 0x01002500ff0477ac */ /* 0x000ea20008000a00 */
[----:B------:R-:W-:Y:S02]  /*8ba0*/  IMAD.MOV.U32 R8, RZ, RZ, 0x65 ;  /* 0x00000065ff087424 */ /* 0x000fe400078e00ff */
[----:B------:R-:W-:Y:S01]  /*8bb0*/  IMAD.MOV.U32 R12, RZ, RZ, 0x1 ;  /* 0x00000001ff0c7424 */ /* 0x000fe200078e00ff */
[----:B------:R-:W3:Y:S01]  /*8bc0*/  LDCU.64 UR6, c[0x4][0x130] ;  /* 0x01002600ff0677ac */ /* 0x000ee20008000a00 */
[----:B------:R-:W4:Y:S01]  /*8bd0*/  LDC.64 R2, c[0x4][R2] ;  /* 0x0100000002027b82 */ /* 0x000f220000000a00 */
[----:B------:R-:W-:Y:S01]  /*8be0*/  IMAD.MOV.U32 R13, RZ, RZ, RZ ;  /* 0x000000ffff0d7224 */ /* 0x000fe200078e00ff */
[----:B------:R-:W5:Y:S01]  /*8bf0*/  LDCU.64 UR8, c[0x4][0x40] ;  /* 0x01000800ff0877ac */ /* 0x000f620008000a00 */
[----:B--2---:R-:W-:Y:S02]  /*8c00*/  IMAD.U32 R4, RZ, RZ, UR4 ;  /* 0x00000004ff047e24 */ /* 0x004fe4000f8e00ff */
[----:B-1----:R-:W-:-:S02]  /*8c10*/  IMAD.U32 R5, RZ, RZ, UR5 ;  /* 0x00000005ff057e24 */ /* 0x002fc4000f8e00ff */
[----:B---3--:R-:W-:Y:S02]  /*8c20*/  IMAD.U32 R6, RZ, RZ, UR6 ;  /* 0x00000006ff067e24 */ /* 0x008fe4000f8e00ff */
[----:B------:R-:W-:Y:S02]  /*8c30*/  IMAD.U32 R7, RZ, RZ, UR7 ;  /* 0x00000007ff077e24 */ /* 0x000fe4000f8e00ff */
[----:B-----5:R-:W-:Y:S01]  /*8c40*/  IMAD.U32 R10, RZ, RZ, UR8 ;  /* 0x00000008ff0a7e24 */ /* 0x020fe2000f8e00ff */
[----:B------:R-:W-:-:S07]  /*8c50*/  MOV R11, UR9 ;  /* 0x00000009000b7c02 */ /* 0x000fce0008000f00 */
[----:B------:R-:W-:-:S07]  /*8c60*/  LEPC R20, `(.L_x_205) ;  /* 0x000000001014794e */ /* 0x000fce0000000000 */
[----:B0---4-:R-:W-:Y:S05]  /*8c70*/  CALL.ABS.NOINC R2 ;  /* 0x0000000002007343 */ /* 0x011fea0003c00000 */
.L_x_205:
[----:B------:R-:W-:Y:S05]  /*8c80*/  BRA `(.L_x_181) ;  /* 0x0000000000987947 */ /* 0x000fea0003800000 */
.L_x_204:
[----:B-1----:R-:W-:Y:S01]  /*8c90*/  IMAD.U32 R7, R5, 0x10000, RZ ;  /* 0x0001000005077824 */ /* 0x002fe200078e00ff */
[----:B------:R-:W-:Y:S01]  /*8ca0*/  BSSY.RECONVERGENT B0, `(.L_x_206) ;  /* 0x000000c000007945 */ /* 0x000fe20003800200 */
[----:B0-----:R-:W-:-:S03]  /*8cb0*/  IMAD.MOV.U32 R0, RZ, RZ, 0x7f ;  /* 0x0000007fff007424 */ /* 0x001fc600078e00ff */
[----:B------:R-:W-:Y:S02]  /*8cc0*/  LOP3.LUT R4, R7, 0x7fffffff, RZ, 0xc0, !PT ;  /* 0x7fffffff07047812 */ /* 0x000fe400078ec0ff */
[----:B------:R-:W-:Y:S02]  /*8cd0*/  SHF.R.U32.HI R5, RZ, 0x18, R7 ;  /* 0x00000018ff057819 */ /* 0x000fe40000011607 */
[----:B------:R-:W-:-:S13]  /*8ce0*/  ISETP.GT.U32.AND P0, PT, R4, 0x43efffff, PT ;  /* 0x43efffff0400780c */ /* 0x000fda0003f04070 */
[----:B------:R-:W-:Y:S05]  /*8cf0*/  @P0 BRA `(.L_x_207) ;  /* 0x0000000000180947 */ /* 0x000fea0003800000 */
[----:B------:R-:W-:-:S13]  /*8d00*/  ISETP.GE.U32.AND P0, PT, R4, 0x3c800000, PT ;  /* 0x3c8000000400780c */ /* 0x000fda0003f06070 */
[----:B------:R-:W-:-:S04]  /*8d10*/  @P0 SHF.R.U32.HI R0, RZ, 0x14, R7 ;  /* 0x00000014ff000819 */ /* 0x000fc80000011607 */
[----:B------:R-:W-:-:S04]  /*8d20*/  @P0 LOP3.LUT R0, R0, 0x1, RZ, 0xc0, !PT ;  /* 0x0000000100000812 */ /* 0x000fc800078ec0ff */
[----:B------:R-:W-:-:S04]  /*8d30*/  @P0 IADD3 R0, PT, PT, R7, 0x407ffff, R0 ;  /* 0x0407ffff07000810 */ /* 0x000fc80007ffe000 */
[----:B------:R-:W-:Y:S01]  /*8d40*/  @P0 SHF.R.U32.HI R0, RZ, 0x14, R0 ;  /* 0x00000014ff000819 */ /* 0x000fe20000011600 */
[----:B------:R-:W-:-:S07]  /*8d50*/  @!P0 FADD.FTZ R0, R4, 16384 ;  /* 0x4680000004008421 */ /* 0x000fce0000010000 */
.L_x_207:
[----:B------:R-:W-:Y:S05]  /*8d60*/  BSYNC.RECONVERGENT B0 ;  /* 0x0000000000007941 */ /* 0x000fea0003800200 */
.L_x_206:
[----:B------:R-:W-:-:S05]  /*8d70*/  LOP3.LUT R5, R0, 0x80, R5, 0xf8, !PT ;  /* 0x0000008000057812 */ /* 0x000fca00078ef805 */
[----:B------:R0:W-:Y:S01]  /*8d80*/  STG.E.U8 desc[UR36][R2.64], R5 ;  /* 0x0000000502007986 */ /* 0x0001e2000c101124 */
[----:B------:R-:W-:Y:S05]  /*8d90*/  BRA `(.L_x_181) ;  /* 0x0000000000547947 */ /* 0x000fea0003800000 */
.L_x_203:
[----:B-1----:R-:W-:Y:S01]  /*8da0*/  SHF.L.U32 R5, R5, 0x10, RZ ;  /* 0x0000001005057819 */ /* 0x002fe200000006ff */
[----:B------:R-:W-:Y:S03]  /*8db0*/  BSSY.RECONVERGENT B0, `(.L_x_208) ;  /* 0x000000e000007945 */ /* 0x000fe60003800200 */
[----:B------:R-:W-:-:S04]  /*8dc0*/  LOP3.LUT R4, R5, 0x7fffffff, RZ, 0xc0, !PT ;  /* 0x7fffffff05047812 */ /* 0x000fc800078ec0ff */
[----:B------:R-:W-:-:S13]  /*8dd0*/  ISETP.GT.U32.AND P0, PT, R4, 0x477fffff, PT ;  /* 0x477fffff0400780c */ /* 0x000fda0003f04070 */
[----:B------:R-:W-:Y:S05]  /*8de0*/  @P0 BRA `(.L_x_209) ;  /* 0x00000000001c0947 */ /* 0x000fea0003800000 */
[----:B------:R-:W-:-:S13]  /*8df0*/  ISETP.GE.U32.AND P0, PT, R4, 0x38800000, PT ;  /* 0x388000000400780c */ /* 0x000fda0003f06070 */
[----:B0-----:R-:W-:-:S04]  /*8e00*/  @P0 SHF.R.U32.HI R0, RZ, 0x15, R5 ;  /* 0x00000015ff000819 */ /* 0x001fc80000011605 */
[----:B------:R-:W-:-:S04]  /*8e10*/  @P0 LOP3.LUT R0, R0, 0x1, RZ, 0xc0, !PT ;  /* 0x0000000100000812 */ /* 0x000fc800078ec0ff */
[----:B------:R-:W-:-:S04]  /*8e20*/  @P0 IADD3 R0, PT, PT, R5, 0x80fffff, R0 ;  /* 0x080fffff05000810 */ /* 0x000fc80007ffe000 */
[----:B------:R-:W-:Y:S01]  /*8e30*/  @P0 SHF.R.U32.HI R0, RZ, 0x15, R0 ;  /* 0x00000015ff000819 */ /* 0x000fe20000011600 */
[----:B------:R-:W-:Y:S01]  /*8e40*/  @!P0 FADD.FTZ R0, R4, 128 ;  /* 0x4300000004008421 */ /* 0x000fe20000010000 */
[----:B------:R-:W-:Y:S06]  /*8e50*/  BRA `(.L_x_210) ;  /* 0x00000000000c7947 */ /* 0x000fec0003800000 */
.L_x_209:
[----:B0-----:R-:W-:Y:S01]  /*8e60*/  IMAD.MOV.U32 R0, RZ, RZ, 0x7f ;  /* 0x0000007fff007424 */ /* 0x001fe200078e00ff */
[----:B------:R-:W-:-:S04]  /*8e70*/  ISETP.GT.U32.AND P0, PT, R4, 0x7f800000, PT ;  /* 0x7f8000000400780c */ /* 0x000fc80003f04070 */
[----:B------:R-:W-:-:S09]  /*8e80*/  SEL R0, R0, 0x7c, P0 ;  /* 0x0000007c00007807 */ /* 0x000fd20000000000 */
.L_x_210:
[----:B------:R-:W-:Y:S05]  /*8e90*/  BSYNC.RECONVERGENT B0 ;  /* 0x0000000000007941 */ /* 0x000fea0003800200 */
.L_x_208:
[----:B------:R-:W-:-:S04]  /*8ea0*/  SHF.R.U32.HI R5, RZ, 0x18, R5 ;  /* 0x00000018ff057819 */ /* 0x000fc80000011605 */
[----:B------:R-:W-:-:S05]  /*8eb0*/  LOP3.LUT R5, R0, 0x80, R5, 0xf8, !PT ;  /* 0x0000008000057812 */ /* 0x000fca00078ef805 */
[----:B------:R0:W-:Y:S01]  /*8ec0*/  STG.E.U8 desc[UR36][R2.64], R5 ;  /* 0x0000000502007986 */ /* 0x0001e2000c101124 */
[----:B------:R-:W-:Y:S05]  /*8ed0*/  BRA `(.L_x_181) ;  /* 0x0000000000047947 */ /* 0x000fea0003800000 */
.L_x_202:
[----:B-1----:R1:W-:Y:S02]  /*8ee0*/  STG.E.U16 desc[UR36][R2.64], R5 ;  /* 0x0000000502007986 */ /* 0x0023e4000c101524 */
.L_x_181:
[----:B------:R-:W-:-:S07]  /*8ef0*/  VIADD R17, R17, 0x80 ;  /* 0x0000008011117836 */ /* 0x000fce0000000000 */
.L_x_108:
[----:B------:R-:W-:Y:S05]  /*8f00*/  BSYNC.RECONVERGENT B6 ;  /* 0x0000000000067941 */ /* 0x000fea0003800200 */
.L_x_107:
[----:B------:R-:W5:Y:S01]  /*8f10*/  LDCU UR4, c[0x0][0x380] ;  /* 0x00007000ff0477ac */ /* 0x000f620008000800 */
[----:B------:R-:W-:Y:S01]  /*8f20*/  BSSY.RECONVERGENT B6, `(.L_x_211) ;  /* 0x000046e000067945 */ /* 0x000fe20003800200 */
[----:B-----5:R-:W-:-:S13]  /*8f30*/  ISETP.GE.AND P0, PT, R17, UR4, PT ;  /* 0x0000000411007c0c */ /* 0x020fda000bf06270 */
[----:B------:R-:W-:Y:S05]  /*8f40*/  @P0 BRA `(.L_x_212) ;  /* 0x0000004400ac0947 */ /* 0x000fea0003800000 */
[----:B------:R-:W5:Y:S01]  /*8f50*/  LDCU UR4, c[0x0][0x388] ;  /* 0x00007100ff0477ac */ /* 0x000f620008000800 */
[----:B------:R-:W-:Y:S02]  /*8f60*/  IMAD.MOV.U32 R19, RZ, RZ, RZ ;  /* 0x000000ffff137224 */ /* 0x000fe400078e00ff */
[----:B0---4-:R-:W-:Y:S02]  /*8f70*/  IMAD.MOV.U32 R0, RZ, RZ, RZ ;  /* 0x000000ffff007224 */ /* 0x011fe400078e00ff */
[----:B------:R-:W-:Y:S01]  /*8f80*/  IMAD.MOV.U32 R16, RZ, RZ, RZ ;  /* 0x000000ffff107224 */ /* 0x000fe200078e00ff */
[----:B-----5:R-:W-:-:S09]  /*8f90*/  UISETP.NE.AND UP0, UPT, UR4, URZ, UPT ;  /* 0x000000ff0400728c */ /* 0x020fd2000bf05270 */
[----:B------:R-:W-:Y:S05]  /*8fa0*/  BRA.U !UP0, `(.L_x_213) ;  /* 0x0000001508707547 */ /* 0x000fea000b800000 */
[----:B------:R-:W1:Y:S01]  /*8fb0*/  LDCU.64 UR4, c[0x0][0x390] ;  /* 0x00007200ff0477ac */ /* 0x000e620008000a00 */
[----:B------:R-:W-:Y:S01]  /*8fc0*/  HFMA2 R16, -RZ, RZ, 0, 0 ;  /* 0x00000000ff107431 */ /* 0x000fe200000001ff */
[----:B------:R-:W0:Y:S01]  /*8fd0*/  LDCU UR6, c[0x0][0x38c] ;  /* 0x00007180ff0677ac */ /* 0x000e220008000800 */
[----:B------:R-:W4:Y:S01]  /*8fe0*/  LDCU.64 UR8, c[0x0][0x4b8] ;  /* 0x00009700ff0877ac */ /* 0x000f220008000a00 */
[----:B------:R-:W-:Y:S02]  /*8ff0*/  UISETP.NE.AND UP0, UPT, UR39, URZ, UPT ;  /* 0x000000ff2700728c */ /* 0x000fe4000bf05270 */
[----:B-123--:R-:W-:Y:S01]  /*9000*/  IMAD.HI.U32 R2, R17, UR4, R16 ;  /* 0x0000000411027c27 */ /* 0x00efe2000f8e0010 */
[----:B------:R-:W1:Y:S04]  /*9010*/  LDCU UR4, c[0x0][0x4c0] ;  /* 0x00009800ff0477ac */ /* 0x000e680008000800 */
[----:B------:R-:W-:-:S05]  /*9020*/  SHF.R.U32.HI R3, RZ, UR5, R2 ;  /* 0x00000005ff037c19 */ /* 0x000fca0008011602 */
[----:B------:R-:W-:-:S04]  /*9030*/  IMAD.MOV R0, RZ, RZ, -R3 ;  /* 0x000000ffff007224 */ /* 0x000fc800078e0a03 */
[----:B0-----:R-:W-:-:S04]  /*9040*/  IMAD R19, R0, UR6, R17 ;  /* 0x0000000600137c24 */ /* 0x001fc8000f8e0211 */
[C---:B----4-:R-:W-:Y:S02]  /*9050*/  IMAD R16, R19.reuse, UR8, RZ ;  /* 0x0000000813107c24 */ /* 0x050fe4000f8e02ff */
        /* <DEDUP_REMOVED lines=32> */
[----:B------:R-:W-:Y:S01]  /*9260*/  MOV R2, RZ ;  /* 0x000000ff00027202 */ /* 0x000fe20000000f00 */
        /* <DEDUP_REMOVED lines=41> */
[----:B------:R-:W-:Y:S01]  /*9500*/  HFMA2 R4, -RZ, RZ, 0, 0 ;  /* 0x00000000ff047431 */ /* 0x000fe200000001ff */
        /* <DEDUP_REMOVED lines=253> */
[----:B------:R-:W2:Y:S03]  /*a4e0*/  LDCU.64 UR8, c[0x0][0x5d8] ;  /* 0x0000bb00ff0877ac */ /* 0x000ea60008000a00 */
        /* <DEDUP_REMOVED lines=8> */
.L_x_213:
[----:B------:R-:W1:Y:S01]  /*a570*/  LDCU.64 UR6, c[0x0][0x5f0] ;  /* 0x0000be00ff0677ac */ /* 0x000e620008000a00 */
[----:B------:R-:W-:-:S04]  /*a580*/  UPRMT UR4, UR40, 0x7771, URZ ;  /* 0x0000777128047896 */ /* 0x000fc800080000ff */
[----:B------:R-:W-:Y:S01]  /*a590*/  UISETP.GT.AND UP0, UPT, UR4, 0x9, UPT ;  /* 0x000000090400788c */ /* 0x000fe2000bf04270 */
[----:B-123--:R-:W-:-:S05]  /*a5a0*/  IADD3 R2, P0, PT, R0, UR6, RZ ;  /* 0x0000000600027c10 */ /* 0x00efca000ff1e0ff */
        /* <DEDUP_REMOVED lines=15> */
.L_x_217:
[----:B------:R-:W2:Y:S02]  /*a6a0*/  LDG.E.U8 R2, desc[UR36][R2.64] ;  /* 0x0000002402027981 */ /* 0x000ea4000c1e1100 */
[----:B--2---:R-:W-:-:S04]  /*a6b0*/  I2FP.F32.U32 R0, R2 ;  /* 0x0000000200007245 */ /* 0x004fc80000201000 */
[----:B------:R-:W-:-:S04]  /*a6c0*/  F2FP.BF16.F32.PACK_AB R0, RZ, R0 ;  /* 0x00000000ff00723e */ /* 0x000fc800000010ff */
[----:B------:R-:W-:Y:S01]  /*a6d0*/  PRMT R22, R0, 0x7610, R22 ;  /* 0x0000761000167816 */ /* 0x000fe20000000016 */
[----:B------:R-:W-:Y:S06]  /*a6e0*/  BRA `(.L_x_219) ;  /* 0x0000000c00e07947 */ /* 0x000fec0003800000 */
.L_x_216:
        /* <DEDUP_REMOVED lines=11> */
.L_x_221:
[----:B------:R-:W2:Y:S02]  /*a7a0*/  LDG.E R2, desc[UR36][R2.64] ;  /* 0x0000002402027981 */ /* 0x000ea4000c1e1900 */
[----:B--2---:R-:W-:-:S04]  /*a7b0*/  I2FP.F32.S32 R0, R2 ;  /* 0x0000000200007245 */ /* 0x004fc80000201400 */
[----:B------:R-:W-:-:S04]  /*a7c0*/  F2FP.BF16.F32.PACK_AB R0, RZ, R0 ;  /* 0x00000000ff00723e */ /* 0x000fc800000010ff */
[----:B------:R-:W-:Y:S01]  /*a7d0*/  PRMT R22, R0, 0x7610, R22 ;  /* 0x0000761000167816 */ /* 0x000fe20000000016 */
[----:B------:R-:W-:Y:S06]  /*a7e0*/  BRA `(.L_x_219) ;  /* 0x0000000c00a07947 */ /* 0x000fec0003800000 */
.L_x_220:
[----:B------:R-:W2:Y:S02]  /*a7f0*/  LDG.E.U16 R2, desc[UR36][R2.64] ;  /* 0x0000002402027981 */ /* 0x000ea4000c1e1500 */
[----:B--2---:R-:W0:Y:S02]  /*a800*/  I2F.S16 R0, R2 ;  /* 0x0000000200007306 */ /* 0x004e240000101400 */
[----:B0-----:R-:W-:-:S04]  /*a810*/  F2FP.BF16.F32.PACK_AB R0, RZ, R0 ;  /* 0x00000000ff00723e */ /* 0x001fc800000010ff */
[----:B------:R-:W-:Y:S01]  /*a820*/  PRMT R22, R0, 0x7610, R22 ;  /* 0x0000761000167816 */ /* 0x000fe20000000016 */
[----:B------:R-:W-:Y:S06]  /*a830*/  BRA `(.L_x_219) ;  /* 0x0000000c008c7947 */ /* 0x000fec0003800000 */
.L_x_215:
        /* <DEDUP_REMOVED lines=9> */
.L_x_223:
[----:B------:R-:W2:Y:S02]  /*a8d0*/  LDG.E.U16 R0, desc[UR36][R2.64] ;  /* 0x0000002402007981 */ /* 0x000ea4000c1e1500 */
[----:B--2---:R-:W-:-:S05]  /*a8e0*/  HADD2.F32 R0, -RZ, R0.H0_H0 ;  /* 0x20000000ff007230 */ /* 0x004fca0000004100 */
[----:B------:R-:W-:-:S04]  /*a8f0*/  F2FP.BF16.F32.PACK_AB R0, RZ, R0 ;  /* 0x00000000ff00723e */ /* 0x000fc800000010ff */
[----:B------:R-:W-:Y:S01]  /*a900*/  PRMT R22, R0, 0x7610, R22 ;  /* 0x0000761000167816 */ /* 0x000fe20000000016 */
[----:B------:R-:W-:Y:S06]  /*a910*/  BRA `(.L_x_219) ;  /* 0x0000000c00547947 */ /* 0x000fec0003800000 */
.L_x_222:
        /* <DEDUP_REMOVED lines=9> */
.L_x_225:
[----:B------:R-:W2:Y:S02]  /*a9b0*/  LDG.E.U16 R2, desc[UR36][R2.64] ;  /* 0x0000002402027981 */ /* 0x000ea4000c1e1500 */
[----:B--2---:R-:W-:-:S05]  /*a9c0*/  HADD2.F32 R0, -RZ, R2.H0_H0 ;  /* 0x20000002ff007230 */ /* 0x004fca0000004100 */
[----:B------:R-:W-:-:S04]  /*a9d0*/  F2FP.BF16.F32.PACK_AB R0, RZ, R0 ;  /* 0x00000000ff00723e */ /* 0x000fc800000010ff */
[----:B------:R-:W-:Y:S01]  /*a9e0*/  PRMT R22, R0, 0x7610, R22 ;  /* 0x0000761000167816 */ /* 0x000fe20000000016 */
[----:B------:R-:W-:Y:S06]  /*a9f0*/  BRA `(.L_x_219) ;  /* 0x0000000c001c7947 */ /* 0x000fec0003800000 */
.L_x_224:
        /* <DEDUP_REMOVED lines=13> */
.L_x_214:
        /* <DEDUP_REMOVED lines=14> */
.L_x_228:
        /* <DEDUP_REMOVED lines=13> */
.L_x_227:
        /* <DEDUP_REMOVED lines=27> */
.L_x_230:
        /* <DEDUP_REMOVED lines=14> */
.L_x_229:
[----:B------:R0:W5:Y:S01]  /*af10*/  LDG.E.U16 R22, desc[UR36][R2.64] ;  /* 0x0000002402167981 */ /* 0x000162000c1e1500 */
[----:B------:R-:W-:Y:S05]  /*af20*/  BRA `(.L_x_219) ;  /* 0x0000000400d07947 */ /* 0x000fea0003800000 */
.L_x_226:
        /* <DEDUP_REMOVED lines=13> */
.L_x_233:
        /* <DEDUP_REMOVED lines=21> */
.L_x_237:
[----:B------:R-:W-:Y:S05]  /*b150*/  BSYNC.RECONVERGENT B1 ;  /* 0x0000000000017941 */ /* 0x000fea0003800200 */
.L_x_236:
[----:B------:R-:W-:Y:S01]  /*b160*/  IMAD.SHL.U32 R0, R0, 0x100000, RZ ;  /* 0x0010000000007824 */ /* 0x000fe200078e00ff */
[----:B------:R-:W-:-:S04]  /*b170*/  LEA R2, R2, 0x3b800000, 0x17 ;  /* 0x3b80000002027811 */ /* 0x000fc800078eb8ff */
[----:B------:R-:W-:-:S07]  /*b180*/  LOP3.LUT R0, R2, R0, R7, 0xfe, !PT ;  /* 0x0000000002007212 */ /* 0x000fce00078efe07 */
.L_x_235:
[----:B------:R-:W-:Y:S05]  /*b190*/  BSYNC.RECONVERGENT B0 ;  /* 0x0000000000007941 */ /* 0x000fea0003800200 */
.L_x_234:
[----:B------:R-:W-:-:S04]  /*b1a0*/  F2FP.BF16.F32.PACK_AB R0, RZ, R0 ;  /* 0x00000000ff00723e */ /* 0x000fc800000010ff */
[----:B------:R-:W-:Y:S01]  /*b1b0*/  PRMT R22, R0, 0x7610, R22 ;  /* 0x0000761000167816 */ /* 0x000fe20000000016 */
[----:B------:R-:W-:Y:S06]  /*b1c0*/  BRA `(.L_x_219) ;  /* 0x0000000400287947 */ /* 0x000fec0003800000 */
.L_x_232:
        /* <DEDUP_REMOVED lines=21> */
.L_x_241:
[----:B------:R-:W-:Y:S05]  /*b320*/  BSYNC.RECONVERGENT B1 ;  /* 0x0000000000017941 */ /* 0x000fea0003800200 */
.L_x_240:
[----:B------:R-:W-:Y:S01]  /*b330*/  IMAD.SHL.U32 R0, R0, 0x200000, RZ ;  /* 0x0020000000007824 */ /* 0x000fe200078e00ff */
[----:B------:R-:W-:-:S04]  /*b340*/  LEA R2, R2, 0x37800000, 0x17 ;  /* 0x3780000002027811 */ /* 0x000fc800078eb8ff */
[----:B------:R-:W-:-:S07]  /*b350*/  LOP3.LUT R0, R2, R0, R7, 0xfe, !PT ;  /* 0x0000000002007212 */ /* 0x000fce00078efe07 */
.L_x_239:
[----:B------:R-:W-:Y:S05]  /*b360*/  BSYNC.RECONVERGENT B0 ;  /* 0x0000000000007941 */ /* 0x000fea0003800200 */
.L_x_238:
[----:B------:R-:W-:-:S04]  /*b370*/  F2FP.BF16.F32.PACK_AB R0, RZ, R0 ;  /* 0x00000000ff00723e */ /* 0x000fc800000010ff */
[----:B------:R-:W-:Y:S01]  /*b380*/  PRMT R22, R0, 0x7610, R22 ;  /* 0x0000761000167816 */ /* 0x000fe20000000016 */
[----:B------:R-:W-:Y:S06]  /*b390*/  BRA `(.L_x_219) ;  /* 0x0000000000b47947 */ /* 0x000fec0003800000 */
.L_x_231:
        /* <DEDUP_REMOVED lines=12> */
[----:B------:R-:W-:Y:S01]  /*b460*/  @!P0 IMAD.MOV.U32 R0, RZ, RZ, 0x7f800001 ;  /* 0x7f800001ff008424 */ /* 0x000fe200078e00ff */
[----:B------:R-:W-:-:S07]  /*b470*/  @P0 SHF.L.U32 R0, R2, 0x17, RZ ;  /* 0x0000001702000819 */ /* 0x000fce00000006ff */
.L_x_245:
[----:B------:R-:W-:Y:S05]  /*b480*/  BSYNC.RECONVERGENT B0 ;  /* 0x0000000000007941 */ /* 0x000fea0003800200 */
.L_x_244:
[----:B------:R-:W-:-:S04]  /*b490*/  F2FP.BF16.F32.PACK_AB R0, RZ, R0 ;  /* 0x00000000ff00723e */ /* 0x000fc800000010ff */
[----:B------:R-:W-:Y:S01]  /*b4a0*/  PRMT R22, R0, 0x7610, R22 ;  /* 0x0000761000167816 */ /* 0x000fe20000000016 */
[----:B------:R-:W-:Y:S06]  /*b4b0*/  BRA `(.L_x_219) ;  /* 0x00000000006c7947 */ /* 0x000fec0003800000 */
.L_x_218:
        /* <DEDUP_REMOVED lines=11> */
[----:B------:R-:W-:Y:S02]  /*b570*/  IMAD.U32 R7, RZ, RZ, UR7 ;  /* 0x00000007ff077e24 */ /* 0x000fe4000f8e00ff */
[----:B---3--:R-:W-:Y:S01]  /*b580*/  IMAD.U32 R10, RZ, RZ, UR8 ;  /* 0x00000008ff0a7e24 */ /* 0x008fe2000f8e00ff */
[----:B------:R-:W-:-:S07]  /*b590*/  MOV R11, UR9 ;  /* 0x00000009000b7c02 */ /* 0x000fce0008000f00 */
[----:B------:R-:W-:-:S07]  /*b5a0*/  LEPC R20, `(.L_x_246) ;  /* 0x000000001014794e */ /* 0x000fce0000000000 */
[----:B--2---:R-:W-:Y:S05]  /*b5b0*/  CALL.ABS.NOINC R2 ;  /* 0x0000000002007343 */ /* 0x004fea0003c00000 */
.L_x_246:
[----:B------:R-:W-:Y:S01]  /*b5c0*/  PRMT R22, RZ, 0x7610, R22 ;  /* 0x00007610ff167816 */ /* 0x000fe20000000016 */
[----:B------:R-:W-:Y:S06]  /*b5d0*/  BRA `(.L_x_219) ;  /* 0x0000000000247947 */ /* 0x000fec0003800000 */
.L_x_243:
[----:B------:R-:W2:Y:S02]  /*b5e0*/  LDG.E.64 R2, desc[UR36][R2.64] ;  /* 0x0000002402027981 */ /* 0x000ea4000c1e1b00 */
[----:B--2---:R-:W0:Y:S02]  /*b5f0*/  I2F.U64 R0, R2 ;  /* 0x0000000200007312 */ /* 0x004e240000301000 */
[----:B0-----:R-:W-:-:S04]  /*b600*/  F2FP.BF16.F32.PACK_AB R0, RZ, R0 ;  /* 0x00000000ff00723e */ /* 0x001fc800000010ff */
[----:B------:R-:W-:Y:S01]  /*b610*/  PRMT R22, R0, 0x7610, R22 ;  /* 0x0000761000167816 */ /* 0x000fe20000000016 */
[----:B------:R-:W-:Y:S06]  /*b620*/  BRA `(.L_x_219) ;  /* 0x0000000000107947 */ /* 0x000fec0003800000 */
.L_x_242:
[----:B------:R-:W2:Y:S02]  /*b630*/  LDG.E R2, desc[UR36][R2.64] ;  /* 0x0000002402027981 */ /* 0x000ea4000c1e1900 */
[----:B--2---:R-:W-:-:S04]  /*b640*/  I2FP.F32.U32 R0, R2 ;  /* 0x0000000200007245 */ /* 0x004fc80000201000 */
[----:B------:R-:W-:-:S04]  /*b650*/  F2FP.BF16.F32.PACK_AB R0, RZ, R0 ;  /* 0x00000000ff00723e */ /* 0x000fc800000010ff */
[----:B------:R-:W-:-:S07]  /*b660*/  PRMT R22, R0, 0x7610, R22 ;  /* 0x0000761000167816 */ /* 0x000fce0000000016 */
.L_x_219:
        /* <DEDUP_REMOVED lines=18> */
.L_x_250:
[----:B------:R-:W2:Y:S02]  /*b790*/  LDG.E.U8 R2, desc[UR36][R2.64] ;  /* 0x0000002402027981 */ /* 0x000ea4000c1e1100 */
[----:B--2---:R-:W-:-:S04]  /*b7a0*/  I2FP.F32.U32 R0, R2 ;  /* 0x0000000200007245 */ /* 0x004fc80000201000 */
[----:B------:R-:W-:Y:S01]  /*b7b0*/  F2FP.BF16.F32.PACK_AB R0, RZ, R0 ;  /* 0x00000000ff00723e */ /* 0x000fe200000010ff */
[----:B------:R-:W-:Y:S06]  /*b7c0*/  BRA `(.L_x_252) ;  /* 0x0000000c00a47947 */ /* 0x000fec0003800000 */
.L_x_249:
        /* <DEDUP_REMOVED lines=10> */
.L_x_254:
[----:B------:R-:W2:Y:S02]  /*b870*/  LDG.E R2, desc[UR36][R2.64] ;  /* 0x0000002402027981 */ /* 0x000ea4000c1e1900 */
[----:B--2---:R-:W-:-:S04]  /*b880*/  I2FP.F32.S32 R0, R2 ;  /* 0x0000000200007245 */ /* 0x004fc80000201400 */
[----:B------:R-:W-:Y:S01]  /*b890*/  F2FP.BF16.F32.PACK_AB R0, RZ, R0 ;  /* 0x00000000ff00723e */ /* 0x000fe200000010ff */
[----:B------:R-:W-:Y:S06]  /*b8a0*/  BRA `(.L_x_252) ;  /* 0x0000000c006c7947 */ /* 0x000fec0003800000 */
.L_x_253:
[----:B------:R-:W2:Y:S02]  /*b8b0*/  LDG.E.U16 R2, desc[UR36][R2.64] ;  /* 0x0000002402027981 */ /* 0x000ea4000c1e1500 */
[----:B--2---:R-:W0:Y:S02]  /*b8c0*/  I2F.S16 R0, R2 ;  /* 0x0000000200007306 */ /* 0x004e240000101400 */
[----:B0-----:R-:W-:Y:S01]  /*b8d0*/  F2FP.BF16.F32.PACK_AB R0, RZ, R0 ;  /* 0x00000000ff00723e */ /* 0x001fe200000010ff */
[----:B------:R-:W-:Y:S06]  /*b8e0*/  BRA `(.L_x_252) ;  /* 0x0000000c005c7947 */ /* 0x000fec0003800000 */
.L_x_248:
        /* <DEDUP_REMOVED lines=9> */
.L_x_256:
[----:B------:R-:W2:Y:S02]  /*b980*/  LDG.E.U16 R0, desc[UR36][R2.64] ;  /* 0x0000002402007981 */ /* 0x000ea4000c1e1500 */
[----:B--2---:R-:W-:-:S05]  /*b990*/  HADD2.F32 R0, -RZ, R0.H0_H0 ;  /* 0x20000000ff007230 */ /* 0x004fca0000004100 */
[----:B------:R-:W-:Y:S01]  /*b9a0*/  F2FP.BF16.F32.PACK_AB R0, RZ, R0 ;  /* 0x00000000ff00723e */ /* 0x000fe200000010ff */
[----:B------:R-:W-:Y:S06]  /*b9b0*/  BRA `(.L_x_252) ;  /* 0x0000000c00287947 */ /* 0x000fec0003800000 */
.L_x_255:
        /* <DEDUP_REMOVED lines=9> */
.L_x_258:
[----:B------:R-:W2:Y:S02]  /*ba50*/  LDG.E.U16 R2, desc[UR36][R2.64] ;  /* 0x0000002402027981 */ /* 0x000ea4000c1e1500 */
[----:B--2---:R-:W-:-:S05]  /*ba60*/  HADD2.F32 R0, -RZ, R2.H0_H0 ;  /* 0x20000002ff007230 */ /* 0x004fca0000004100 */
[----:B------:R-:W-:Y:S01]  /*ba70*/  F2FP.BF16.F32.PACK_AB R0, RZ, R0 ;  /* 0x00000000ff00723e */ /* 0x000fe200000010ff */
[----:B------:R-:W-:Y:S06]  /*ba80*/  BRA `(.L_x_252) ;  /* 0x0000000800f47947 */ /* 0x000fec0003800000 */
.L_x_257:
        /* <DEDUP_REMOVED lines=12> */
.L_x_247:
        /* <DEDUP_REMOVED lines=13> */
.L_x_261:
        /* <DEDUP_REMOVED lines=12> */
.L_x_260:
[----:B------:R-:W-:-:S09]  /*bce0*/  UISETP.NE.AND UP0, UPT, UR4, 0xf, UPT ;  /* 0x0000000f0400788c */ /* 0x000fd2000bf05270 */
[----:B------:R-:W-:Y:S05]  /*bcf0*/  BRA.U !UP0, `(.L_x_262) ;  /* 0x0000000108987547 */ /* 0x000fea000b800000 */
[----:B------:R-:W-:-:S09]  /*bd00*/  UISETP.NE.AND UP0, UPT, UR4, 0x17, UPT ;  /* 0x000000170400788c */ /* 0x000fd2000bf05270 */
[----:B------:R-:W-:Y:S05]  /*bd10*/  BRA.U !UP0, `(.L_x_263) ;  /* 0x00000001085c7547 */ /* 0x000fea000b800000 */
[----:B------:R-:W-:-:S09]  /*bd20*/  UISETP.NE.AND UP0, UPT, UR4, 0x18, UPT ;  /* 0x000000180400788c */ /* 0x000fd2000bf05270 */
[----:B------:R-:W-:Y:S05]  /*bd30*/  BRA.U UP0, `(.L_x_251) ;  /* 0x0000000500e47547 */ /* 0x000fea000b800000 */
[----:B------:R-:W2:Y:S01]  /*bd40*/  LDG.E.U8 R0, desc[UR36][R2.64] ;  /* 0x0000002402007981 */ /* 0x000ea2000c1e1100 */
[----:B------:R-:W-:Y:S01]  /*bd50*/  MOV R6, 0x1f ;  /* 0x0000001f00067802 */ /* 0x000fe20000000f00 */
        /* <DEDUP_REMOVED lines=19> */
.L_x_263:
[----:B------:R-:W2:Y:S02]  /*be90*/  LDG.E.U8 R2, desc[UR36][R2.64] ;  /* 0x0000002402027981 */ /* 0x000ea4000c1e1100 */
[C---:B--2---:R-:W-:Y:S01]  /*bea0*/  SHF.L.U32 R0, R2.reuse, 0x19, RZ ;  /* 0x0000001902007819 */ /* 0x044fe200000006ff */
        /* <DEDUP_REMOVED lines=11> */
.L_x_262:
[----:B------:R0:W5:Y:S01]  /*bf60*/  LDG.E.U16 R0, desc[UR36][R2.64] ;  /* 0x0000002402007981 */ /* 0x000162000c1e1500 */
[----:B------:R-:W-:Y:S05]  /*bf70*/  BRA `(.L_x_252) ;  /* 0x0000000400b87947 */ /* 0x000fea0003800000 */
.L_x_259:
        /* <DEDUP_REMOVED lines=12> */
.L_x_266:
        /* <DEDUP_REMOVED lines=21> */
.L_x_270:
[----:B------:R-:W-:Y:S05]  /*c190*/  BSYNC.RECONVERGENT B1 ;  /* 0x0000000000017941 */ /* 0x000fea0003800200 */
.L_x_269:
[----:B------:R-:W-:Y:S02]  /*c1a0*/  SHF.L.U32 R0, R0, 0x14, RZ ;  /* 0x0000001400007819 */ /* 0x000fe400000006ff */
[----:B------:R-:W-:-:S04]  /*c1b0*/  LEA R2, R2, 0x3b800000, 0x17 ;  /* 0x3b80000002027811 */ /* 0x000fc800078eb8ff */
[----:B------:R-:W-:-:S07]  /*c1c0*/  LOP3.LUT R0, R2, R0, R7, 0xfe, !PT ;  /* 0x0000000002007212 */ /* 0x000fce00078efe07 */
.L_x_268:
[----:B------:R-:W-:Y:S05]  /*c1d0*/  BSYNC.RECONVERGENT B0 ;  /* 0x0000000000007941 */ /* 0x000fea0003800200 */
.L_x_267:
[----:B------:R-:W-:Y:S01]  /*c1e0*/  F2FP.BF16.F32.PACK_AB R0, RZ, R0 ;  /* 0x00000000ff00723e */ /* 0x000fe200000010ff */
[----:B------:R-:W-:Y:S06]  /*c1f0*/  BRA `(.L_x_252) ;  /* 0x0000000400187947 */ /* 0x000fec0003800000 */
.L_x_265:
        /* <DEDUP_REMOVED lines=21> */
.L_x_274:
[----:B------:R-:W-:Y:S05]  /*c350*/  BSYNC.RECONVERGENT B1 ;  /* 0x0000000000017941 */ /* 0x000fea0003800200 */
.L_x_273:
[----:B------:R-:W-:Y:S01]  /*c360*/  IMAD.SHL.U32 R0, R0, 0x200000, RZ ;  /* 0x0020000000007824 */ /* 0x000fe200078e00ff */
[----:B------:R-:W-:-:S04]  /*c370*/  LEA R2, R2, 0x37800000, 0x17 ;  /* 0x3780000002027811 */ /* 0x000fc800078eb8ff */
[----:B------:R-:W-:-:S07]  /*c380*/  LOP3.LUT R0, R2, R0, R7, 0xfe, !PT ;  /* 0x0000000002007212 */ /* 0x000fce00078efe07 */
.L_x_272:
[----:B------:R-:W-:Y:S05]  /*c390*/  BSYNC.RECONVERGENT B0 ;  /* 0x0000000000007941 */ /* 0x000fea0003800200 */
.L_x_271:
[----:B------:R-:W-:Y:S01]  /*c3a0*/  F2FP.BF16.F32.PACK_AB R0, RZ, R0 ;  /* 0x00000000ff00723e */ /* 0x000fe200000010ff */
[----:B------:R-:W-:Y:S06]  /*c3b0*/  BRA `(.L_x_252) ;  /* 0x0000000000a87947 */ /* 0x000fec0003800000 */
.L_x_264:
        /* <DEDUP_REMOVED lines=8> */
[----:B------:R-:W-:Y:S01]  /*c440*/  HFMA2 R0, -RZ, RZ, 3.814697265625e-06, 0 ;  /* 0x00400000ff007431 */ /* 0x000fe200000001ff */
[----:B--2---:R-:W-:-:S13]  /*c450*/  ISETP.NE.AND P0, PT, R2, RZ, PT ;  /* 0x000000ff0200720c */ /* 0x004fda0003f05270 */
[----:B------:R-:W-:Y:S05]  /*c460*/  @!P0 BRA `(.L_x_278) ;  /* 0x00000000000c8947 */ /* 0x000fea0003800000 */
[----:B------:R-:W-:-:S13]  /*c470*/  ISETP.NE.AND P0, PT, R2, 0xff, PT ;  /* 0x000000ff0200780c */ /* 0x000fda0003f05270 */
[----:B------:R-:W-:Y:S02]  /*c480*/  @!P0 IMAD.MOV.U32 R0, RZ, RZ, 0x7f800001 ;  /* 0x7f800001ff008424 */ /* 0x000fe400078e00ff */
[----:B------:R-:W-:-:S07]  /*c490*/  @P0 IMAD.SHL.U32 R0, R2, 0x800000, RZ ;  /* 0x0080000002000824 */ /* 0x000fce00078e00ff */
.L_x_278:
[----:B------:R-:W-:Y:S05]  /*c4a0*/  BSYNC.RECONVERGENT B0 ;  /* 0x0000000000007941 */ /* 0x000fea0003800200 */
.L_x_277:
[----:B------:R-:W-:Y:S01]  /*c4b0*/  F2FP.BF16.F32.PACK_AB R0, RZ, R0 ;  /* 0x00000000ff00723e */ /* 0x000fe200000010ff */
[----:B------:R-:W-:Y:S06]  /*c4c0*/  BRA `(.L_x_252) ;  /* 0x0000000000647947 */ /* 0x000fec0003800000 */
.L_x_251:
        /* <DEDUP_REMOVED lines=10> */
[----:B-1----:R-:W-:Y:S01]  /*c570*/  IMAD.U32 R6, RZ, RZ, UR6 ;  /* 0x00000006ff067e24 */ /* 0x002fe2000f8e00ff */
[----:B------:R-:W-:Y:S01]  /*c580*/  MOV R7, UR7 ;  /* 0x0000000700077c02 */ /* 0x000fe20008000f00 */
[----:B---3--:R-:W-:Y:S02]  /*c590*/  IMAD.U32 R10, RZ, RZ, UR8 ;  /* 0x00000008ff0a7e24 */ /* 0x008fe4000f8e00ff */
[----:B------:R-:W-:-:S07]  /*c5a0*/  IMAD.U32 R11, RZ, RZ, UR9 ;  /* 0x00000009ff0b7e24 */ /* 0x000fce000f8e00ff */
[----:B------:R-:W-:-:S07]  /*c5b0*/  LEPC R20, `(.L_x_279) ;  /* 0x000000001014794e */ /* 0x000fce0000000000 */
[----:B--2--5:R-:W-:Y:S05]  /*c5c0*/  CALL.ABS.NOINC R2 ;  /* 0x0000000002007343 */ /* 0x024fea0003c00000 */
.L_x_279:
[----:B------:R-:W-:Y:S01]  /*c5d0*/  PRMT R0, RZ, 0x7610, R0 ;  /* 0x00007610ff007816 */ /* 0x000fe20000000000 */
[----:B------:R-:W-:Y:S06]  /*c5e0*/  BRA `(.L_x_252) ;  /* 0x00000000001c7947 */ /* 0x000fec0003800000 */
.L_x_276:
[----:B------:R-:W2:Y:S02]  /*c5f0*/  LDG.E.64 R2, desc[UR36][R2.64] ;  /* 0x0000002402027981 */ /* 0x000ea4000c1e1b00 */
[----:B--2---:R-:W0:Y:S02]  /*c600*/  I2F.U64 R0, R2 ;  /* 0x0000000200007312 */ /* 0x004e240000301000 */
[----:B0-----:R-:W-:Y:S01]  /*c610*/  F2FP.BF16.F32.PACK_AB R0, RZ, R0 ;  /* 0x00000000ff00723e */ /* 0x001fe200000010ff */
[----:B------:R-:W-:Y:S06]  /*c620*/  BRA `(.L_x_252) ;  /* 0x00000000000c7947 */ /* 0x000fec0003800000 */
.L_x_275:
[----:B------:R-:W2:Y:S02]  /*c630*/  LDG.E R2, desc[UR36][R2.64] ;  /* 0x0000002402027981 */ /* 0x000ea4000c1e1900 */
[----:B--2---:R-:W-:-:S04]  /*c640*/  I2FP.F32.U32 R0, R2 ;  /* 0x0000000200007245 */ /* 0x004fc80000201000 */
[----:B------:R-:W-:-:S07]  /*c650*/  F2FP.BF16.F32.PACK_AB R0, RZ, R0 ;  /* 0x00000000ff00723e */ /* 0x000fce00000010ff */
.L_x_252:
[----:B0-----:R-:W0:Y:S01]  /*c660*/  LDC R2, c[0x0][0x600] ;  /* 0x00018000ff027b82 */ /* 0x001e220000000800 */
[----:B-----5:R-:W-:Y:S01]  /*c670*/  SHF.L.U32 R22, R22, 0x10, RZ ;  /* 0x0000001016167819 */ /* 0x020fe200000006ff */
[----:B------:R-:W-:Y:S01]  /*c680*/  IMAD.U32 R5, R0, 0x10000, RZ ;  /* 0x0001000000057824 */ /* 0x000fe200078e00ff */
[----:B------:R-:W1:Y:S03]  /*c690*/  LDCU.64 UR4, c[0x0][0x5e8] ;  /* 0x0000bd00ff0477ac */ /* 0x000e660008000a00 */
[----:B------:R-:W-:Y:S01]  /*c6a0*/  FADD.FTZ R3, -R22, R5 ;  /* 0x0000000516037221 */ /* 0x000fe20000010100 */
[----:B------:R-:W-:-:S04]  /*c6b0*/  ULOP3.LUT UR6, UR40, 0xff, URZ, 0xc0, !UPT ;  /* 0x000000ff28067892 */ /* 0x000fc8000f8ec0ff */
        /* <DEDUP_REMOVED lines=20> */
.L_x_283:
[----:B-1----:R-:W-:-:S06]  /*c800*/  IMAD.U32 R5, R5, 0x10000, RZ ;  /* 0x0001000005057824 */ /* 0x002fcc00078e00ff */
[----:B------:R-:W1:Y:S02]  /*c810*/  F2I.S64.TRUNC R4, R5 ;  /* 0x0000000500047311 */ /* 0x000e64000020d900 */
[----:B-1----:R1:W-:Y:S01]  /*c820*/  STG.E.U8 desc[UR36][R2.64], R4 ;  /* 0x0000000402007986 */ /* 0x0023e2000c101124 */
[----:B------:R-:W-:Y:S05]  /*c830*/  BRA `(.L_x_285) ;  /* 0x0000000c006c7947 */ /* 0x000fea0003800000 */
.L_x_282:
        /* <DEDUP_REMOVED lines=10> */
.L_x_287:
[----:B-1----:R-:W-:-:S06]  /*c8e0*/  SHF.L.U32 R5, R5, 0x10, RZ ;  /* 0x0000001005057819 */ /* 0x002fcc00000006ff */
[----:B------:R-:W1:Y:S02]  /*c8f0*/  F2I.FTZ.TRUNC.NTZ R5, R5 ;  /* 0x0000000500057305 */ /* 0x000e64000021f100 */
[----:B-1----:R1:W-:Y:S01]  /*c900*/  STG.E desc[UR36][R2.64], R5 ;  /* 0x0000000502007986 */ /* 0x0023e2000c101924 */
[----:B------:R-:W-:Y:S05]  /*c910*/  BRA `(.L_x_285) ;  /* 0x0000000c00347947 */ /* 0x000fea0003800000 */
.L_x_286:
[----:B-1----:R-:W-:-:S06]  /*c920*/  IMAD.U32 R5, R5, 0x10000, RZ ;  /* 0x0001000005057824 */ /* 0x002fcc00078e00ff */
[----:B------:R-:W1:Y:S02]  /*c930*/  F2I.FTZ.TRUNC.NTZ R5, R5 ;  /* 0x0000000500057305 */ /* 0x000e64000021f100 */
[----:B-1----:R1:W-:Y:S01]  /*c940*/  STG.E.U16 desc[UR36][R2.64], R5 ;  /* 0x0000000502007986 */ /* 0x0023e2000c101524 */
[----:B------:R-:W-:Y:S05]  /*c950*/  BRA `(.L_x_285) ;  /* 0x0000000c00247947 */ /* 0x000fea0003800000 */
.L_x_281:
        /* <DEDUP_REMOVED lines=9> */
.L_x_289:
[----:B01----:R-:W-:-:S05]  /*c9f0*/  IMAD.U32 R0, R5, 0x10000, RZ ;  /* 0x0001000005007824 */ /* 0x003fca00078e00ff */
[----:B------:R-:W-:-:S05]  /*ca00*/  F2FP.F16.F32.PACK_AB R0, RZ, R0 ;  /* 0x00000000ff00723e */ /* 0x000fca00000000ff */
[----:B------:R0:W-:Y:S01]  /*ca10*/  STG.E.U16 desc[UR36][R2.64], R0 ;  /* 0x0000000002007986 */ /* 0x0001e2000c101524 */
[----:B------:R-:W-:Y:S05]  /*ca20*/  BRA `(.L_x_285) ;  /* 0x0000000800f07947 */ /* 0x000fea0003800000 */
.L_x_288:
        /* <DEDUP_REMOVED lines=10> */
.L_x_291:
[----:B-1----:R-:W-:-:S04]  /*cad0*/  SHF.L.U32 R5, R5, 0x10, RZ ;  /* 0x0000001005057819 */ /* 0x002fc800000006ff */
[----:B------:R-:W-:-:S04]  /*cae0*/  F2FP.F16.F32.PACK_AB R5, RZ, R5 ;  /* 0x00000005ff05723e */ /* 0x000fc800000000ff */
[----:B------:R-:W-:-:S05]  /*caf0*/  PRMT R5, R5, 0x5410, RZ ;  /* 0x0000541005057816 */ /* 0x000fca00000000ff */
[----:B------:R1:W-:Y:S01]  /*cb00*/  STG.E desc[UR36][R2.64], R5 ;  /* 0x0000000502007986 */ /* 0x0003e2000c101924 */
[----:B------:R-:W-:Y:S05]  /*cb10*/  BRA `(.L_x_285) ;  /* 0x0000000800b47947 */ /* 0x000fea0003800000 */
.L_x_290:
[----:B-1----:R-:W-:-:S04]  /*cb20*/  IMAD.U32 R4, R5, 0x10000, RZ ;  /* 0x0001000005047824 */ /* 0x002fc800078e00ff */
[----:B------:R-:W-:-:S06]  /*cb30*/  FMUL.FTZ R4, R4, 1 ;  /* 0x3f80000004047820 */ /* 0x000fcc0000410000 */
[----:B------:R-:W1:Y:S02]  /*cb40*/  F2F.F64.F32 R4, R4 ;  /* 0x0000000400047310 */ /* 0x000e640000201800 */
[----:B-1----:R1:W-:Y:S01]  /*cb50*/  STG.E.64 desc[UR36][R2.64], R4 ;  /* 0x0000000402007986 */ /* 0x0023e2000c101b24 */
[----:B------:R-:W-:Y:S05]  /*cb60*/  BRA `(.L_x_285) ;  /* 0x0000000800a07947 */ /* 0x000fea0003800000 */
.L_x_280:
        /* <DEDUP_REMOVED lines=14> */
.L_x_295:
        /* <DEDUP_REMOVED lines=18> */
.L_x_298:
[----:B------:R-:W-:-:S04]  /*cd70*/  SHF.R.U32.HI R5, RZ, 0x18, R5 ;  /* 0x00000018ff057819 */ /* 0x000fc80000011605 */
[----:B------:R-:W-:-:S07]  /*cd80*/  LOP3.LUT R0, R0, 0x80, R5, 0xf8, !PT ;  /* 0x0000008000007812 */ /* 0x000fce00078ef805 */
.L_x_297:
[----:B------:R-:W-:Y:S05]  /*cd90*/  BSYNC.RECONVERGENT B0 ;  /* 0x0000000000007941 */ /* 0x000fea0003800200 */
.L_x_296:
[----:B------:R0:W-:Y:S01]  /*cda0*/  STG.E.U8 desc[UR36][R2.64], R0 ;  /* 0x0000000002007986 */ /* 0x0001e2000c101124 */
[----:B------:R-:W-:Y:S05]  /*cdb0*/  BRA `(.L_x_285) ;  /* 0x00000008000c7947 */ /* 0x000fea0003800000 */
.L_x_294:
[----:B-1----:R-:W-:Y:S01]  /*cdc0*/  SHF.L.U32 R5, R5, 0x10, RZ ;  /* 0x0000001005057819 */ /* 0x002fe200000006ff */
[----:B------:R-:W-:Y:S01]  /*cdd0*/  BSSY.RECONVERGENT B0, `(.L_x_299) ;  /* 0x0000013000007945 */ /* 0x000fe20003800200 */
[----:B0-----:R-:W-:Y:S02]  /*cde0*/  IMAD.MOV.U32 R0, RZ, RZ, 0x80 ;  /* 0x00000080ff007424 */ /* 0x001fe400078e00ff */
        /* <DEDUP_REMOVED lines=15> */
.L_x_301:
[----:B------:R-:W-:-:S04]  /*cee0*/  SHF.R.U32.HI R5, RZ, 0x18, R5 ;  /* 0x00000018ff057819 */ /* 0x000fc80000011605 */
[----:B------:R-:W-:-:S07]  /*cef0*/  LOP3.LUT R0, R0, 0x80, R5, 0xf8, !PT ;  /* 0x0000008000007812 */ /* 0x000fce00078ef805 */
.L_x_300:
[----:B------:R-:W-:Y:S05]  /*cf00*/  BSYNC.RECONVERGENT B0 ;  /* 0x0000000000007941 */ /* 0x000fea0003800200 */
.L_x_299:
[----:B------:R0:W-:Y:S01]  /*cf10*/  STG.E.U8 desc[UR36][R2.64], R0 ;  /* 0x0000000002007986 */ /* 0x0001e2000c101124 */
[----:B------:R-:W-:Y:S05]  /*cf20*/  BRA `(.L_x_285) ;  /* 0x0000000400b07947 */ /* 0x000fea0003800000 */
.L_x_293:
        /* <DEDUP_REMOVED lines=18> */
[----:B------:R-:W-:-:S05]  /*d050*/  @!P0 IADD3 R0, PT, PT, R6, RZ, RZ ;  /* 0x000000ff06008210 */ /* 0x000fca0007ffe0ff */
[----:B------:R-:W-:-:S05]  /*d060*/  @P1 IMAD.MOV.U32 R5, RZ, RZ, R0 ;  /* 0x000000ffff051224 */ /* 0x000fca00078e0000 */
[----:B------:R0:W-:Y:S01]  /*d070*/  STG.E.U8 desc[UR36][R2.64], R5 ;  /* 0x0000000502007986 */ /* 0x0001e2000c101124 */
[----:B------:R-:W-:Y:S05]  /*d080*/  BRA `(.L_x_285) ;  /* 0x0000000400587947 */ /* 0x000fea0003800000 */
.L_x_303:
[----:B-1----:R-:W-:-:S06]  /*d090*/  IMAD.U32 R5, R5, 0x10000, RZ ;  /* 0x0001000005057824 */ /* 0x002fcc00078e00ff */
[----:B------:R-:W1:Y:S02]  /*d0a0*/  F2I.U64.TRUNC R4, R5 ;  /* 0x0000000500047311 */ /* 0x000e64000020d800 */
[----:B-1----:R1:W-:Y:S01]  /*d0b0*/  STG.E.64 desc[UR36][R2.64], R4 ;  /* 0x0000000402007986 */ /* 0x0023e2000c101b24 */
[----:B------:R-:W-:Y:S05]  /*d0c0*/  BRA `(.L_x_285) ;  /* 0x0000000400487947 */ /* 0x000fea0003800000 */
.L_x_302:
[----:B-1----:R-:W-:-:S06]  /*d0d0*/  IMAD.U32 R5, R5, 0x10000, RZ ;  /* 0x0001000005057824 */ /* 0x002fcc00078e00ff */
[----:B------:R-:W1:Y:S02]  /*d0e0*/  F2I.FTZ.U32.TRUNC.NTZ R5, R5 ;  /* 0x0000000500057305 */ /* 0x000e64000021f000 */
[----:B-1----:R1:W-:Y:S01]  /*d0f0*/  STG.E desc[UR36][R2.64], R5 ;  /* 0x0000000502007986 */ /* 0x0023e2000c101924 */
[----:B------:R-:W-:Y:S05]  /*d100*/  BRA `(.L_x_285) ;  /* 0x0000000400387947 */ /* 0x000fea0003800000 */
.L_x_292:
        /* <DEDUP_REMOVED lines=11> */
.L_x_305:
[----:B-1----:R-:W-:Y:S01]  /*d1c0*/  IMAD.U32 R5, R5, 0x10000, RZ ;  /* 0x0001000005057824 */ /* 0x002fe200078e00ff */
[----:B------:R-:W-:-:S03]  /*d1d0*/  CS2R R6, SRZ ;  /* 0x0000000000067805 */ /* 0x000fc6000001ff00 */
[----:B------:R-:W-:-:S06]  /*d1e0*/  FMUL.FTZ R5, R5, 1 ;  /* 0x3f80000005057820 */ /* 0x000fcc0000410000 */
[----:B------:R-:W1:Y:S02]  /*d1f0*/  F2F.F64.F32 R4, R5 ;  /* 0x0000000500047310 */ /* 0x000e640000201800 */
[----:B-1----:R1:W-:Y:S01]  /*d200*/  STG.E.128 desc[UR36][R2.64], R4 ;  /* 0x0000000402007986 */ /* 0x0023e2000c101d24 */
[----:B------:R-:W-:Y:S05]  /*d210*/  BRA `(.L_x_285) ;  /* 0x0000000000f47947 */ /* 0x000fea0003800000 */
.L_x_304:
[----:B------:R-:W-:-:S09]  /*d220*/  UISETP.NE.AND UP0, UPT, UR6, 0xf, UPT ;  /* 0x0000000f0600788c */ /* 0x000fd2000bf05270 */
[----:B------:R-:W-:Y:S05]  /*d230*/  BRA.U !UP0, `(.L_x_306) ;  /* 0x0000000108e87547 */ /* 0x000fea000b800000 */
[----:B------:R-:W-:-:S09]  /*d240*/  UISETP.NE.AND UP0, UPT, UR6, 0x17, UPT ;  /* 0x000000170600788c */ /* 0x000fd2000bf05270 */
[----:B------:R-:W-:Y:S05]  /*d250*/  BRA.U !UP0, `(.L_x_307) ;  /* 0x0000000108907547 */ /* 0x000fea000b800000 */
[----:B------:R-:W-:-:S09]  /*d260*/  UISETP.NE.AND UP0, UPT, UR6, 0x18, UPT ;  /* 0x000000180600788c */ /* 0x000fd2000bf05270 */
[----:B------:R-:W-:Y:S05]  /*d270*/  BRA.U !UP0, `(.L_x_308) ;  /* 0x0000000108447547 */ /* 0x000fea000b800000 */
.L_x_284:
[----:B------:R-:W-:Y:S01]  /*d280*/  MOV R2, 0x0 ;  /* 0x0000000000027802 */ /* 0x000fe20000000f00 */
[----:B------:R-:W2:Y:S01]  /*d290*/  LDCU.64 UR4, c[0x4][0x128] ;  /* 0x01002500ff0477ac */ /* 0x000ea20008000a00 */
[----:B------:R-:W-:Y:S02]  /*d2a0*/  HFMA2 R8, -RZ, RZ, 0, 6.020069122314453125e-06 ;  /* 0x00000065ff087431 */ /* 0x000fe400000001ff */
[----:B------:R-:W-:Y:S01]  /*d2b0*/  IMAD.MOV.U32 R12, RZ, RZ, 0x1 ;  /* 0x00000001ff0c7424 */ /* 0x000fe200078e00ff */
[----:B------:R-:W3:Y:S01]  /*d2c0*/  LDCU.64 UR6, c[0x4][0x130] ;  /* 0x01002600ff0677ac */ /* 0x000ee20008000a00 */
[----:B------:R-:W4:Y:S01]  /*d2d0*/  LDC.64 R2, c[0x4][R2] ;  /* 0x0100000002027b82 */ /* 0x000f220000000a00 */
[----:B------:R-:W-:Y:S01]  /*d2e0*/  IMAD.MOV.U32 R13, RZ, RZ, RZ ;  /* 0x000000ffff0d7224 */ /* 0x000fe200078e00ff */
[----:B------:R-:W5:Y:S01]  /*d2f0*/  LDCU.64 UR8, c[0x4][0x40] ;  /* 0x01000800ff0877ac */ /* 0x000f620008000a00 */
[----:B--2---:R-:W-:Y:S01]  /*d300*/  MOV R4, UR4 ;  /* 0x0000000400047c02 */ /* 0x004fe20008000f00 */
[----:B-1----:R-:W-:-:S02]  /*d310*/  IMAD.U32 R5, RZ, RZ, UR5 ;  /* 0x00000005ff057e24 */ /* 0x002fc4000f8e00ff */
[----:B---3--:R-:W-:Y:S02]  /*d320*/  IMAD.U32 R6, RZ, RZ, UR6 ;  /* 0x00000006ff067e24 */ /* 0x008fe4000f8e00ff */
[----:B------:R-:W-:Y:S02]  /*d330*/  IMAD.U32 R7, RZ, RZ, UR7 ;  /* 0x00000007ff077e24 */ /* 0x000fe4000f8e00ff */
[----:B-----5:R-:W-:Y:S02]  /*d340*/  IMAD.U32 R10, RZ, RZ, UR8 ;  /* 0x00000008ff0a7e24 */ /* 0x020fe4000f8e00ff */
[----:B------:R-:W-:-:S07]  /*d350*/  IMAD.U32 R11, RZ, RZ, UR9 ;  /* 0x00000009ff0b7e24 */ /* 0x000fce000f8e00ff */
[----:B------:R-:W-:-:S07]  /*d360*/  LEPC R20, `(.L_x_309) ;  /* 0x000000001014794e */ /* 0x000fce0000000000 */
[----:B0---4-:R-:W-:Y:S05]  /*d370*/  CALL.ABS.NOINC R2 ;  /* 0x0000000002007343 */ /* 0x011fea0003c00000 */
.L_x_309:
[----:B------:R-:W-:Y:S05]  /*d380*/  BRA `(.L_x_285) ;  /* 0x0000000000987947 */ /* 0x000fea0003800000 */
.L_x_308:
        /* <DEDUP_REMOVED lines=13> */
.L_x_311:
[----:B------:R-:W-:Y:S05]  /*d460*/  BSYNC.RECONVERGENT B0 ;  /* 0x0000000000007941 */ /* 0x000fea0003800200 */
.L_x_310:
[----:B------:R-:W-:-:S05]  /*d470*/  LOP3.LUT R5, R0, 0x80, R5, 0xf8, !PT ;  /* 0x0000008000057812 */ /* 0x000fca00078ef805 */
[----:B------:R4:W-:Y:S01]  /*d480*/  STG.E.U8 desc[UR36][R2.64], R5 ;  /* 0x0000000502007986 */ /* 0x0009e2000c101124 */
[----:B------:R-:W-:Y:S05]  /*d490*/  BRA `(.L_x_285) ;  /* 0x0000000000547947 */ /* 0x000fea0003800000 */
.L_x_307:
[----:B-1----:R-:W-:Y:S01]  /*d4a0*/  IMAD.U32 R5, R5, 0x10000, RZ ;  /* 0x0001000005057824 */ /* 0x002fe200078e00ff */
[----:B------:R-:W-:Y:S04]  /*d4b0*/  BSSY.RECONVERGENT B0, `(.L_x_312) ;  /* 0x000000e000007945 */ /* 0x000fe80003800200 */
        /* <DEDUP_REMOVED lines=10> */
.L_x_313:
[----:B------:R-:W-:Y:S02]  /*d560*/  ISETP.GT.U32.AND P0, PT, R4, 0x7f800000, PT ;  /* 0x7f8000000400780c */ /* 0x000fe40003f04070 */
[----:B0-----:R-:W-:-:S04]  /*d570*/  MOV R0, 0x7f ;  /* 0x0000007f00007802 */ /* 0x001fc80000000f00 */
[----:B------:R-:W-:-:S07]  /*d580*/  SEL R0, R0, 0x7c, P0 ;  /* 0x0000007c00007807 */ /* 0x000fce0000000000 */
.L_x_314:
[----:B------:R-:W-:Y:S05]  /*d590*/  BSYNC.RECONVERGENT B0 ;  /* 0x0000000000007941 */ /* 0x000fea0003800200 */
.L_x_312:
[----:B------:R-:W-:-:S04]  /*d5a0*/  SHF.R.U32.HI R5, RZ, 0x18, R5 ;  /* 0x00000018ff057819 */ /* 0x000fc80000011605 */
[----:B------:R-:W-:-:S05]  /*d5b0*/  LOP3.LUT R5, R0, 0x80, R5, 0xf8, !PT ;  /* 0x0000008000057812 */ /* 0x000fca00078ef805 */
[----:B------:R3:W-:Y:S01]  /*d5c0*/  STG.E.U8 desc[UR36][R2.64], R5 ;  /* 0x0000000502007986 */ /* 0x0007e2000c101124 */
[----:B------:R-:W-:Y:S05]  /*d5d0*/  BRA `(.L_x_285) ;  /* 0x0000000000047947 */ /* 0x000fea0003800000 */
.L_x_306:
[----:B-1----:R1:W-:Y:S02]  /*d5e0*/  STG.E.U16 desc[UR36][R2.64], R5 ;  /* 0x0000000502007986 */ /* 0x0023e4000c101524 */
.L_x_285:
[----:B------:R-:W-:-:S07]  /*d5f0*/  VIADD R17, R17, 0x80 ;  /* 0x0000008011117836 */ /* 0x000fce0000000000 */
.L_x_212:
[----:B------:R-:W-:Y:S05]  /*d600*/  BSYNC.RECONVERGENT B6 ;  /* 0x0000000000067941 */ /* 0x000fea0003800200 */
.L_x_211:
[----:B------:R-:W5:Y:S02]  /*d610*/  LDCU UR4, c[0x0][0x380] ;  /* 0x00007000ff0477ac */ /* 0x000f640008000800 */
[----:B-----5:R-:W-:-:S13]  /*d620*/  ISETP.GE.AND P0, PT, R17, UR4, PT ;  /* 0x0000000411007c0c */ /* 0x020fda000bf06270 */
[----:B------:R-:W-:Y:S05]  /*d630*/  @P0 EXIT ;  /* 0x000000000000094d */ /* 0x000fea0003800000 */
[----:B------:R-:W5:Y:S01]  /*d640*/  LDCU UR4, c[0x0][0x388] ;  /* 0x00007100ff0477ac */ /* 0x000f620008000800 */
[----:B------:R-:W-:Y:S02]  /*d650*/  IMAD.MOV.U32 R19, RZ, RZ, RZ ;  /* 0x000000ffff137224 */ /* 0x000fe400078e00ff */
[----:B0---4-:R-:W-:Y:S02]  /*d660*/  IMAD.MOV.U32 R0, RZ, RZ, RZ ;  /* 0x000000ffff007224 */ /* 0x011fe400078e00ff */
[----:B------:R-:W-:Y:S01]  /*d670*/  IMAD.MOV.U32 R16, RZ, RZ, RZ ;  /* 0x000000ffff107224 */ /* 0x000fe200078e00ff */
[----:B-----5:R-:W-:-:S09]  /*d680*/  UISETP.NE.AND UP0, UPT, UR4, URZ, UPT ;  /* 0x000000ff0400728c */ /* 0x020fd2000bf05270 */
[----:B------:R-:W-:Y:S05]  /*d690*/  BRA.U !UP0, `(.L_x_315) ;  /* 0x0000001508707547 */ /* 0x000fea000b800000 */
[----:B------:R-:W1:Y:S01]  /*d6a0*/  LDCU.64 UR4, c[0x0][0x390] ;  /* 0x00007200ff0477ac */ /* 0x000e620008000a00 */
[----:B------:R-:W-:Y:S01]  /*d6b0*/  IMAD.MOV.U32 R16, RZ, RZ, RZ ;  /* 0x000000ffff107224 */ /* 0x000fe200078e00ff */
[----:B------:R-:W0:Y:S01]  /*d6c0*/  LDCU UR6, c[0x0][0x38c] ;  /* 0x00007180ff0677ac */ /* 0x000e220008000800 */
[----:B------:R-:W4:Y:S01]  /*d6d0*/  LDCU.64 UR8, c[0x0][0x4b8] ;  /* 0x00009700ff0877ac */ /* 0x000f220008000a00 */
[----:B------:R-:W-:Y:S01]  /*d6e0*/  UISETP.NE.AND UP0, UPT, UR39, URZ, UPT ;  /* 0x000000ff2700728c */ /* 0x000fe2000bf05270 */
[----:B-123--:R-:W-:Y:S01]  /*d6f0*/  IMAD.HI.U32 R2, R17, UR4, R16 ;  /* 0x0000000411027c27 */ /* 0x00efe2000f8e0010 */
[----:B------:R-:W1:Y:S04]  /*d700*/  LDCU UR4, c[0x0][0x4c0] ;  /* 0x00009800ff0477ac */ /* 0x000e680008000800 */
[----:B------:R-:W-:-:S04]  /*d710*/  SHF.R.U32.HI R3, RZ, UR5, R2 ;  /* 0x00000005ff037c19 */ /* 0x000fc80008011602 */
[----:B------:R-:W-:-:S05]  /*d720*/  IADD3 R0, PT, PT, -R3, RZ, RZ ;  /* 0x000000ff03007210 */ /* 0x000fca0007ffe1ff */
        /* <DEDUP_REMOVED lines=339> */
.L_x_315:
[----:B------:R-:W0:Y:S01]  /*ec60*/  LDCU.64 UR6, c[0x0][0x5e8] ;  /* 0x0000bd00ff0677ac */ /* 0x000e220008000a00 */
[----:B------:R-:W1:Y:S01]  /*ec70*/  LDCU.64 UR8, c[0x0][0x5f0] ;  /* 0x0000be00ff0877ac */ /* 0x000e620008000a00 */
[----:B------:R-:W-:-:S04]  /*ec80*/  UPRMT UR4, UR40, 0x7771, URZ ;  /* 0x0000777128047896 */ /* 0x000fc800080000ff */
[----:B------:R-:W-:Y:S01]  /*ec90*/  UISETP.GT.AND UP0, UPT, UR4, 0x9, UPT ;  /* 0x000000090400788c */ /* 0x000fe2000bf04270 */
[----:B0-----:R-:W-:Y:S02]  /*eca0*/  IADD3 R16, P0, PT, R16, UR6, RZ ;  /* 0x0000000610107c10 */ /* 0x001fe4000ff1e0ff */
[----:B-123--:R-:W-:-:S03]  /*ecb0*/  IADD3 R2, P1, PT, R0, UR8, RZ ;  /* 0x0000000800027c10 */ /* 0x00efc6000ff3e0ff */
[----:B------:R-:W-:Y:S01]  /*ecc0*/  IMAD.X R17, RZ, RZ, UR7, P0 ;  /* 0x00000007ff117e24 */ /* 0x000fe200080e06ff */
[----:B------:R-:W-:Y:S02]  /*ecd0*/  IADD3.X R3, PT, PT, RZ, UR9, RZ, P1, !PT ;  /* 0x00000009ff037c10 */ /* 0x000fe40008ffe4ff */
        /* <DEDUP_REMOVED lines=14> */
.L_x_319:
[----:B------:R-:W2:Y:S02]  /*edc0*/  LDG.E.U8 R2, desc[UR36][R2.64] ;  /* 0x0000002402027981 */ /* 0x000ea4000c1e1100 */
[----:B--2---:R-:W-:-:S04]  /*edd0*/  I2FP.F32.U32 R0, R2 ;  /* 0x0000000200007245 */ /* 0x004fc80000201000 */
[----:B------:R-:W-:-:S04]  /*ede0*/  F2FP.BF16.F32.PACK_AB R0, RZ, R0 ;  /* 0x00000000ff00723e */ /* 0x000fc800000010ff */
[----:B------:R-:W-:Y:S01]  /*edf0*/  PRMT R22, R0, 0x7610, R22 ;  /* 0x0000761000167816 */ /* 0x000fe20000000016 */
[----:B------:R-:W-:Y:S06]  /*ee00*/  BRA `(.L_x_321) ;  /* 0x0000000c00e07947 */ /* 0x000fec0003800000 */
.L_x_318:
        /* <DEDUP_REMOVED lines=11> */
.L_x_323:
[----:B------:R-:W2:Y:S02]  /*eec0*/  LDG.E R2, desc[UR36][R2.64] ;  /* 0x0000002402027981 */ /* 0x000ea4000c1e1900 */
[----:B--2---:R-:W-:-:S04]  /*eed0*/  I2FP.F32.S32 R0, R2 ;  /* 0x0000000200007245 */ /* 0x004fc80000201400 */
[----:B------:R-:W-:-:S04]  /*eee0*/  F2FP.BF16.F32.PACK_AB R0, RZ, R0 ;  /* 0x00000000ff00723e */ /* 0x000fc800000010ff */
[----:B------:R-:W-:Y:S01]  /*eef0*/  PRMT R22, R0, 0x7610, R22 ;  /* 0x0000761000167816 */ /* 0x000fe20000000016 */
[----:B------:R-:W-:Y:S06]  /*ef00*/  BRA `(.L_x_321) ;  /* 0x0000000c00a07947 */ /* 0x000fec0003800000 */
.L_x_322:
[----:B------:R-:W2:Y:S02]  /*ef10*/  LDG.E.U16 R2, desc[UR36][R2.64] ;  /* 0x0000002402027981 */ /* 0x000ea4000c1e1500 */
[----:B--2---:R-:W0:Y:S02]  /*ef20*/  I2F.S16 R0, R2 ;  /* 0x0000000200007306 */ /* 0x004e240000101400 */
[----:B0-----:R-:W-:-:S04]  /*ef30*/  F2FP.BF16.F32.PACK_AB R0, RZ, R0 ;  /* 0x00000000ff00723e */ /* 0x001fc800000010ff */
[----:B------:R-:W-:Y:S01]  /*ef40*/  PRMT R22, R0, 0x7610, R22 ;  /* 0x0000761000167816 */ /* 0x000fe20000000016 */
[----:B------:R-:W-:Y:S06]  /*ef50*/  BRA `(.L_x_321) ;  /* 0x0000000c008c7947 */ /* 0x000fec0003800000 */
.L_x_317:
        /* <DEDUP_REMOVED lines=9> */
.L_x_325:
[----:B------:R-:W2:Y:S02]  /*eff0*/  LDG.E.U16 R0, desc[UR36][R2.64] ;  /* 0x0000002402007981 */ /* 0x000ea4000c1e1500 */
[----:B--2---:R-:W-:-:S05]  /*f000*/  HADD2.F32 R0, -RZ, R0.H0_H0 ;  /* 0x20000000ff007230 */ /* 0x004fca0000004100 */
[----:B------:R-:W-:-:S04]  /*f010*/  F2FP.BF16.F32.PACK_AB R0, RZ, R0 ;  /* 0x00000000ff00723e */ /* 0x000fc800000010ff */
[----:B------:R-:W-:Y:S01]  /*f020*/  PRMT R22, R0, 0x7610, R22 ;  /* 0x0000761000167816 */ /* 0x000fe20000000016 */
[----:B------:R-:W-:Y:S06]  /*f030*/  BRA `(.L_x_321) ;  /* 0x0000000c00547947 */ /* 0x000fec0003800000 */
.L_x_324:
        /* <DEDUP_REMOVED lines=9> */
.L_x_327:
[----:B------:R-:W2:Y:S02]  /*f0d0*/  LDG.E.U16 R2, desc[UR36][R2.64] ;  /* 0x0000002402027981 */ /* 0x000ea4000c1e1500 */
[----:B--2---:R-:W-:-:S05]  /*f0e0*/  HADD2.F32 R0, -RZ, R2.H0_H0 ;  /* 0x20000002ff007230 */ /* 0x004fca0000004100 */
[----:B------:R-:W-:-:S04]  /*f0f0*/  F2FP.BF16.F32.PACK_AB R0, RZ, R0 ;  /* 0x00000000ff00723e */ /* 0x000fc800000010ff */
[----:B------:R-:W-:Y:S01]  /*f100*/  PRMT R22, R0, 0x7610, R22 ;  /* 0x0000761000167816 */ /* 0x000fe20000000016 */
[----:B------:R-:W-:Y:S06]  /*f110*/  BRA `(.L_x_321) ;  /* 0x0000000c001c7947 */ /* 0x000fec0003800000 */
.L_x_326:
        /* <DEDUP_REMOVED lines=13> */
.L_x_316:
        /* <DEDUP_REMOVED lines=14> */
.L_x_330:
        /* <DEDUP_REMOVED lines=13> */
.L_x_329:
        /* <DEDUP_REMOVED lines=14> */
[----:B------:R-:W-:-:S05]  /*f480*/  VIADD R5, R5, 0xfffffffc ;  /* 0xfffffffc05057836 */ /* 0x000fca0000000000 */
[C---:B------:R-:W-:Y:S02]  /*f490*/  SHF.L.U32 R6, R4.reuse, R5, RZ ;  /* 0x0000000504067219 */ /* 0x040fe400000006ff */
[----:B------:R-:W-:Y:S01]  /*f4a0*/  SHF.L.U32 R7, R5, 0x17, RZ ;  /* 0x0000001705077819 */ /* 0x000fe200000006ff */
        /* <DEDUP_REMOVED lines=10> */
.L_x_332:
        /* <DEDUP_REMOVED lines=14> */
.L_x_331:
[----:B------:R0:W5:Y:S01]  /*f630*/  LDG.E.U16 R22, desc[UR36][R2.64] ;  /* 0x0000002402167981 */ /* 0x000162000c1e1500 */
[----:B------:R-:W-:Y:S05]  /*f640*/  BRA `(.L_x_321) ;  /* 0x0000000400d07947 */ /* 0x000fea0003800000 */
.L_x_328:
        /* <DEDUP_REMOVED lines=13> */
.L_x_335:
        /* <DEDUP_REMOVED lines=21> */
.L_x_339:
[----:B------:R-:W-:Y:S05]  /*f870*/  BSYNC.RECONVERGENT B1 ;  /* 0x0000000000017941 */ /* 0x000fea0003800200 */
.L_x_338:
[----:B------:R-:W-:Y:S01]  /*f880*/  IMAD.SHL.U32 R0, R0, 0x100000, RZ ;  /* 0x0010000000007824 */ /* 0x000fe200078e00ff */
[----:B------:R-:W-:-:S04]  /*f890*/  LEA R2, R2, 0x3b800000, 0x17 ;  /* 0x3b80000002027811 */ /* 0x000fc800078eb8ff */
[----:B------:R-:W-:-:S07]  /*f8a0*/  LOP3.LUT R0, R2, R0, R7, 0xfe, !PT ;  /* 0x0000000002007212 */ /* 0x000fce00078efe07 */
.L_x_337:
[----:B------:R-:W-:Y:S05]  /*f8b0*/  BSYNC.RECONVERGENT B0 ;  /* 0x0000000000007941 */ /* 0x000fea0003800200 */
.L_x_336:
[----:B------:R-:W-:-:S04]  /*f8c0*/  F2FP.BF16.F32.PACK_AB R0, RZ, R0 ;  /* 0x00000000ff00723e */ /* 0x000fc800000010ff */
[----:B------:R-:W-:Y:S01]  /*f8d0*/  PRMT R22, R0, 0x7610, R22 ;  /* 0x0000761000167816 */ /* 0x000fe20000000016 */
[----:B------:R-:W-:Y:S06]  /*f8e0*/  BRA `(.L_x_321) ;  /* 0x0000000400287947 */ /* 0x000fec0003800000 */
.L_x_334:
[----:B------:R-:W2:Y:S01]  /*f8f0*/  LDG.E.U8 R3, desc[UR36][R2.64] ;  /* 0x0000002402037981 */ /* 0x000ea2000c1e1100 */
[----:B------:R-:W-:Y:S01]  /*f900*/  BSSY.RECONVERGENT B0, `(.L_x_340) ;  /* 0x0000018000007945 */ /* 0x000fe20003800200 */
[----:B------:R-:W-:Y:S01]  /*f910*/  HFMA2 R0, -RZ, RZ, 0, 0 ;  /* 0x00000000ff007431 */ /* 0x000fe200000001ff */
        /* <DEDUP_REMOVED lines=18> */
.L_x_343:
[----:B------:R-:W-:Y:S05]  /*fa40*/  BSYNC.RECONVERGENT B1 ;  /* 0x0000000000017941 */ /* 0x000fea0003800200 */
.L_x_342:
[----:B------:R-:W-:Y:S01]  /*fa50*/  IMAD.SHL.U32 R0, R0, 0x200000, RZ ;  /* 0x0020000000007824 */ /* 0x000fe200078e00ff */
[----:B------:R-:W-:-:S04]  /*fa60*/  LEA R2, R2, 0x37800000, 0x17 ;  /* 0x3780000002027811 */ /* 0x000fc800078eb8ff */
[----:B------:R-:W-:-:S07]  /*fa70*/  LOP3.LUT R0, R2, R0, R7, 0xfe, !PT ;  /* 0x0000000002007212 */ /* 0x000fce00078efe07 */
.L_x_341:
[----:B------:R-:W-:Y:S05]  /*fa80*/  BSYNC.RECONVERGENT B0 ;  /* 0x0000000000007941 */ /* 0x000fea0003800200 */
.L_x_340:
[----:B------:R-:W-:-:S04]  /*fa90*/  F2FP.BF16.F32.PACK_AB R0, RZ, R0 ;  /* 0x00000000ff00723e */ /* 0x000fc800000010ff */
[----:B------:R-:W-:Y:S01]  /*faa0*/  PRMT R22, R0, 0x7610, R22 ;  /* 0x0000761000167816 */ /* 0x000fe20000000016 */
[----:B------:R-:W-:Y:S06]  /*fab0*/  BRA `(.L_x_321) ;  /* 0x0000000000b47947 */ /* 0x000fec0003800000 */
.L_x_333:
        /* <DEDUP_REMOVED lines=8> */
[----:B------:R-:W-:Y:S02]  /*fb40*/  MOV R0, 0x400000 ;  /* 0x0040000000007802 */ /* 0x000fe40000000f00 */
[----:B--2---:R-:W-:-:S13]  /*fb50*/  ISETP.NE.AND P0, PT, R2, RZ, PT ;  /* 0x000000ff0200720c */ /* 0x004fda0003f05270 */
[----:B------:R-:W-:Y:S05]  /*fb60*/  @!P0 BRA `(.L_x_347) ;  /* 0x00000000000c8947 */ /* 0x000fea0003800000 */
[----:B------:R-:W-:-:S13]  /*fb70*/  ISETP.NE.AND P0, PT, R2, 0xff, PT ;  /* 0x000000ff0200780c */ /* 0x000fda0003f05270 */
[----:B------:R-:W-:Y:S02]  /*fb80*/  @!P0 IMAD.MOV.U32 R0, RZ, RZ, 0x7f800001 ;  /* 0x7f800001ff008424 */ /* 0x000fe400078e00ff */
[----:B------:R-:W-:-:S07]  /*fb90*/  @P0 IMAD.SHL.U32 R0, R2, 0x800000, RZ ;  /* 0x0080000002000824 */ /* 0x000fce00078e00ff */
.L_x_347:
[----:B------:R-:W-:Y:S05]  /*fba0*/  BSYNC.RECONVERGENT B0 ;  /* 0x0000000000007941 */ /* 0x000fea0003800200 */
.L_x_346:
[----:B------:R-:W-:-:S04]  /*fbb0*/  F2FP.BF16.F32.PACK_AB R0, RZ, R0 ;  /* 0x00000000ff00723e */ /* 0x000fc800000010ff */
[----:B------:R-:W-:Y:S01]  /*fbc0*/  PRMT R22, R0, 0x7610, R22 ;  /* 0x0000761000167816 */ /* 0x000fe20000000016 */
[----:B------:R-:W-:Y:S06]  /*fbd0*/  BRA `(.L_x_321) ;  /* 0x00000000006c7947 */ /* 0x000fec0003800000 */
.L_x_320:
[----:B------:R-:W-:Y:S01]  /*fbe0*/  MOV R2, 0x0 ;  /* 0x0000000000027802 */ /* 0x000fe20000000f00 */
[----:B------:R-:W0:Y:S01]  /*fbf0*/  LDCU.64 UR4, c[0x4][0x128] ;  /* 0x01002500ff0477ac */ /* 0x000e220008000a00 */
[----:B------:R-:W-:Y:S02]  /*fc00*/  HFMA2 R12, -RZ, RZ, 0, 5.9604644775390625e-08 ;  /* 0x00000001ff0c7431 */ /* 0x000fe400000001ff */
[----:B------:R-:W-:Y:S01]  /*fc10*/  IMAD.MOV.U32 R8, RZ, RZ, 0x4e ;  /* 0x0000004eff087424 */ /* 0x000fe200078e00ff */
[----:B------:R-:W1:Y:S01]  /*fc20*/  LDCU.64 UR6, c[0x4][0x130] ;  /* 0x01002600ff0677ac */ /* 0x000e620008000a00 */
[----:B------:R-:W2:Y:S01]  /*fc30*/  LDC.64 R2, c[0x4][R2] ;  /* 0x0100000002027b82 */ /* 0x000ea20000000a00 */
[----:B------:R-:W-:Y:S01]  /*fc40*/  IMAD.MOV.U32 R13, RZ, RZ, RZ ;  /* 0x000000ffff0d7224 */ /* 0x000fe200078e00ff */
        /* <DEDUP_REMOVED lines=8> */
[----:B--2---:R-:W-:Y:S05]  /*fcd0*/  CALL.ABS.NOINC R2 ;  /* 0x0000000002007343 */ /* 0x004fea0003c00000 */
.L_x_348:
[----:B------:R-:W-:Y:S01]  /*fce0*/  PRMT R22, RZ, 0x7610, R22 ;  /* 0x00007610ff167816 */ /* 0x000fe20000000016 */
[----:B------:R-:W-:Y:S06]  /*fcf0*/  BRA `(.L_x_321) ;  /* 0x0000000000247947 */ /* 0x000fec0003800000 */
.L_x_345:
[----:B------:R-:W2:Y:S02]  /*fd00*/  LDG.E.64 R2, desc[UR36][R2.64] ;  /* 0x0000002402027981 */ /* 0x000ea4000c1e1b00 */
[----:B--2---:R-:W0:Y:S02]  /*fd10*/  I2F.U64 R0, R2 ;  /* 0x0000000200007312 */ /* 0x004e240000301000 */
[----:B0-----:R-:W-:-:S04]  /*fd20*/  F2FP.BF16.F32.PACK_AB R0, RZ, R0 ;  /* 0x00000000ff00723e */ /* 0x001fc800000010ff */
[----:B------:R-:W-:Y:S01]  /*fd30*/  PRMT R22, R0, 0x7610, R22 ;  /* 0x0000761000167816 */ /* 0x000fe20000000016 */
[----:B------:R-:W-:Y:S06]  /*fd40*/  BRA `(.L_x_321) ;  /* 0x0000000000107947 */ /* 0x000fec0003800000 */
.L_x_344:
[----:B------:R-:W2:Y:S02]  /*fd50*/  LDG.E R2, desc[UR36][R2.64] ;  /* 0x0000002402027981 */ /* 0x000ea4000c1e1900 */
[----:B--2---:R-:W-:-:S04]  /*fd60*/  I2FP.F32.U32 R0, R2 ;  /* 0x0000000200007245 */ /* 0x004fc80000201000 */
[----:B------:R-:W-:-:S04]  /*fd70*/  F2FP.BF16.F32.PACK_AB R0, RZ, R0 ;  /* 0x00000000ff00723e */ /* 0x000fc800000010ff */
[----:B------:R-:W-:-:S07]  /*fd80*/  PRMT R22, R0, 0x7610, R22 ;  /* 0x0000761000167816 */ /* 0x000fce0000000016 */
.L_x_321:
        /* <DEDUP_REMOVED lines=18> */
.L_x_352:
[----:B------:R-:W2:Y:S02]  /*feb0*/  LDG.E.U8 R2, desc[UR36][R2.64] ;  /* 0x0000002402027981 */ /* 0x000ea4000c1e1100 */
[----:B--2---:R-:W-:-:S04]  /*fec0*/  I2FP.F32.U32 R0, R2 ;  /* 0x0000000200007245 */ /* 0x004fc80000201000 */
[----:B------:R-:W-:Y:S01]  /*fed0*/  F2FP.BF16.F32.PACK_AB R0, RZ, R0 ;  /* 0x00000000ff00723e */ /* 0x000fe200000010ff */
[----:B------:R-:W-:Y:S06]  /*fee0*/  BRA `(.L_x_354) ;  /* 0x0000000c00a47947 */ /* 0x000fec0003800000 */
.L_x_351:
        /* <DEDUP_REMOVED lines=10> */
.L_x_356:
[----:B------:R-:W2:Y:S02]  /*ff90*/  LDG.E R2, desc[UR36][R2.64] ;  /* 0x0000002402027981 */ /* 0x000ea4000c1e1900 */
[----:B--2---:R-:W-:-:S04]  /*ffa0*/  I2FP.F32.S32 R0, R2 ;  /* 0x0000000200007245 */ /* 0x004fc80000201400 */
[----:B------:R-:W-:Y:S01]  /*ffb0*/  F2FP.BF16.F32.PACK_AB R0, RZ, R0 ;  /* 0x00000000ff00723e */ /* 0x000fe200000010ff */
[----:B------:R-:W-:Y:S06]  /*ffc0*/  BRA `(.L_x_354) ;  /* 0x0000000c006c7947 */ /* 0x000fec0003800000 */
.L_x_355:
[----:B------:R-:W2:Y:S02]  /*ffd0*/  LDG.E.U16 R2, desc[UR36][R2.64] ;  /* 0x0000002402027981 */ /* 0x000ea4000c1e1500 */
[----:B--2---:R-:W0:Y:S02]  /*ffe0*/  I2F.S16 R0, R2 ;  /* 0x0000000200007306 */ /* 0x004e240000101400 */
[----:B0-----:R-:W-:Y:S01]  /*fff0*/  F2FP.BF16.F32.PACK_AB R0, RZ, R0 ;  /* 0x00000000ff00723e */ /* 0x001fe200000010ff */
[----:B------:R-:W-:Y:S06]  /*10000*/  BRA `(.L_x_354) ;  /* 0x0000000c005c7947 */ /* 0x000fec0003800000 */
.L_x_350:
        /* <DEDUP_REMOVED lines=9> */
.L_x_358:
[----:B------:R-:W2:Y:S02]  /*100a0*/  LDG.E.U16 R0, desc[UR36][R2.64] ;  /* 0x0000002402007981 */ /* 0x000ea4000c1e1500 */
[----:B--2---:R-:W-:-:S05]  /*100b0*/  HADD2.F32 R0, -RZ, R0.H0_H0 ;  /* 0x20000000ff007230 */ /* 0x004fca0000004100 */
[----:B------:R-:W-:Y:S01]  /*100c0*/  F2FP.BF16.F32.PACK_AB R0, RZ, R0 ;  /* 0x00000000ff00723e */ /* 0x000fe200000010ff */
[----:B------:R-:W-:Y:S06]  /*100d0*/  BRA `(.L_x_354) ;  /* 0x0000000c00287947 */ /* 0x000fec0003800000 */
.L_x_357:
        /* <DEDUP_REMOVED lines=9> */
.L_x_360:
[----:B------:R-:W2:Y:S02]  /*10170*/  LDG.E.U16 R2, desc[UR36][R2.64] ;  /* 0x0000002402027981 */ /* 0x000ea4000c1e1500 */
[----:B--2---:R-:W-:-:S05]  /*10180*/  HADD2.F32 R0, -RZ, R2.H0_H0 ;  /* 0x20000002ff007230 */ /* 0x004fca0000004100 */
[----:B------:R-:W-:Y:S01]  /*10190*/  F2FP.BF16.F32.PACK_AB R0, RZ, R0 ;  /* 0x00000000ff00723e */ /* 0x000fe200000010ff */
[----:B------:R-:W-:Y:S06]  /*101a0*/  BRA `(.L_x_354) ;  /* 0x0000000800f47947 */ /* 0x000fec0003800000 */
.L_x_359:
        /* <DEDUP_REMOVED lines=12> */
.L_x_349:
        /* <DEDUP_REMOVED lines=13> */
.L_x_363:
        /* <DEDUP_REMOVED lines=12> */
.L_x_362:
        /* <DEDUP_REMOVED lines=27> */
.L_x_365:
        /* <DEDUP_REMOVED lines=13> */
.L_x_364:
[----:B------:R0:W5:Y:S01]  /*10680*/  LDG.E.U16 R0, desc[UR36][R2.64] ;  /* 0x0000002402007981 */ /* 0x000162000c1e1500 */
[----:B------:R-:W-:Y:S05]  /*10690*/  BRA `(.L_x_354) ;  /* 0x0000000400b87947 */ /* 0x000fea0003800000 */
.L_x_361:
        /* <DEDUP_REMOVED lines=12> */
.L_x_368:
        /* <DEDUP_REMOVED lines=21> */
.L_x_372:
[----:B------:R-:W-:Y:S05]  /*108b0*/  BSYNC.RECONVERGENT B1 ;  /* 0x0000000000017941 */ /* 0x000fea0003800200 */
.L_x_371:
[----:B------:R-:W-:Y:S01]  /*108c0*/  IMAD.SHL.U32 R0, R0, 0x100000, RZ ;  /* 0x0010000000007824 */ /* 0x000fe200078e00ff */
[----:B------:R-:W-:-:S04]  /*108d0*/  LEA R2, R2, 0x3b800000, 0x17 ;  /* 0x3b80000002027811 */ /* 0x000fc800078eb8ff */
[----:B------:R-:W-:-:S07]  /*108e0*/  LOP3.LUT R0, R2, R0, R7, 0xfe, !PT ;  /* 0x0000000002007212 */ /* 0x000fce00078efe07 */
.L_x_370:
[----:B------:R-:W-:Y:S05]  /*108f0*/  BSYNC.RECONVERGENT B0 ;  /* 0x0000000000007941 */ /* 0x000fea0003800200 */
.L_x_369:
[----:B------:R-:W-:Y:S01]  /*10900*/  F2FP.BF16.F32.PACK_AB R0, RZ, R0 ;  /* 0x00000000ff00723e */ /* 0x000fe200000010ff */
[----:B------:R-:W-:Y:S06]  /*10910*/  BRA `(.L_x_354) ;  /* 0x0000000400187947 */ /* 0x000fec0003800000 */
.L_x_367:
        /* <DEDUP_REMOVED lines=21> */
.L_x_376:
[----:B------:R-:W-:Y:S05]  /*10a70*/  BSYNC.RECONVERGENT B1 ;  /* 0x0000000000017941 */ /* 0x000fea0003800200 */
.L_x_375:
[----:B------:R-:W-:Y:S01]  /*10a80*/  IMAD.SHL.U32 R0, R0, 0x200000, RZ ;  /* 0x0020000000007824 */ /* 0x000fe200078e00ff */
[----:B------:R-:W-:-:S04]  /*10a90*/  LEA R2, R2, 0x37800000, 0x17 ;  /* 0x3780000002027811 */ /* 0x000fc800078eb8ff */
[----:B------:R-:W-:-:S07]  /*10aa0*/  LOP3.LUT R0, R2, R0, R7, 0xfe, !PT ;  /* 0x0000000002007212 */ /* 0x000fce00078efe07 */
.L_x_374:
[----:B------:R-:W-:Y:S05]  /*10ab0*/  BSYNC.RECONVERGENT B0 ;  /* 0x0000000000007941 */ /* 0x000fea0003800200 */
.L_x_373:
[----:B------:R-:W-:Y:S01]  /*10ac0*/  F2FP.BF16.F32.PACK_AB R0, RZ, R0 ;  /* 0x00000000ff00723e */ /* 0x000fe200000010ff */
[----:B------:R-:W-:Y:S06]  /*10ad0*/  BRA `(.L_x_354) ;  /* 0x0000000000a87947 */ /* 0x000fec0003800000 */
.L_x_366:
        /* <DEDUP_REMOVED lines=14> */
.L_x_380:
[----:B------:R-:W-:Y:S05]  /*10bc0*/  BSYNC.RECONVERGENT B0 ;  /* 0x0000000000007941 */ /* 0x000fea0003800200 */
.L_x_379:
[----:B------:R-:W-:Y:S01]  /*10bd0*/  F2FP.BF16.F32.PACK_AB R0, RZ, R0 ;  /* 0x00000000ff00723e */ /* 0x000fe200000010ff */
[----:B------:R-:W-:Y:S06]  /*10be0*/  BRA `(.L_x_354) ;  /* 0x0000000000647947 */ /* 0x000fec0003800000 */
.L_x_353:
        /* <DEDUP_REMOVED lines=8> */
[----:B0-----:R-:W-:Y:S01]  /*10c70*/  MOV R4, UR4 ;  /* 0x0000000400047c02 */ /* 0x001fe20008000f00 */
[----:B------:R-:W-:-:S02]  /*10c80*/  IMAD.U32 R5, RZ, RZ, UR5 ;  /* 0x00000005ff057e24 */ /* 0x000fc4000f8e00ff */
[----:B-1----:R-:W-:Y:S02]  /*10c90*/  IMAD.U32 R6, RZ, RZ, UR6 ;  /* 0x00000006ff067e24 */ /* 0x002fe4000f8e00ff */
[----:B------:R-:W-:Y:S02]  /*10ca0*/  IMAD.U32 R7, RZ, RZ, UR7 ;  /* 0x00000007ff077e24 */ /* 0x000fe4000f8e00ff */
[----:B---3--:R-:W-:Y:S01]  /*10cb0*/  IMAD.U32 R10, RZ, RZ, UR8 ;  /* 0x00000008ff0a7e24 */ /* 0x008fe2000f8e00ff */
[----:B------:R-:W-:-:S07]  /*10cc0*/  MOV R11, UR9 ;  /* 0x00000009000b7c02 */ /* 0x000fce0008000f00 */
[----:B------:R-:W-:-:S07]  /*10cd0*/  LEPC R20, `(.L_x_381) ;  /* 0x000000001014794e */ /* 0x000fce0000000000 */
[----:B--2--5:R-:W-:Y:S05]  /*10ce0*/  CALL.ABS.NOINC R2 ;  /* 0x0000000002007343 */ /* 0x024fea0003c00000 */
.L_x_381:
[----:B------:R-:W-:Y:S01]  /*10cf0*/  PRMT R0, RZ, 0x7610, R0 ;  /* 0x00007610ff007816 */ /* 0x000fe20000000000 */
[----:B------:R-:W-:Y:S06]  /*10d00*/  BRA `(.L_x_354) ;  /* 0x00000000001c7947 */ /* 0x000fec0003800000 */
.L_x_378:
[----:B------:R-:W2:Y:S02]  /*10d10*/  LDG.E.64 R2, desc[UR36][R2.64] ;  /* 0x0000002402027981 */ /* 0x000ea4000c1e1b00 */
[----:B--2---:R-:W0:Y:S02]  /*10d20*/  I2F.U64 R0, R2 ;  /* 0x0000000200007312 */ /* 0x004e240000301000 */
[----:B0-----:R-:W-:Y:S01]  /*10d30*/  F2FP.BF16.F32.PACK_AB R0, RZ, R0 ;  /* 0x00000000ff00723e */ /* 0x001fe200000010ff */
[----:B------:R-:W-:Y:S06]  /*10d40*/  BRA `(.L_x_354) ;  /* 0x00000000000c7947 */ /* 0x000fec0003800000 */
.L_x_377:
[----:B------:R-:W2:Y:S02]  /*10d50*/  LDG.E R2, desc[UR36][R2.64] ;  /* 0x0000002402027981 */ /* 0x000ea4000c1e1900 */
[----:B--2---:R-:W-:-:S04]  /*10d60*/  I2FP.F32.U32 R0, R2 ;  /* 0x0000000200007245 */ /* 0x004fc80000201000 */
[----:B------:R-:W-:-:S07]  /*10d70*/  F2FP.BF16.F32.PACK_AB R0, RZ, R0 ;  /* 0x00000000ff00723e */ /* 0x000fce00000010ff */
.L_x_354:
[----:B0-----:R-:W0:Y:S01]  /*10d80*/  LDC R2, c[0x0][0x600] ;  /* 0x00018000ff027b82 */ /* 0x001e220000000800 */
[----:B-----5:R-:W-:Y:S01]  /*10d90*/  SHF.L.U32 R5, R0, 0x10, RZ ;  /* 0x0000001000057819 */ /* 0x020fe200000006ff */
[----:B------:R-:W-:Y:S01]  /*10da0*/  IMAD.U32 R22, R22, 0x10000, RZ ;  /* 0x0001000016167824 */ /* 0x000fe200078e00ff */
[----:B------:R-:W-:-:S03]  /*10db0*/  ULOP3.LUT UR4, UR40, 0xff, URZ, 0xc0, !UPT ;  /* 0x000000ff28047892 */ /* 0x000fc6000f8ec0ff */
[----:B------:R-:W-:Y:S01]  /*10dc0*/  FADD.FTZ R3, -R22, R5 ;  /* 0x0000000516037221 */ /* 0x000fe20000010100 */
[----:B------:R-:W-:Y:S01]  /*10dd0*/  UISETP.GT.AND UP0, UPT, UR4, 0x9, UPT ;  /* 0x000000090400788c */ /* 0x000fe2000bf04270 */
[----:B0-----:R-:W-:-:S13]  /*10de0*/  FSETP.GEU.FTZ.AND P0, PT, |R2|, 0.5, PT ;  /* 0x3f0000000200780b */ /* 0x001fda0003f1e200 */
[----:B------:R-:W-:Y:S01]  /*10df0*/  @!P0 FFMA.FTZ R0, R3, R2, R22 ;  /* 0x0000000203008223 */ /* 0x000fe20000010016 */
[----:B------:R-:W-:-:S04]  /*10e00*/  @P0 FFMA.FTZ R0, -R18, R3, R5 ;  /* 0x0000000312000223 */ /* 0x000fc80000010105 */
[----:B------:R0:W1:Y:S01]  /*10e10*/  F2F.BF16.F32 R3, R0 ;  /* 0x0000000000037304 */ /* 0x0000620000202000 */
        /* <DEDUP_REMOVED lines=11> */
[----:B0-----:R-:W-:Y:S01]  /*10ed0*/  STG.E.U8 desc[UR36][R16.64], R3 ;  /* 0x0000000310007986 */ /* 0x001fe2000c101124 */
[----:B------:R-:W-:Y:S05]  /*10ee0*/  EXIT ;  /* 0x000000000000794d */ /* 0x000fea0003800000 */
.L_x_385:
[----:B-1----:R-:W-:-:S06]  /*10ef0*/  IMAD.U32 R3, R3, 0x10000, RZ ;  /* 0x0001000003037824 */ /* 0x002fcc00078e00ff */
[----:B------:R-:W1:Y:S02]  /*10f00*/  F2I.S64.TRUNC R2, R3 ;  /* 0x0000000300027311 */ /* 0x000e64000020d900 */
[----:B-1----:R-:W-:Y:S01]  /*10f10*/  STG.E.U8 desc[UR36][R16.64], R2 ;  /* 0x0000000210007986 */ /* 0x002fe2000c101124 */
[----:B------:R-:W-:Y:S05]  /*10f20*/  EXIT ;  /* 0x000000000000794d */ /* 0x000fea0003800000 */
.L_x_384:
        /* <DEDUP_REMOVED lines=8> */
[----:B-1----:R-:W-:Y:S01]  /*10fb0*/  STG.E.64 desc[UR36][R16.64], R2 ;  /* 0x0000000210007986 */ /* 0x002fe2000c101b24 */
[----:B------:R-:W-:Y:S05]  /*10fc0*/  EXIT ;  /* 0x000000000000794d */ /* 0x000fea0003800000 */
.L_x_388:
[----:B-1----:R-:W-:-:S06]  /*10fd0*/  IMAD.U32 R3, R3, 0x10000, RZ ;  /* 0x0001000003037824 */ /* 0x002fcc00078e00ff */
[----:B------:R-:W1:Y:S02]  /*10fe0*/  F2I.FTZ.TRUNC.NTZ R3, R3 ;  /* 0x0000000300037305 */ /* 0x000e64000021f100 */
[----:B-1----:R-:W-:Y:S01]  /*10ff0*/  STG.E desc[UR36][R16.64], R3 ;  /* 0x0000000310007986 */ /* 0x002fe2000c101924 */
[----:B------:R-:W-:Y:S05]  /*11000*/  EXIT ;  /* 0x000000000000794d */ /* 0x000fea0003800000 */
.L_x_387:
[----:B-1----:R-:W-:-:S06]  /*11010*/  SHF.L.U32 R3, R3, 0x10, RZ ;  /* 0x0000001003037819 */ /* 0x002fcc00000006ff */
[----:B------:R-:W1:Y:S02]  /*11020*/  F2I.FTZ.TRUNC.NTZ R3, R3 ;  /* 0x0000000300037305 */ /* 0x000e64000021f100 */
[----:B-1----:R-:W-:Y:S01]  /*11030*/  STG.E.U16 desc[UR36][R16.64], R3 ;  /* 0x0000000310007986 */ /* 0x002fe2000c101524 */
[----:B------:R-:W-:Y:S05]  /*11040*/  EXIT ;  /* 0x000000000000794d */ /* 0x000fea0003800000 */
.L_x_383:
[----:B------:R-:W-:-:S09]  /*11050*/  UISETP.GT.AND UP0, UPT, UR4, 0x6, UPT ;  /* 0x000000060400788c */ /* 0x000fd2000bf04270 */
[----:B------:R-:W-:Y:S05]  /*11060*/  BRA.U UP0, `(.L_x_389) ;  /* 0x00000001002c7547 */ /* 0x000fea000b800000 */
[----:B------:R-:W-:-:S09]  /*11070*/  UISETP.NE.AND UP0, UPT, UR4, 0x5, UPT ;  /* 0x000000050400788c */ /* 0x000fd2000bf05270 */
[----:B------:R-:W-:Y:S05]  /*11080*/  BRA.U !UP0, `(.L_x_390) ;  /* 0x0000000108147547 */ /* 0x000fea000b800000 */
[----:B------:R-:W-:-:S09]  /*11090*/  UISETP.NE.AND UP0, UPT, UR4, 0x6, UPT ;  /* 0x000000060400788c */ /* 0x000fd2000bf05270 */
[----:B------:R-:W-:Y:S05]  /*110a0*/  BRA.U UP0, `(.L_x_386) ;  /* 0x0000000900307547 */ /* 0x000fea000b800000 */
[----:B-1----:R-:W-:-:S05]  /*110b0*/  IMAD.U32 R3, R3, 0x10000, RZ ;  /* 0x0001000003037824 */ /* 0x002fca00078e00ff */
[----:B------:R-:W-:Y:S01]  /*110c0*/  STG.E desc[UR36][R16.64], R3 ;  /* 0x0000000310007986 */ /* 0x000fe2000c101924 */
[----:B------:R-:W-:Y:S05]  /*110d0*/  EXIT ;  /* 0x000000000000794d */ /* 0x000fea0003800000 */
.L_x_390:
[----:B01----:R-:W-:-:S05]  /*110e0*/  IMAD.U32 R0, R3, 0x10000, RZ ;  /* 0x0001000003007824 */ /* 0x003fca00078e00ff */
[----:B------:R-:W-:-:S05]  /*110f0*/  F2FP.F16.F32.PACK_AB R0, RZ, R0 ;  /* 0x00000000ff00723e */ /* 0x000fca00000000ff */
[----:B------:R-:W-:Y:S01]  /*11100*/  STG.E.U16 desc[UR36][R16.64], R0 ;  /* 0x0000000010007986 */ /* 0x000fe2000c101524 */
[----:B------:R-:W-:Y:S05]  /*11110*/  EXIT ;  /* 0x000000000000794d */ /* 0x000fea0003800000 */
.L_x_389:
        /* <DEDUP_REMOVED lines=8> */
[----:B------:R-:W-:Y:S01]  /*111a0*/  STG.E.64 desc[UR36][R16.64], R2 ;  /* 0x0000000210007986 */ /* 0x000fe2000c101b24 */
[----:B------:R-:W-:Y:S05]  /*111b0*/  EXIT ;  /* 0x000000000000794d */ /* 0x000fea0003800000 */
.L_x_392:
[----:B-1----:R-:W-:-:S04]  /*111c0*/  SHF.L.U32 R3, R3, 0x10, RZ ;  /* 0x0000001003037819 */ /* 0x002fc800000006ff */
[----:B------:R-:W-:-:S04]  /*111d0*/  F2FP.F16.F32.PACK_AB R3, RZ, R3 ;  /* 0x00000003ff03723e */ /* 0x000fc800000000ff */
[----:B------:R-:W-:-:S05]  /*111e0*/  PRMT R3, R3, 0x5410, RZ ;  /* 0x0000541003037816 */ /* 0x000fca00000000ff */
[----:B------:R-:W-:Y:S01]  /*111f0*/  STG.E desc[UR36][R16.64], R3 ;  /* 0x0000000310007986 */ /* 0x000fe2000c101924 */
[----:B------:R-:W-:Y:S05]  /*11200*/  EXIT ;  /* 0x000000000000794d */ /* 0x000fea0003800000 */
.L_x_391:
[----:B-1----:R-:W-:-:S04]  /*11210*/  IMAD.U32 R2, R3, 0x10000, RZ ;  /* 0x0001000003027824 */ /* 0x002fc800078e00ff */
[----:B------:R-:W-:-:S06]  /*11220*/  FMUL.FTZ R2, R2, 1 ;  /* 0x3f80000002027820 */ /* 0x000fcc0000410000 */
[----:B------:R-:W1:Y:S02]  /*11230*/  F2F.F64.F32 R2, R2 ;  /* 0x0000000200027310 */ /* 0x000e640000201800 */
[----:B-1----:R-:W-:Y:S01]  /*11240*/  STG.E.64 desc[UR36][R16.64], R2 ;  /* 0x0000000210007986 */ /* 0x002fe2000c101b24 */
[----:B------:R-:W-:Y:S05]  /*11250*/  EXIT ;  /* 0x000000000000794d */ /* 0x000fea0003800000 */
.L_x_382:
        /* <DEDUP_REMOVED lines=12> */
[----:B-1----:R-:W-:Y:S01]  /*11320*/  STG.E.U16 desc[UR36][R16.64], R3 ;  /* 0x0000000310007986 */ /* 0x002fe2000c101524 */
[----:B------:R-:W-:Y:S05]  /*11330*/  EXIT ;  /* 0x000000000000794d */ /* 0x000fea0003800000 */
.L_x_396:
[----:B-1----:R-:W-:Y:S01]  /*11340*/  IMAD.U32 R3, R3, 0x10000, RZ ;  /* 0x0001000003037824 */ /* 0x002fe200078e00ff */
[----:B------:R-:W-:Y:S01]  /*11350*/  BSSY.RECONVERGENT B0, `(.L_x_397) ;  /* 0x0000013000007945 */ /* 0x000fe20003800200 */
[----:B------:R-:W-:-:S03]  /*11360*/  IMAD.MOV.U32 R8, RZ, RZ, 0x80 ;  /* 0x00000080ff087424 */ /* 0x000fc600078e00ff */
[----:B------:R-:W-:-:S04]  /*11370*/  LOP3.LUT R2, R3, 0x7fffffff, RZ, 0xc0, !PT ;  /* 0x7fffffff03027812 */ /* 0x000fc800078ec0ff */
[----:B------:R-:W-:-:S13]  /*11380*/  ISETP.GT.U32.AND P0, PT, R2, 0x437fffff, PT ;  /* 0x437fffff0200780c */ /* 0x000fda0003f04070 */
[----:B------:R-:W-:Y:S05]  /*11390*/  @P0 BRA `(.L_x_398) ;  /* 0x0000000000380947 */ /* 0x000fea0003800000 */
[----:B------:R-:W-:-:S13]  /*113a0*/  ISETP.GE.U32.AND P0, PT, R2, 0x3c000000, PT ;  /* 0x3c0000000200780c */ /* 0x000fda0003f06070 */
[----:B0-----:R-:W-:-:S04]  /*113b0*/  @P0 SHF.R.U32.HI R0, RZ, 0x14, R3 ;  /* 0x00000014ff000819 */ /* 0x001fc80000011603 */
[----:B------:R-:W-:-:S04]  /*113c0*/  @P0 LOP3.LUT R0, R0, 0x1, RZ, 0xc0, !PT ;  /* 0x0000000100000812 */ /* 0x000fc800078ec0ff */
[----:B------:R-:W-:-:S04]  /*113d0*/  @P0 IADD3 R0, PT, PT, R3, 0x487ffff, R0 ;  /* 0x0487ffff03000810 */ /* 0x000fc80007ffe000 */
[----:B------:R-:W-:-:S04]  /*113e0*/  @P0 SHF.R.U32.HI R0, RZ, 0x14, R0 ;  /* 0x00000014ff000819 */ /* 0x000fc80000011600 */
[----:B------:R-:W-:Y:S01]  /*113f0*/  @P0 LOP3.LUT R0, R0, 0xff, RZ, 0xc0, !PT ;  /* 0x000000ff00000812 */ /* 0x000fe200078ec0ff */
[----:B------:R-:W-:Y:S06]  /*11400*/  @P0 BRA `(.L_x_399) ;  /* 0x0000000000100947 */ /* 0x000fec0003800000 */
[----:B------:R-:W-:Y:S01]  /*11410*/  FADD.FTZ R0, R2, 8192 ;  /* 0x4600000002007421 */ /* 0x000fe20000010000 */
[----:B------:R-:W-:-:S04]  /*11420*/  PRMT R8, RZ, 0x7610, R8 ;  /* 0x00007610ff087816 */ /* 0x000fc80000000008 */
[----:B------:R-:W-:-:S13]  /*11430*/  LOP3.LUT P0, R0, R0, 0xff, RZ, 0xc0, !PT ;  /* 0x000000ff00007812 */ /* 0x000fda000780c0ff */
[----:B------:R-:W-:Y:S05]  /*11440*/  @!P0 BRA `(.L_x_398) ;  /* 0x00000000000c8947 */ /* 0x000fea0003800000 */
.L_x_399:
[----:B------:R-:W-:-:S04]  /*11450*/  SHF.R.U32.HI R3, RZ, 0x18, R3 ;  /* 0x00000018ff037819 */ /* 0x000fc80000011603 */
[----:B------:R-:W-:-:S04]  /*11460*/  LOP3.LUT R0, R0, 0x80, R3, 0xf8, !PT ;  /* 0x0000008000007812 */ /* 0x000fc800078ef803 */
[----:B------:R-:W-:-:S07]  /*11470*/  PRMT R8, R0, 0x7610, R8 ;  /* 0x0000761000087816 */ /* 0x000fce0000000008 */
.L_x_398:
[----:B------:R-:W-:Y:S05]  /*11480*/  BSYNC.RECONVERGENT B0 ;  /* 0x0000000000007941 */ /* 0x000fea0003800200 */
.L_x_397:
[----:B------:R-:W-:Y:S01]  /*11490*/  STG.E.U8 desc[UR36][R16.64], R8 ;  /* 0x0000000810007986 */ /* 0x000fe2000c101124 */
[----:B------:R-:W-:Y:S05]  /*114a0*/  EXIT ;  /* 0x000000000000794d */ /* 0x000fea0003800000 */
.L_x_395:
[----:B-1----:R-:W-:Y:S01]  /*114b0*/  SHF.L.U32 R3, R3, 0x10, RZ ;  /* 0x0000001003037819 */ /* 0x002fe200000006ff */
[----:B------:R-:W-:Y:S01]  /*114c0*/  BSSY.RECONVERGENT B0, `(.L_x_400) ;  /* 0x0000013000007945 */ /* 0x000fe20003800200 */
[----:B------:R-:W-:Y:S02]  /*114d0*/  IMAD.MOV.U32 R8, RZ, RZ, 0x80 ;  /* 0x00000080ff087424 */ /* 0x000fe400078e00ff */
        /* <DEDUP_REMOVED lines=14> */
.L_x_402:
[----:B------:R-:W-:-:S04]  /*115c0*/  SHF.R.U32.HI R3, RZ, 0x18, R3 ;  /* 0x00000018ff037819 */ /* 0x000fc80000011603 */
[----:B------:R-:W-:-:S04]  /*115d0*/  LOP3.LUT R0, R0, 0x80, R3, 0xf8, !PT ;  /* 0x0000008000007812 */ /* 0x000fc800078ef803 */
[----:B------:R-:W-:-:S07]  /*115e0*/  PRMT R8, R0, 0x7610, R8 ;  /* 0x0000761000087816 */ /* 0x000fce0000000008 */
.L_x_401:
[----:B------:R-:W-:Y:S05]  /*115f0*/  BSYNC.RECONVERGENT B0 ;  /* 0x0000000000007941 */ /* 0x000fea0003800200 */
.L_x_400:
[----:B------:R-:W-:Y:S01]  /*11600*/  STG.E.U8 desc[UR36][R16.64], R8 ;  /* 0x0000000810007986 */ /* 0x000fe2000c101124 */
[----:B------:R-:W-:Y:S05]  /*11610*/  EXIT ;  /* 0x000000000000794d */ /* 0x000fea0003800000 */
.L_x_394:
        /* <DEDUP_REMOVED lines=20> */
[----:B------:R-:W-:Y:S01]  /*11760*/  STG.E.U8 desc[UR36][R16.64], R3 ;  /* 0x0000000310007986 */ /* 0x000fe2000c101124 */
[----:B------:R-:W-:Y:S05]  /*11770*/  EXIT ;  /* 0x000000000000794d */ /* 0x000fea0003800000 */
.L_x_404:
[----:B-1----:R-:W-:-:S06]  /*11780*/  IMAD.U32 R3, R3, 0x10000, RZ ;  /* 0x0001000003037824 */ /* 0x002fcc00078e00ff */
[----:B------:R-:W1:Y:S02]  /*11790*/  F2I.U64.TRUNC R2, R3 ;  /* 0x0000000300027311 */ /* 0x000e64000020d800 */
[----:B-1----:R-:W-:Y:S01]  /*117a0*/  STG.E.64 desc[UR36][R16.64], R2 ;  /* 0x0000000210007986 */ /* 0x002fe2000c101b24 */
[----:B------:R-:W-:Y:S05]  /*117b0*/  EXIT ;  /* 0x000000000000794d */ /* 0x000fea0003800000 */
.L_x_403:
[----:B-1----:R-:W-:-:S06]  /*117c0*/  IMAD.U32 R3, R3, 0x10000, RZ ;  /* 0x0001000003037824 */ /* 0x002fcc00078e00ff */
[----:B------:R-:W1:Y:S02]  /*117d0*/  F2I.FTZ.U32.TRUNC.NTZ R3, R3 ;  /* 0x0000000300037305 */ /* 0x000e64000021f000 */
[----:B-1----:R-:W-:Y:S01]  /*117e0*/  STG.E desc[UR36][R16.64], R3 ;  /* 0x0000000310007986 */ /* 0x002fe2000c101924 */
[----:B------:R-:W-:Y:S05]  /*117f0*/  EXIT ;  /* 0x000000000000794d */ /* 0x000fea0003800000 */
.L_x_393:
        /* <DEDUP_REMOVED lines=9> */
[----:B------:R-:W-:Y:S01]  /*11890*/  STG.E.U8 desc[UR36][R16.64], R3 ;  /* 0x0000000310007986 */ /* 0x000fe2000c101124 */
[----:B------:R-:W-:Y:S05]  /*118a0*/  EXIT ;  /* 0x000000000000794d */ /* 0x000fea0003800000 */
.L_x_406:
[----:B-1----:R-:W-:Y:S02]  /*118b0*/  SHF.L.U32 R3, R3, 0x10, RZ ;  /* 0x0000001003037819 */ /* 0x002fe400000006ff */
[----:B------:R-:W-:-:S03]  /*118c0*/  CS2R R6, SRZ ;  /* 0x0000000000067805 */ /* 0x000fc6000001ff00 */
[----:B------:R-:W-:-:S04]  /*118d0*/  FMUL.FTZ R3, R3, 1 ;  /* 0x3f80000003037820 */ /* 0x000fc80000410000 */
[----:B------:R-:W1:Y:S02]  /*118e0*/  F2F.F64.F32 R4, R3 ;  /* 0x0000000300047310 */ /* 0x000e640000201800 */
[----:B-1----:R-:W-:Y:S01]  /*118f0*/  STG.E.128 desc[UR36][R16.64], R4 ;  /* 0x0000000410007986 */ /* 0x002fe2000c101d24 */
[----:B------:R-:W-:Y:S05]  /*11900*/  EXIT ;  /* 0x000000000000794d */ /* 0x000fea0003800000 */
.L_x_405:
[----:B------:R-:W-:-:S09]  /*11910*/  UISETP.NE.AND UP0, UPT, UR4, 0xf, UPT ;  /* 0x0000000f0400788c */ /* 0x000fd2000bf05270 */
[----:B------:R-:W-:Y:S05]  /*11920*/  BRA.U !UP0, `(.L_x_407) ;  /* 0x0000000108e87547 */ /* 0x000fea000b800000 */
[----:B------:R-:W-:-:S09]  /*11930*/  UISETP.NE.AND UP0, UPT, UR4, 0x17, UPT ;  /* 0x000000170400788c */ /* 0x000fd2000bf05270 */
[----:B------:R-:W-:Y:S05]  /*11940*/  BRA.U !UP0, `(.L_x_408) ;  /* 0x0000000108907547 */ /* 0x000fea000b800000 */
[----:B------:R-:W-:-:S09]  /*11950*/  UISETP.NE.AND UP0, UPT, UR4, 0x18, UPT ;  /* 0x000000180400788c */ /* 0x000fd2000bf05270 */
[----:B------:R-:W-:Y:S05]  /*11960*/  BRA.U !UP0, `(.L_x_409) ;  /* 0x0000000108447547 */ /* 0x000fea000b800000 */
.L_x_386:
[----:B0-----:R-:W-:Y:S01]  /*11970*/  MOV R0, 0x0 ;  /* 0x0000000000007802 */ /* 0x001fe20000000f00 */
[----:B------:R-:W0:Y:S01]  /*11980*/  LDCU.64 UR4, c[0x4][0x128] ;  /* 0x01002500ff0477ac */ /* 0x000e220008000a00 */
[----:B------:R-:W-:Y:S02]  /*11990*/  IMAD.MOV.U32 R8, RZ, RZ, 0x65 ;  /* 0x00000065ff087424 */ /* 0x000fe400078e00ff */
[----:B-1----:R1:W2:Y:S01]  /*119a0*/  LDC.64 R2, c[0x4][R0] ;  /* 0x0100000000027b82 */ /* 0x0022a20000000a00 */
[----:B------:R-:W3:Y:S01]  /*119b0*/  LDCU.64 UR6, c[0x4][0x130] ;  /* 0x01002600ff0677ac */ /* 0x000ee20008000a00 */
[----:B------:R-:W-:Y:S02]  /*119c0*/  IMAD.MOV.U32 R12, RZ, RZ, 0x1 ;  /* 0x00000001ff0c7424 */ /* 0x000fe400078e00ff */
[----:B------:R-:W-:Y:S01]  /*119d0*/  IMAD.MOV.U32 R13, RZ, RZ, RZ ;  /* 0x000000ffff0d7224 */ /* 0x000fe200078e00ff */
[----:B------:R-:W4:Y:S01]  /*119e0*/  LDCU.64 UR8, c[0x4][0x40] ;  /* 0x01000800ff0877ac */ /* 0x000f220008000a00 */
[----:B0-----:R-:W-:-:S02]  /*119f0*/  IMAD.U32 R4, RZ, RZ, UR4 ;  /* 0x00000004ff047e24 */ /* 0x001fc4000f8e00ff */
[----:B------:R-:W-:Y:S02]  /*11a00*/  IMAD.U32 R5, RZ, RZ, UR5 ;  /* 0x00000005ff057e24 */ /* 0x000fe4000f8e00ff */
[----:B---3--:R-:W-:Y:S02]  /*11a10*/  IMAD.U32 R6, RZ, RZ, UR6 ;  /* 0x00000006ff067e24 */ /* 0x008fe4000f8e00ff */
[----:B------:R-:W-:Y:S01]  /*11a20*/  IMAD.U32 R7, RZ, RZ, UR7 ;  /* 0x00000007ff077e24 */ /* 0x000fe2000f8e00ff */
[----:B----4-:R-:W-:Y:S01]  /*11a30*/  MOV R10, UR8 ;  /* 0x00000008000a7c02 */ /* 0x010fe20008000f00 */
[----:B-1----:R-:W-:-:S07]  /*11a40*/  IMAD.U32 R11, RZ, RZ, UR9 ;  /* 0x00000009ff0b7e24 */ /* 0x002fce000f8e00ff */
[----:B------:R-:W-:-:S07]  /*11a50*/  LEPC R20, `(.L_x_410) ;  /* 0x000000001014794e */ /* 0x000fce0000000000 */
[----:B--2---:R-:W-:Y:S05]  /*11a60*/  CALL.ABS.NOINC R2 ;  /* 0x0000000002007343 */ /* 0x004fea0003c00000 */
.L_x_410:
[----:B------:R-:W-:Y:S05]  /*11a70*/  EXIT ;  /* 0x000000000000794d */ /* 0x000fea0003800000 */
.L_x_409:
[----:B-1----:R-:W-:Y:S01]  /*11a80*/  SHF.L.U32 R5, R3, 0x10, RZ ;  /* 0x0000001003057819 */ /* 0x002fe200000006ff */
[----:B------:R-:W-:Y:S01]  /*11a90*/  BSSY.RECONVERGENT B0, `(.L_x_411) ;  /* 0x000000c000007945 */ /* 0x000fe20003800200 */
[----:B0-----:R-:W-:Y:S02]  /*11aa0*/  IMAD.MOV.U32 R0, RZ, RZ, 0x7f ;  /* 0x0000007fff007424 */ /* 0x001fe400078e00ff */
        /* <DEDUP_REMOVED lines=10> */
.L_x_412:
[----:B------:R-:W-:Y:S05]  /*11b50*/  BSYNC.RECONVERGENT B0 ;  /* 0x0000000000007941 */ /* 0x000fea0003800200 */
.L_x_411:
[----:B------:R-:W-:-:S05]  /*11b60*/  LOP3.LUT R3, R0, 0x80, R3, 0xf8, !PT ;  /* 0x0000008000037812 */ /* 0x000fca00078ef803 */
[----:B------:R-:W-:Y:S01]  /*11b70*/  STG.E.U8 desc[UR36][R16.64], R3 ;  /* 0x0000000310007986 */ /* 0x000fe2000c101124 */
[----:B------:R-:W-:Y:S05]  /*11b80*/  EXIT ;  /* 0x000000000000794d */ /* 0x000fea0003800000 */
.L_x_408:
        /* <DEDUP_REMOVED lines=12> */
.L_x_414:
[----:B0-----:R-:W-:Y:S01]  /*11c50*/  IMAD.MOV.U32 R0, RZ, RZ, 0x7f ;  /* 0x0000007fff007424 */ /* 0x001fe200078e00ff */
[----:B------:R-:W-:-:S04]  /*11c60*/  ISETP.GT.U32.AND P0, PT, R2, 0x7f800000, PT ;  /* 0x7f8000000200780c */ /* 0x000fc80003f04070 */
[----:B------:R-:W-:-:S09]  /*11c70*/  SEL R0, R0, 0x7c, P0 ;  /* 0x0000007c00007807 */ /* 0x000fd20000000000 */
.L_x_415:
[----:B------:R-:W-:Y:S05]  /*11c80*/  BSYNC.RECONVERGENT B0 ;  /* 0x0000000000007941 */ /* 0x000fea0003800200 */
.L_x_413:
[----:B------:R-:W-:-:S04]  /*11c90*/  SHF.R.U32.HI R3, RZ, 0x18, R3 ;  /* 0x00000018ff037819 */ /* 0x000fc80000011603 */
[----:B------:R-:W-:-:S05]  /*11ca0*/  LOP3.LUT R3, R0, 0x80, R3, 0xf8, !PT ;  /* 0x0000008000037812 */ /* 0x000fca00078ef803 */
[----:B------:R-:W-:Y:S01]  /*11cb0*/  STG.E.U8 desc[UR36][R16.64], R3 ;  /* 0x0000000310007986 */ /* 0x000fe2000c101124 */
[----:B------:R-:W-:Y:S05]  /*11cc0*/  EXIT ;  /* 0x000000000000794d */ /* 0x000fea0003800000 */
.L_x_407:
[----:B-1----:R-:W-:Y:S01]  /*11cd0*/  STG.E.U16 desc[UR36][R16.64], R3 ;  /* 0x0000000310007986 */ /* 0x002fe2000c101524 */
[----:B------:R-:W-:Y:S05]  /*11ce0*/  EXIT ;  /* 0x000000000000794d */ /* 0x000fea0003800000 */
.L_x_416:
[----:B------:R-:W-:-:S00]  /*11cf0*/  BRA `(.L_x_416) ;  /* 0xfffffffc00fc7947 */ /* 0x000fc0000383ffff */
[----:B------:R-:W-:-:S00]  /*11d00*/  NOP ;  /* 0x0000000000007918 */ /* 0x000fc00000000000 */
[----:B------:R-:W-:-:S00]  /*11d10*/  NOP ;  /* 0x0000000000007918 */ /* 0x000fc00000000000 */
[----:B------:R-:W-:-:S00]  /*11d20*/  NOP ;  /* 0x0000000000007918 */ /* 0x000fc00000000000 */
[----:B------:R-:W-:-:S00]  /*11d30*/  NOP ;  /* 0x0000000000007918 */ /* 0x000fc00000000000 */
[----:B------:R-:W-:-:S00]  /*11d40*/  NOP ;  /* 0x0000000000007918 */ /* 0x000fc00000000000 */
[----:B------:R-:W-:-:S00]  /*11d50*/  NOP ;  /* 0x0000000000007918 */ /* 0x000fc00000000000 */
[----:B------:R-:W-:-:S00]  /*11d60*/  NOP ;  /* 0x0000000000007918 */ /* 0x000fc00000000000 */
[----:B------:R-:W-:-:S00]  /*11d70*/  NOP ;  /* 0x0000000000007918 */ /* 0x000fc00000000000 */
.L_x_7984:


//--------------------- .text._ZN2at6native27unrolled_elementwise_kernelIZZZNS0_44_GLOBAL__N__40a83637_7_Lerp_cu_7dd49032_296918lerp_scalar_kernelERNS_18TensorIteratorBaseERKN3c106ScalarEENKUlvE0_clEvENKUlvE2_clEvEUlNS5_8BFloat16ESB_E_St5arrayIPcLm3EELi4E23TrivialOffsetCalculatorILi2EjESG_ILi1EjENS0_6memory12LoadWithCastILi2EEENSJ_13StoreWithCastILi1EEEEEviT_T0_T2_T3_T4_T5_ --------------------------
	.section	.text._ZN2at6native27unrolled_elementwise_kernelIZZZNS0_44_GLOBAL__N__40a83637_7_Lerp_cu_7dd49032_296918lerp_scalar_kernelERNS_18TensorIteratorBaseERKN3c106ScalarEENKUlvE0_clEvENKUlvE2_clEvEUlNS5_8BFloat16ESB_E_St5arrayIPcLm3EELi4E23TrivialOffsetCalculatorILi2EjESG_ILi1EjENS0_6memory12LoadWithCastILi2EEENSJ_13StoreWithCastILi1EEEEEviT_T0_T2_T3_T4_T5_,"ax",@progbits
	.align	128
        .global         _ZN2at6native27unrolled_elementwise_kernelIZZZNS0_44_GLOBAL__N__40a83637_7_Lerp_cu_7dd49032_296918lerp_scalar_kernelERNS_18TensorIteratorBaseERKN3c106ScalarEENKUlvE0_clEvENKUlvE2_clEvEUlNS5_8BFloat16ESB_E_St5arrayIPcLm3EELi4E23TrivialOffsetCalculatorILi2EjESG_ILi1EjENS0_6memory12LoadWithCastILi2EEENSJ_13StoreWithCastILi1EEEEEviT_T0_T2_T3_T4_T5_
        .type           _ZN2at6native27unrolled_elementwise_kernelIZZZNS0_44_GLOBAL__N__40a83637_7_Lerp_cu_7dd49032_296918lerp_scalar_kernelERNS_18TensorIteratorBaseERKN3c106ScalarEENKUlvE0_clEvENKUlvE2_clEvEUlNS5_8BFloat16ESB_E_St5arrayIPcLm3EELi4E23TrivialOffsetCalculatorILi2EjESG_ILi1EjENS0_6memory12LoadWithCastILi2EEENSJ_13StoreWithCastILi1EEEEEviT_T0_T2_T3_T4_T5_,@function
        .size           _ZN2at6native27unrolled_elementwise_kernelIZZZNS0_44_GLOBAL__N__40a83637_7_Lerp_cu_7dd49032_296918lerp_scalar_kernelERNS_18TensorIteratorBaseERKN3c106ScalarEENKUlvE0_clEvENKUlvE2_clEvEUlNS5_8BFloat16ESB_E_St5arrayIPcLm3EELi4E23TrivialOffsetCalculatorILi2EjESG_ILi1EjENS0_6memory12LoadWithCastILi2EEENSJ_13StoreWithCastILi1EEEEEviT_T0_T2_T3_T4_T5_,(.L_x_7985 - _ZN2at6native27unrolled_elementwise_kernelIZZZNS0_44_GLOBAL__N__40a83637_7_Lerp_cu_7dd49032_296918lerp_scalar_kernelERNS_18TensorIteratorBaseERKN3c106ScalarEENKUlvE0_clEvENKUlvE2_clEvEUlNS5_8BFloat16ESB_E_St5arrayIPcLm3EELi4E23TrivialOffsetCalculatorILi2EjESG_ILi1EjENS0_6memory12LoadWithCastILi2EEENSJ_13StoreWithCastILi1EEEEEviT_T0_T2_T3_T4_T5_)
        .other          _ZN2at6native27unrolled_elementwise_kernelIZZZNS0_44_GLOBAL__N__40a83637_7_Lerp_cu_7dd49032_296918lerp_scalar_kernelERNS_18TensorIteratorBaseERKN3c106ScalarEENKUlvE0_clEvENKUlvE2_clEvEUlNS5_8BFloat16ESB_E_St5arrayIPcLm3EELi4E23TrivialOffsetCalculatorILi2EjESG_ILi1EjENS0_6memory12LoadWithCastILi2EEENSJ_13StoreWithCastILi1EEEEEviT_T0_T2_T3_T4_T5_,@"STO_CUDA_ENTRY STV_DEFAULT"
_ZN2at6native27unrolled_elementwise_kernelIZZZNS0_44_GLOBAL__N__40a83637_7_Lerp_cu_7dd49032_296918lerp_scalar_kernelERNS_18TensorIteratorBaseERKN3c106ScalarEENKUlvE0_clEvENKUlvE2_clEvEUlNS5_8BFloat16ESB_E_St5arrayIPcLm3EELi4E23TrivialOffsetCalculatorILi2EjESG_ILi1EjENS0_6memory12LoadWithCastILi2EEENSJ_13StoreWithCastILi1EEEEEviT_T0_T2_T3_T4_T5_:
.text._ZN2at6native27unrolled_elementwise_kernelIZZZNS0_44_GLOBAL__N__40a83637_7_Lerp_cu_7dd49032_296918lerp_scalar_kernelERNS_18TensorIteratorBaseERKN3c106ScalarEENKUlvE0_clEvENKUlvE2_clEvEUlNS5_8BFloat16ESB_E_St5arrayIPcLm3EELi4E23TrivialOffsetCalculatorILi2EjESG_ILi1EjENS0_6memory12LoadWithCastILi2EEENSJ_13StoreWithCastILi1EEEEEviT_T0_T2_T3_T4_T5_:
[----:B------:R-:W0:Y:S01]  /*0000*/  LDC R1, c[0x0][0x37c] ;  /* 0x0000df00ff017b82 */ /* 0x000e220000000800 */
[----:B------:R-:W1:Y:S07]  /*0010*/  S2R R2, SR_CTAID.X ;  /* 0x0000000000027919 */ /* 0x000e6e0000002500 */
[----:B------:R-:W1:Y:S01]  /*0020*/  LDC R3, c[0x0][0x380] ;  /* 0x0000e000ff037b82 */ /* 0x000e620000000800 */
[----:B------:R-:W2:Y:S01]  /*0030*/  LDCU.64 UR36, c[0x0][0x358] ;  /* 0x00006b00ff2477ac */ /* 0x000ea20008000a00 */
[----:B------:R-:W-:Y:S01]  /*0040*/  BSSY.RECONVERGENT B6, `(.L_x_417) ;  /* 0x0000232000067945 */ /* 0x000fe20003800200 */
[----:B------:R-:W3:Y:S01]  /*0050*/  S2R R17, SR_TID.X ;  /* 0x0000000000117919 */ /* 0x000ee20000002100 */
[----:B------:R-:W-:Y:S01]  /*0060*/  PRMT R28, RZ, 0x7610, R28 ;  /* 0x00007610ff1c7816 */ /* 0x000fe2000000001c */
[----:B------:R-:W4:Y:S01]  /*0070*/  LDCU.U8 UR38, c[0x0][0x3b4] ;  /* 0x00007680ff2677ac */ /* 0x000f220008000000 */
[----:B------:R-:W-:Y:S01]  /*0080*/  PRMT R22, RZ, 0x7610, R22 ;  /* 0x00007610ff167816 */ /* 0x000fe20000000016 */
[----:B------:R-:W0:Y:S01]  /*0090*/  LDCU.U8 UR39, c[0x0][0x3b5] ;  /* 0x000076a0ff2777ac */ /* 0x000e220008000000 */
[----:B-1----:R-:W-:-:S02]  /*00a0*/  IMAD R16, R2, -0x200, R3 ;  /* 0xfffffe0002107824 */ /* 0x002fc400078e0203 */
[----:B---3--:R-:W-:-:S03]  /*00b0*/  IMAD.MOV.U32 R25, RZ, RZ, R17 ;  /* 0x000000ffff197224 */ /* 0x008fc600078e0011 */
[----:B------:R-:W-:-:S13]  /*00c0*/  ISETP.GE.AND P0, PT, R17, R16, PT ;  /* 0x000000101100720c */ /* 0x000fda0003f06270 */
[----:B0-2-4-:R-:W-:Y:S05]  /*00d0*/  @P0 BRA `(.L_x_418) ;  /* 0x0000002000a00947 */ /* 0x015fea0003800000 */
[----:B------:R-:W0:Y:S01]  /*00e0*/  LDC.64 R4, c[0x0][0x3a0] ;  /* 0x0000e800ff047b82 */ /* 0x000e220000000a00 */
[----:B------:R-:W1:Y:S01]  /*00f0*/  LDCU UR5, c[0x0][0x3b8] ;  /* 0x00007700ff0577ac */ /* 0x000e620008000800 */
[----:B------:R-:W-:Y:S01]  /*0100*/  IMAD R17, R2, 0x200, R25 ;  /* 0x0000020002117824 */ /* 0x000fe200078e0219 */
[----:B------:R-:W-:-:S04]  /*0110*/  UPRMT UR4, UR38, 0x9910, URZ ;  /* 0x0000991026047896 */ /* 0x000fc800080000ff */
[----:B------:R-:W-:Y:S01]  /*0120*/  UISETP.GT.AND UP0, UPT, UR4, 0x9, UPT ;  /* 0x000000090400788c */ /* 0x000fe2000bf04270 */
[----:B-1----:R-:W-:-:S05]  /*0130*/  IMAD R3, R17, UR5, RZ ;  /* 0x0000000511037c24 */ /* 0x002fca000f8e02ff */
[----:B0-----:R-:W-:-:S05]  /*0140*/  IADD3 R4, P0, PT, R3, R4, RZ ;  /* 0x0000000403047210 */ /* 0x001fca0007f1e0ff */
[----:B------:R-:W-:Y:S01]  /*0150*/  IMAD.X R5, RZ, RZ, R5, P0 ;  /* 0x000000ffff057224 */ /* 0x000fe200000e0605 */
        /* <DEDUP_REMOVED lines=14> */
.L_x_422:
[----:B------:R-:W2:Y:S02]  /*0240*/  LDG.E.U8 R4, desc[UR36][R4.64] ;  /* 0x0000002404047981 */ /* 0x000ea4000c1e1100 */
[----:B--2---:R-:W-:-:S04]  /*0250*/  I2FP.F32.U32 R0, R4 ;  /* 0x0000000400007245 */ /* 0x004fc80000201000 */
[----:B------:R-:W-:-:S04]  /*0260*/  F2FP.BF16.F32.PACK_AB R0, RZ, R0 ;  /* 0x00000000ff00723e */ /* 0x000fc800000010ff */
[----:B------:R-:W-:Y:S01]  /*0270*/  PRMT R28, R0, 0x7610, R28 ;  /* 0x00007610001c7816 */ /* 0x000fe2000000001c */
[----:B------:R-:W-:Y:S06]  /*0280*/  BRA `(.L_x_424) ;  /* 0x0000000c00e47947 */ /* 0x000fec0003800000 */
.L_x_421:
        /* <DEDUP_REMOVED lines=11> */
.L_x_426:
[----:B------:R-:W2:Y:S02]  /*0340*/  LDG.E R4, desc[UR36][R4.64] ;  /* 0x0000002404047981 */ /* 0x000ea4000c1e1900 */
[----:B--2---:R-:W-:-:S04]  /*0350*/  I2FP.F32.S32 R0, R4 ;  /* 0x0000000400007245 */ /* 0x004fc80000201400 */
[----:B------:R-:W-:-:S04]  /*0360*/  F2FP.BF16.F32.PACK_AB R0, RZ, R0 ;  /* 0x00000000ff00723e */ /* 0x000fc800000010ff */
[----:B------:R-:W-:Y:S01]  /*0370*/  PRMT R28, R0, 0x7610, R28 ;  /* 0x00007610001c7816 */ /* 0x000fe2000000001c */
[----:B------:R-:W-:Y:S06]  /*0380*/  BRA `(.L_x_424) ;  /* 0x0000000c00a47947 */ /* 0x000fec0003800000 */
.L_x_425:
[----:B------:R-:W2:Y:S02]  /*0390*/  LDG.E.U16 R4, desc[UR36][R4.64] ;  /* 0x0000002404047981 */ /* 0x000ea4000c1e1500 */
[----:B--2---:R-:W0:Y:S02]  /*03a0*/  I2F.S16 R0, R4 ;  /* 0x0000000400007306 */ /* 0x004e240000101400 */
[----:B0-----:R-:W-:-:S04]  /*03b0*/  F2FP.BF16.F32.PACK_AB R0, RZ, R0 ;  /* 0x00000000ff00723e */ /* 0x001fc800000010ff */
[----:B------:R-:W-:Y:S01]  /*03c0*/  PRMT R28, R0, 0x7610, R28 ;  /* 0x00007610001c7816 */ /* 0x000fe2000000001c */
[----:B------:R-:W-:Y:S06]  /*03d0*/  BRA `(.L_x_424) ;  /* 0x0000000c00907947 */ /* 0x000fec0003800000 */
.L_x_420:
        /* <DEDUP_REMOVED lines=9> */
.L_x_428:
[----:B------:R-:W2:Y:S02]  /*0470*/  LDG.E.U16 R0, desc[UR36][R4.64] ;  /* 0x0000002404007981 */ /* 0x000ea4000c1e1500 */
[----:B--2---:R-:W-:-:S05]  /*0480*/  HADD2.F32 R0, -RZ, R0.H0_H0 ;  /* 0x20000000ff007230 */ /* 0x004fca0000004100 */
[----:B------:R-:W-:-:S04]  /*0490*/  F2FP.BF16.F32.PACK_AB R0, RZ, R0 ;  /* 0x00000000ff00723e */ /* 0x000fc800000010ff */
[----:B------:R-:W-:Y:S01]  /*04a0*/  PRMT R28, R0, 0x7610, R28 ;  /* 0x00007610001c7816 */ /* 0x000fe2000000001c */
[----:B------:R-:W-:Y:S06]  /*04b0*/  BRA `(.L_x_424) ;  /* 0x0000000c00587947 */ /* 0x000fec0003800000 */
.L_x_427:
        /* <DEDUP_REMOVED lines=9> */
.L_x_430:
[----:B------:R-:W2:Y:S02]  /*0550*/  LDG.E.U16 R4, desc[UR36][R4.64] ;  /* 0x0000002404047981 */ /* 0x000ea4000c1e1500 */
[----:B--2---:R-:W-:-:S05]  /*0560*/  HADD2.F32 R0, -RZ, R4.H0_H0 ;  /* 0x20000004ff007230 */ /* 0x004fca0000004100 */
[----:B------:R-:W-:-:S04]  /*0570*/  F2FP.BF16.F32.PACK_AB R0, RZ, R0 ;  /* 0x00000000ff00723e */ /* 0x000fc800000010ff */
[----:B------:R-:W-:Y:S01]  /*0580*/  PRMT R28, R0, 0x7610, R28 ;  /* 0x00007610001c7816 */ /* 0x000fe2000000001c */
[----:B------:R-:W-:Y:S06]  /*0590*/  BRA `(.L_x_424) ;  /* 0x0000000c00207947 */ /* 0x000fec0003800000 */
.L_x_429:
        /* <DEDUP_REMOVED lines=13> */
.L_x_419:
        /* <DEDUP_REMOVED lines=14> */
.L_x_433:
        /* <DEDUP_REMOVED lines=13> */
.L_x_432:
        /* <DEDUP_REMOVED lines=27> */
.L_x_435:
[----:B------:R-:W2:Y:S02]  /*09d0*/  LDG.E.U8 R4, desc[UR36][R4.64] ;  /* 0x0000002404047981 */ /* 0x000ea4000c1e1100 */
[C---:B--2---:R-:W-:Y:S02]  /*09e0*/  IMAD.SHL.U32 R3, R4.reuse, 0x2000000, RZ ;  /* 0x0200000004037824 */ /* 0x044fe400078e00ff */
[----:B------:R-:W-:-:S03]  /*09f0*/  IMAD.SHL.U32 R6, R4, 0x100, RZ ;  /* 0x0000010004067824 */ /* 0x000fc600078e00ff */
[----:B------:R-:W-:-:S13]  /*0a00*/  ISETP.GT.U32.AND P0, PT, R3, 0x7ffffff, PT ;  /* 0x07ffffff0300780c */ /* 0x000fda0003f04070 */
[----:B------:R-:W-:Y:S02]  /*0a10*/  @!P0 LOP3.LUT R0, R6, 0x7f00, RZ, 0xc0, !PT ;  /* 0x00007f0006008812 */ /* 0x000fe400078ec0ff */
[----:B------:R-:W-:Y:S02]  /*0a20*/  @P0 LEA.HI R3, R3, 0x70000000, RZ, 0x1c ;  /* 0x7000000003030811 */ /* 0x000fe400078fe0ff */
[----:B------:R-:W-:Y:S02]  /*0a30*/  @!P0 LOP3.LUT R0, R0, 0x3f000000, RZ, 0xfc, !PT ;  /* 0x3f00000000008812 */ /* 0x000fe400078efcff */
[----:B------:R-:W-:-:S03]  /*0a40*/  PRMT R6, R6, 0x9910, RZ ;  /* 0x0000991006067816 */ /* 0x000fc600000000ff */
[----:B------:R-:W-:Y:S01]  /*0a50*/  @!P0 FADD.FTZ R0, R0, -0.5 ;  /* 0xbf00000000008421 */ /* 0x000fe20000010000 */
[----:B------:R-:W-:Y:S01]  /*0a60*/  @P0 FMUL.FTZ R0, R3, 1.9259299443872358531e-34 ;  /* 0x0780000003000820 */ /* 0x000fe20000410000 */
[----:B------:R-:W-:-:S05]  /*0a70*/  IMAD.MOV.U32 R3, RZ, RZ, R6 ;  /* 0x000000ffff037224 */ /* 0x000fca00078e0006 */
[----:B------:R-:W-:-:S04]  /*0a80*/  LOP3.LUT R0, R0, 0x80000000, R3, 0xf8, !PT ;  /* 0x8000000000007812 */ /* 0x000fc800078ef803 */
[----:B------:R-:W-:-:S04]  /*0a90*/  F2FP.BF16.F32.PACK_AB R0, RZ, R0 ;  /* 0x00000000ff00723e */ /* 0x000fc800000010ff */
[----:B------:R-:W-:Y:S01]  /*0aa0*/  PRMT R28, R0, 0x7610, R28 ;  /* 0x00007610001c7816 */ /* 0x000fe2000000001c */
[----:B------:R-:W-:Y:S06]  /*0ab0*/  BRA `(.L_x_424) ;  /* 0x0000000400d87947 */ /* 0x000fec0003800000 */
.L_x_434:
[----:B------:R0:W5:Y:S01]  /*0ac0*/  LDG.E.U16 R28, desc[UR36][R4.64] ;  /* 0x00000024041c7981 */ /* 0x000162000c1e1500 */
[----:B------:R-:W-:Y:S05]  /*0ad0*/  BRA `(.L_x_424) ;  /* 0x0000000400d07947 */ /* 0x000fea0003800000 */
.L_x_431:
        /* <DEDUP_REMOVED lines=13> */
.L_x_438:
        /* <DEDUP_REMOVED lines=21> */
.L_x_442:
[----:B------:R-:W-:Y:S05]  /*0d00*/  BSYNC.RECONVERGENT B1 ;  /* 0x0000000000017941 */ /* 0x000fea0003800200 */
.L_x_441:
[----:B------:R-:W-:Y:S01]  /*0d10*/  IMAD.SHL.U32 R0, R0, 0x100000, RZ ;  /* 0x0010000000007824 */ /* 0x000fe200078e00ff */
[----:B------:R-:W-:-:S04]  /*0d20*/  LEA R3, R3, 0x3b800000, 0x17 ;  /* 0x3b80000003037811 */ /* 0x000fc800078eb8ff */
[----:B------:R-:W-:-:S07]  /*0d30*/  LOP3.LUT R0, R3, R0, R7, 0xfe, !PT ;  /* 0x0000000003007212 */ /* 0x000fce00078efe07 */
.L_x_440:
[----:B------:R-:W-:Y:S05]  /*0d40*/  BSYNC.RECONVERGENT B0 ;  /* 0x0000000000007941 */ /* 0x000fea0003800200 */
.L_x_439:
[----:B------:R-:W-:-:S04]  /*0d50*/  F2FP.BF16.F32.PACK_AB R0, RZ, R0 ;  /* 0x00000000ff00723e */ /* 0x000fc800000010ff */
[----:B------:R-:W-:Y:S01]  /*0d60*/  PRMT R28, R0, 0x7610, R28 ;  /* 0x00007610001c7816 */ /* 0x000fe2000000001c */
[----:B------:R-:W-:Y:S06]  /*0d70*/  BRA `(.L_x_424) ;  /* 0x0000000400287947 */ /* 0x000fec0003800000 */
.L_x_437:
        /* <DEDUP_REMOVED lines=21> */
.L_x_446:
[----:B------:R-:W-:Y:S05]  /*0ed0*/  BSYNC.RECONVERGENT B1 ;  /* 0x0000000000017941 */ /* 0x000fea0003800200 */
.L_x_445:
[----:B------:R-:W-:Y:S01]  /*0ee0*/  IMAD.SHL.U32 R0, R0, 0x200000, RZ ;  /* 0x0020000000007824 */ /* 0x000fe200078e00ff */
[----:B------:R-:W-:-:S04]  /*0ef0*/  LEA R3, R3, 0x37800000, 0x17 ;  /* 0x3780000003037811 */ /* 0x000fc800078eb8ff */
[----:B------:R-:W-:-:S07]  /*0f00*/  LOP3.LUT R0, R3, R0, R7, 0xfe, !PT ;  /* 0x0000000003007212 */ /* 0x000fce00078efe07 */
.L_x_444:
[----:B------:R-:W-:Y:S05]  /*0f10*/  BSYNC.RECONVERGENT B0 ;  /* 0x0000000000007941 */ /* 0x000fea0003800200 */
.L_x_443:
[----:B------:R-:W-:-:S04]  /*0f20*/  F2FP.BF16.F32.PACK_AB R0, RZ, R0 ;  /* 0x00000000ff00723e */ /* 0x000fc800000010ff */
[----:B------:R-:W-:Y:S01]  /*0f30*/  PRMT R28, R0, 0x7610, R28 ;  /* 0x00007610001c7816 */ /* 0x000fe2000000001c */
[----:B------:R-:W-:Y:S06]  /*0f40*/  BRA `(.L_x_424) ;  /* 0x0000000000b47947 */ /* 0x000fec0003800000 */
.L_x_436:
[----:B------:R-:W-:-:S09]  /*0f50*/  UISETP.NE.AND UP0, UPT, UR4, 0x1c, UPT ;  /* 0x0000001c0400788c */ /* 0x000fd2000bf05270 */
[----:B------:R-:W-:Y:S05]  /*0f60*/  BRA.U !UP0, `(.L_x_447) ;  /* 0x00000001089c7547 */ /* 0x000fea000b800000 */
[----:B------:R-:W-:-:S09]  /*0f70*/  UISETP.NE.AND UP0, UPT, UR4, 0x1d, UPT ;  /* 0x0000001d0400788c */ /* 0x000fd2000bf05270 */
[----:B------:R-:W-:Y:S05]  /*0f80*/  BRA.U !UP0, `(.L_x_448) ;  /* 0x0000000108807547 */ /* 0x000fea000b800000 */
[----:B------:R-:W-:-:S09]  /*0f90*/  UISETP.NE.AND UP0, UPT, UR4, 0x2c, UPT ;  /* 0x0000002c0400788c */ /* 0x000fd2000bf05270 */
[----:B------:R-:W-:Y:S05]  /*0fa0*/  BRA.U !UP0, `(.L_x_449) ;  /* 0x0000000108487547 */ /* 0x000fea000b800000 */
.L_x_423:
        /* <DEDUP_REMOVED lines=12> */
[----:B---3--:R-:W-:Y:S02]  /*1070*/  IMAD.U32 R10, RZ, RZ, UR8 ;  /* 0x00000008ff0a7e24 */ /* 0x008fe4000f8e00ff */
[----:B------:R-:W-:-:S07]  /*1080*/  IMAD.U32 R11, RZ, RZ, UR9 ;  /* 0x00000009ff0b7e24 */ /* 0x000fce000f8e00ff */
[----:B------:R-:W-:-:S07]  /*1090*/  LEPC R20, `(.L_x_450) ;  /* 0x000000001014794e */ /* 0x000fce0000000000 */
[----:B--2---:R-:W-:Y:S05]  /*10a0*/  CALL.ABS.NOINC R14 ;  /* 0x000000000e007343 */ /* 0x004fea0003c00000 */
.L_x_450:
[----:B------:R-:W-:Y:S01]  /*10b0*/  PRMT R28, RZ, 0x7610, R28 ;  /* 0x00007610ff1c7816 */ /* 0x000fe2000000001c */
[----:B------:R-:W-:Y:S06]  /*10c0*/  BRA `(.L_x_424) ;  /* 0x0000000000547947 */ /* 0x000fec0003800000 */
.L_x_449:
        /* <DEDUP_REMOVED lines=8> */
.L_x_452:
[----:B------:R-:W-:Y:S05]  /*1150*/  BSYNC.RECONVERGENT B0 ;  /* 0x0000000000007941 */ /* 0x000fea0003800200 */
.L_x_451:
[----:B------:R-:W-:-:S04]  /*1160*/  F2FP.BF16.F32.PACK_AB R0, RZ, R0 ;  /* 0x00000000ff00723e */ /* 0x000fc800000010ff */
[----:B------:R-:W-:Y:S01]  /*1170*/  PRMT R28, R0, 0x7610, R28 ;  /* 0x00007610001c7816 */ /* 0x000fe2000000001c */
[----:B------:R-:W-:Y:S06]  /*1180*/  BRA `(.L_x_424) ;  /* 0x0000000000247947 */ /* 0x000fec0003800000 */
.L_x_448:
[----:B------:R-:W2:Y:S02]  /*1190*/  LDG.E.64 R4, desc[UR36][R4.64] ;  /* 0x0000002404047981 */ /* 0x000ea4000c1e1b00 */
[----:B--2---:R-:W0:Y:S02]  /*11a0*/  I2F.U64 R0, R4 ;  /* 0x0000000400007312 */ /* 0x004e240000301000 */
[----:B0-----:R-:W-:-:S04]  /*11b0*/  F2FP.BF16.F32.PACK_AB R0, RZ, R0 ;  /* 0x00000000ff00723e */ /* 0x001fc800000010ff */
[----:B------:R-:W-:Y:S01]  /*11c0*/  PRMT R28, R0, 0x7610, R28 ;  /* 0x00007610001c7816 */ /* 0x000fe2000000001c */
[----:B------:R-:W-:Y:S06]  /*11d0*/  BRA `(.L_x_424) ;  /* 0x0000000000107947 */ /* 0x000fec0003800000 */
.L_x_447:
[----:B------:R-:W2:Y:S02]  /*11e0*/  LDG.E R4, desc[UR36][R4.64] ;  /* 0x0000002404047981 */ /* 0x000ea4000c1e1900 */
[----:B--2---:R-:W-:-:S04]  /*11f0*/  I2FP.F32.U32 R0, R4 ;  /* 0x0000000400007245 */ /* 0x004fc80000201000 */
[----:B------:R-:W-:-:S04]  /*1200*/  F2FP.BF16.F32.PACK_AB R0, RZ, R0 ;  /* 0x00000000ff00723e */ /* 0x000fc800000010ff */
[----:B------:R-:W-:-:S07]  /*1210*/  PRMT R28, R0, 0x7610, R28 ;  /* 0x00007610001c7816 */ /* 0x000fce000000001c */
.L_x_424:
[----:B0-----:R-:W0:Y:S01]  /*1220*/  LDC.64 R4, c[0x0][0x3a8] ;  /* 0x0000ea00ff047b82 */ /* 0x001e220000000a00 */
[----:B------:R-:W1:Y:S01]  /*1230*/  LDCU UR5, c[0x0][0x3bc] ;  /* 0x00007780ff0577ac */ /* 0x000e620008000800 */
        /* <DEDUP_REMOVED lines=19> */
.L_x_456:
[----:B------:R-:W2:Y:S02]  /*1370*/  LDG.E.U8 R4, desc[UR36][R4.64] ;  /* 0x0000002404047981 */ /* 0x000ea4000c1e1100 */
[----:B--2---:R-:W-:-:S04]  /*1380*/  I2FP.F32.U32 R0, R4 ;  /* 0x0000000400007245 */ /* 0x004fc80000201000 */
[----:B------:R-:W-:-:S04]  /*1390*/  F2FP.BF16.F32.PACK_AB R0, RZ, R0 ;  /* 0x00000000ff00723e */ /* 0x000fc800000010ff */
[----:B------:R-:W-:Y:S01]  /*13a0*/  PRMT R22, R0, 0x7610, R22 ;  /* 0x0000761000167816 */ /* 0x000fe20000000016 */
[----:B------:R-:W-:Y:S06]  /*13b0*/  BRA `(.L_x_458) ;  /* 0x0000000c00e47947 */ /* 0x000fec0003800000 */
.L_x_455:
        /* <DEDUP_REMOVED lines=11> */
.L_x_460:
[----:B------:R-:W2:Y:S02]  /*1470*/  LDG.E R4, desc[UR36][R4.64] ;  /* 0x0000002404047981 */ /* 0x000ea4000c1e1900 */
[----:B--2---:R-:W-:-:S04]  /*1480*/  I2FP.F32.S32 R0, R4 ;  /* 0x0000000400007245 */ /* 0x004fc80000201400 */
[----:B------:R-:W-:-:S04]  /*1490*/  F2FP.BF16.F32.PACK_AB R0, RZ, R0 ;  /* 0x00000000ff00723e */ /* 0x000fc800000010ff */
[----:B------:R-:W-:Y:S01]  /*14a0*/  PRMT R22, R0, 0x7610, R22 ;  /* 0x0000761000167816 */ /* 0x000fe20000000016 */
[----:B------:R-:W-:Y:S06]  /*14b0*/  BRA `(.L_x_458) ;  /* 0x0000000c00a47947 */ /* 0x000fec0003800000 */
.L_x_459:
[----:B------:R-:W2:Y:S02]  /*14c0*/  LDG.E.U16 R4, desc[UR36][R4.64] ;  /* 0x0000002404047981 */ /* 0x000ea4000c1e1500 */
[----:B--2---:R-:W0:Y:S02]  /*14d0*/  I2F.S16 R0, R4 ;  /* 0x0000000400007306 */ /* 0x004e240000101400 */
[----:B0-----:R-:W-:-:S04]  /*14e0*/  F2FP.BF16.F32.PACK_AB R0, RZ, R0 ;  /* 0x00000000ff00723e */ /* 0x001fc800000010ff */
[----:B------:R-:W-:Y:S01]  /*14f0*/  PRMT R22, R0, 0x7610, R22 ;  /* 0x0000761000167816 */ /* 0x000fe20000000016 */
[----:B------:R-:W-:Y:S06]  /*1500*/  BRA `(.L_x_458) ;  /* 0x0000000c00907947 */ /* 0x000fec0003800000 */
.L_x_454:
        /* <DEDUP_REMOVED lines=9> */
.L_x_462:
[----:B------:R-:W2:Y:S02]  /*15a0*/  LDG.E.U16 R0, desc[UR36][R4.64] ;  /* 0x0000002404007981 */ /* 0x000ea4000c1e1500 */
[----:B--2---:R-:W-:-:S05]  /*15b0*/  HADD2.F32 R0, -RZ, R0.H0_H0 ;  /* 0x20000000ff007230 */ /* 0x004fca0000004100 */
[----:B------:R-:W-:-:S04]  /*15c0*/  F2FP.BF16.F32.PACK_AB R0, RZ, R0 ;  /* 0x00000000ff00723e */ /* 0x000fc800000010ff */
[----:B------:R-:W-:Y:S01]  /*15d0*/  PRMT R22, R0, 0x7610, R22 ;  /* 0x0000761000167816 */ /* 0x000fe20000000016 */
[----:B------:R-:W-:Y:S06]  /*15e0*/  BRA `(.L_x_458) ;  /* 0x0000000c00587947 */ /* 0x000fec0003800000 */
.L_x_461:
        /* <DEDUP_REMOVED lines=9> */
.L_x_464:
[----:B------:R-:W2:Y:S02]  /*1680*/  LDG.E.U16 R4, desc[UR36][R4.64] ;  /* 0x0000002404047981 */ /* 0x000ea4000c1e1500 */
[----:B--2---:R-:W-:-:S05]  /*1690*/  HADD2.F32 R0, -RZ, R4.H0_H0 ;  /* 0x20000004ff007230 */ /* 0x004fca0000004100 */
[----:B------:R-:W-:-:S04]  /*16a0*/  F2FP.BF16.F32.PACK_AB R0, RZ, R0 ;  /* 0x00000000ff00723e */ /* 0x000fc800000010ff */
[----:B------:R-:W-:Y:S01]  /*16b0*/  PRMT R22, R0, 0x7610, R22 ;  /* 0x0000761000167816 */ /* 0x000fe20000000016 */
[----:B------:R-:W-:Y:S06]  /*16c0*/  BRA `(.L_x_458) ;  /* 0x0000000c00207947 */ /* 0x000fec0003800000 */
.L_x_463:
        /* <DEDUP_REMOVED lines=13> */
.L_x_453:
        /* <DEDUP_REMOVED lines=14> */
.L_x_467:
        /* <DEDUP_REMOVED lines=13> */
.L_x_466:
        /* <DEDUP_REMOVED lines=27> */
.L_x_469:
        /* <DEDUP_REMOVED lines=15> */
.L_x_468:
[----:B------:R0:W5:Y:S01]  /*1bf0*/  LDG.E.U16 R22, desc[UR36][R4.64] ;  /* 0x0000002404167981 */ /* 0x000162000c1e1500 */
[----:B------:R-:W-:Y:S05]  /*1c00*/  BRA `(.L_x_458) ;  /* 0x0000000400d07947 */ /* 0x000fea0003800000 */
.L_x_465:
        /* <DEDUP_REMOVED lines=13> */
.L_x_472:
        /* <DEDUP_REMOVED lines=21> */
.L_x_476:
[----:B------:R-:W-:Y:S05]  /*1e30*/  BSYNC.RECONVERGENT B1 ;  /* 0x0000000000017941 */ /* 0x000fea0003800200 */
.L_x_475:
[----:B------:R-:W-:Y:S01]  /*1e40*/  IMAD.SHL.U32 R0, R0, 0x100000, RZ ;  /* 0x0010000000007824 */ /* 0x000fe200078e00ff */
[----:B------:R-:W-:-:S04]  /*1e50*/  LEA R3, R3, 0x3b800000, 0x17 ;  /* 0x3b80000003037811 */ /* 0x000fc800078eb8ff */
[----:B------:R-:W-:-:S07]  /*1e60*/  LOP3.LUT R0, R3, R0, R7, 0xfe, !PT ;  /* 0x0000000003007212 */ /* 0x000fce00078efe07 */
.L_x_474:
[----:B------:R-:W-:Y:S05]  /*1e70*/  BSYNC.RECONVERGENT B0 ;  /* 0x0000000000007941 */ /* 0x000fea0003800200 */
.L_x_473:
[----:B------:R-:W-:-:S04]  /*1e80*/  F2FP.BF16.F32.PACK_AB R0, RZ, R0 ;  /* 0x00000000ff00723e */ /* 0x000fc800000010ff */
[----:B------:R-:W-:Y:S01]  /*1e90*/  PRMT R22, R0, 0x7610, R22 ;  /* 0x0000761000167816 */ /* 0x000fe20000000016 */
[----:B------:R-:W-:Y:S06]  /*1ea0*/  BRA `(.L_x_458) ;  /* 0x0000000400287947 */ /* 0x000fec0003800000 */
.L_x_471:
        /* <DEDUP_REMOVED lines=21> */
.L_x_480:
[----:B------:R-:W-:Y:S05]  /*2000*/  BSYNC.RECONVERGENT B1 ;  /* 0x0000000000017941 */ /* 0x000fea0003800200 */
.L_x_479:
[----:B------:R-:W-:Y:S01]  /*2010*/  IMAD.SHL.U32 R0, R0, 0x200000, RZ ;  /* 0x0020000000007824 */ /* 0x000fe200078e00ff */
[----:B------:R-:W-:-:S04]  /*2020*/  LEA R3, R3, 0x37800000, 0x17 ;  /* 0x3780000003037811 */ /* 0x000fc800078eb8ff */
[----:B------:R-:W-:-:S07]  /*2030*/  LOP3.LUT R0, R3, R0, R7, 0xfe, !PT ;  /* 0x0000000003007212 */ /* 0x000fce00078efe07 */
.L_x_478:
[----:B------:R-:W-:Y:S05]  /*2040*/  BSYNC.RECONVERGENT B0 ;  /* 0x0000000000007941 */ /* 0x000fea0003800200 */
.L_x_477:
[----:B------:R-:W-:-:S04]  /*2050*/  F2FP.BF16.F32.PACK_AB R0, RZ, R0 ;  /* 0x00000000ff00723e */ /* 0x000fc800000010ff */
[----:B------:R-:W-:Y:S01]  /*2060*/  PRMT R22, R0, 0x7610, R22 ;  /* 0x0000761000167816 */ /* 0x000fe20000000016 */
[----:B------:R-:W-:Y:S06]  /*2070*/  BRA `(.L_x_458) ;  /* 0x0000000000b47947 */ /* 0x000fec0003800000 */
.L_x_470:
[----:B------:R-:W-:-:S09]  /*2080*/  UISETP.NE.AND UP0, UPT, UR4, 0x1c, UPT ;  /* 0x0000001c0400788c */ /* 0x000fd2000bf05270 */
[----:B------:R-:W-:Y:S05]  /*2090*/  BRA.U !UP0, `(.L_x_481) ;  /* 0x00000001089c7547 */ /* 0x000fea000b800000 */
[----:B------:R-:W-:-:S09]  /*20a0*/  UISETP.NE.AND UP0, UPT, UR4, 0x1d, UPT ;  /* 0x0000001d0400788c */ /* 0x000fd2000bf05270 */
[----:B------:R-:W-:Y:S05]  /*20b0*/  BRA.U !UP0, `(.L_x_482) ;  /* 0x0000000108807547 */ /* 0x000fea000b800000 */
[----:B------:R-:W-:-:S09]  /*20c0*/  UISETP.NE.AND UP0, UPT, UR4, 0x2c, UPT ;  /* 0x0000002c0400788c */ /* 0x000fd2000bf05270 */
[----:B------:R-:W-:Y:S05]  /*20d0*/  BRA.U !UP0, `(.L_x_483) ;  /* 0x0000000108487547 */ /* 0x000fea000b800000 */
.L_x_457:
        /* <DEDUP_REMOVED lines=15> */
[----:B--2--5:R-:W-:Y:S05]  /*21d0*/  CALL.ABS.NOINC R14 ;  /* 0x000000000e007343 */ /* 0x024fea0003c00000 */
.L_x_484:
[----:B------:R-:W-:Y:S01]  /*21e0*/  PRMT R22, RZ, 0x7610, R22 ;  /* 0x00007610ff167816 */ /* 0x000fe20000000016 */
[----:B------:R-:W-:Y:S06]  /*21f0*/  BRA `(.L_x_458) ;  /* 0x0000000000547947 */ /* 0x000fec0003800000 */
.L_x_483:
        /* <DEDUP_REMOVED lines=8> */
.L_x_486:
[----:B------:R-:W-:Y:S05]  /*2280*/  BSYNC.RECONVERGENT B0 ;  /* 0x0000000000007941 */ /* 0x000fea0003800200 */
.L_x_485:
[----:B------:R-:W-:-:S04]  /*2290*/  F2FP.BF16.F32.PACK_AB R0, RZ, R0 ;  /* 0x00000000ff00723e */ /* 0x000fc800000010ff */
[----:B------:R-:W-:Y:S01]  /*22a0*/  PRMT R22, R0, 0x7610, R22 ;  /* 0x0000761000167816 */ /* 0x000fe20000000016 */
[----:B------:R-:W-:Y:S06]  /*22b0*/  BRA `(.L_x_458) ;  /* 0x0000000000247947 */ /* 0x000fec0003800000 */
.L_x_482:
[----:B------:R-:W2:Y:S02]  /*22c0*/  LDG.E.64 R4, desc[UR36][R4.64] ;  /* 0x0000002404047981 */ /* 0x000ea4000c1e1b00 */
[----:B--2---:R-:W0:Y:S02]  /*22d0*/  I2F.U64 R0, R4 ;  /* 0x0000000400007312 */ /* 0x004e240000301000 */
[----:B0-----:R-:W-:-:S04]  /*22e0*/  F2FP.BF16.F32.PACK_AB R0, RZ, R0 ;  /* 0x00000000ff00723e */ /* 0x001fc800000010ff */
[----:B------:R-:W-:Y:S01]  /*22f0*/  PRMT R22, R0, 0x7610, R22 ;  /* 0x0000761000167816 */ /* 0x000fe20000000016 */
[----:B------:R-:W-:Y:S06]  /*2300*/  BRA `(.L_x_458) ;  /* 0x0000000000107947 */ /* 0x000fec0003800000 */
.L_x_481:
[----:B------:R-:W2:Y:S02]  /*2310*/  LDG.E R4, desc[UR36][R4.64] ;  /* 0x0000002404047981 */ /* 0x000ea4000c1e1900 */
[----:B--2---:R-:W-:-:S04]  /*2320*/  I2FP.F32.U32 R0, R4 ;  /* 0x0000000400007245 */ /* 0x004fc80000201000 */
[----:B------:R-:W-:-:S04]  /*2330*/  F2FP.BF16.F32.PACK_AB R0, RZ, R0 ;  /* 0x00000000ff00723e */ /* 0x000fc800000010ff */
[----:B------:R-:W-:-:S07]  /*2340*/  PRMT R22, R0, 0x7610, R22 ;  /* 0x0000761000167816 */ /* 0x000fce0000000016 */
.L_x_458:
[----:B------:R-:W-:-:S07]  /*2350*/  VIADD R17, R25, 0x80 ;  /* 0x0000008019117836 */ /* 0x000fce0000000000 */
.L_x_418:
[----:B------:R-:W-:Y:S05]  /*2360*/  BSYNC.RECONVERGENT B6 ;  /* 0x0000000000067941 */ /* 0x000fea0003800200 */
.L_x_417:
[----:B------:R-:W-:Y:S01]  /*2370*/  ISETP.GE.AND P0, PT, R17, R16, PT ;  /* 0x000000101100720c */ /* 0x000fe20003f06270 */
[----:B------:R-:W-:Y:S01]  /*2380*/  BSSY.RECONVERGENT B6, `(.L_x_487) ;  /* 0x000022c000067945 */ /* 0x000fe20003800200 */
[----:B------:R-:W-:Y:S02]  /*2390*/  PRMT R26, RZ, 0x7610, R26 ;  /* 0x00007610ff1a7816 */ /* 0x000fe4000000001a */
[----:B------:R-:W-:-:S09]  /*23a0*/  PRMT R27, RZ, 0x7610, R27 ;  /* 0x00007610ff1b7816 */ /* 0x000fd2000000001b */
[----:B------:R-:W-:Y:S05]  /*23b0*/  @P0 BRA `(.L_x_488) ;  /* 0x0000002000a00947 */ /* 0x000fea0003800000 */
[----:B0-----:R-:W0:Y:S01]  /*23c0*/  LDC.64 R4, c[0x0][0x3a0] ;  /* 0x0000e800ff047b82 */ /* 0x001e220000000a00 */
        /* <DEDUP_REMOVED lines=21> */
.L_x_492:
[----:B------:R-:W2:Y:S02]  /*2520*/  LDG.E.U8 R4, desc[UR36][R4.64] ;  /* 0x0000002404047981 */ /* 0x000ea4000c1e1100 */
[----:B--2---:R-:W-:-:S04]  /*2530*/  I2FP.F32.U32 R0, R4 ;  /* 0x0000000400007245 */ /* 0x004fc80000201000 */
[----:B------:R-:W-:-:S04]  /*2540*/  F2FP.BF16.F32.PACK_AB R0, RZ, R0 ;  /* 0x00000000ff00723e */ /* 0x000fc800000010ff */
[----:B------:R-:W-:Y:S01]  /*2550*/  PRMT R26, R0, 0x7610, R26 ;  /* 0x00007610001a7816 */ /* 0x000fe2000000001a */
[----:B------:R-:W-:Y:S06]  /*2560*/  BRA `(.L_x_494) ;  /* 0x0000000c00e47947 */ /* 0x000fec0003800000 */
.L_x_491:
        /* <DEDUP_REMOVED lines=11> */
.L_x_496:
[----:B------:R-:W2:Y:S02]  /*2620*/  LDG.E R4, desc[UR36][R4.64] ;  /* 0x0000002404047981 */ /* 0x000ea4000c1e1900 */
[----:B--2---:R-:W-:-:S04]  /*2630*/  I2FP.F32.S32 R0, R4 ;  /* 0x0000000400007245 */ /* 0x004fc80000201400 */
[----:B------:R-:W-:-:S04]  /*2640*/  F2FP.BF16.F32.PACK_AB R0, RZ, R0 ;  /* 0x00000000ff00723e */ /* 0x000fc800000010ff */
[----:B------:R-:W-:Y:S01]  /*2650*/  PRMT R26, R0, 0x7610, R26 ;  /* 0x00007610001a7816 */ /* 0x000fe2000000001a */
[----:B------:R-:W-:Y:S06]  /*2660*/  BRA `(.L_x_494) ;  /* 0x0000000c00a47947 */ /* 0x000fec0003800000 */
.L_x_495:
[----:B------:R-:W2:Y:S02]  /*2670*/  LDG.E.U16 R4, desc[UR36][R4.64] ;  /* 0x0000002404047981 */ /* 0x000ea4000c1e1500 */
[----:B--2---:R-:W0:Y:S02]  /*2680*/  I2F.S16 R0, R4 ;  /* 0x0000000400007306 */ /* 0x004e240000101400 */
[----:B0-----:R-:W-:-:S04]  /*2690*/  F2FP.BF16.F32.PACK_AB R0, RZ, R0 ;  /* 0x00000000ff00723e */ /* 0x001fc800000010ff */
[----:B------:R-:W-:Y:S01]  /*26a0*/  PRMT R26, R0, 0x7610, R26 ;  /* 0x00007610001a7816 */ /* 0x000fe2000000001a */
[----:B------:R-:W-:Y:S06]  /*26b0*/  BRA `(.L_x_494) ;  /* 0x0000000c00907947 */ /* 0x000fec0003800000 */
.L_x_490:
        /* <DEDUP_REMOVED lines=9> */
.L_x_498:
[----:B------:R-:W2:Y:S02]  /*2750*/  LDG.E.U16 R0, desc[UR36][R4.64] ;  /* 0x0000002404007981 */ /* 0x000ea4000c1e1500 */
[----:B--2---:R-:W-:-:S05]  /*2760*/  HADD2.F32 R0, -RZ, R0.H0_H0 ;  /* 0x20000000ff007230 */ /* 0x004fca0000004100 */
[----:B------:R-:W-:-:S04]  /*2770*/  F2FP.BF16.F32.PACK_AB R0, RZ, R0 ;  /* 0x00000000ff00723e */ /* 0x000fc800000010ff */
[----:B------:R-:W-:Y:S01]  /*2780*/  PRMT R26, R0, 0x7610, R26 ;  /* 0x00007610001a7816 */ /* 0x000fe2000000001a */
[----:B------:R-:W-:Y:S06]  /*2790*/  BRA `(.L_x_494) ;  /* 0x0000000c00587947 */ /* 0x000fec0003800000 */
.L_x_497:
        /* <DEDUP_REMOVED lines=9> */
.L_x_500:
[----:B------:R-:W2:Y:S02]  /*2830*/  LDG.E.U16 R4, desc[UR36][R4.64] ;  /* 0x0000002404047981 */ /* 0x000ea4000c1e1500 */
[----:B--2---:R-:W-:-:S05]  /*2840*/  HADD2.F32 R0, -RZ, R4.H0_H0 ;  /* 0x20000004ff007230 */ /* 0x004fca0000004100 */
[----:B------:R-:W-:-:S04]  /*2850*/  F2FP.BF16.F32.PACK_AB R0, RZ, R0 ;  /* 0x00000000ff00723e */ /* 0x000fc800000010ff */
[----:B------:R-:W-:Y:S01]  /*2860*/  PRMT R26, R0, 0x7610, R26 ;  /* 0x00007610001a7816 */ /* 0x000fe2000000001a */
[----:B------:R-:W-:Y:S06]  /*2870*/  BRA `(.L_x_494) ;  /* 0x0000000c00207947 */ /* 0x000fec0003800000 */
.L_x_499:
        /* <DEDUP_REMOVED lines=13> */
.L_x_489:
        /* <DEDUP_REMOVED lines=14> */
.L_x_503:
        /* <DEDUP_REMOVED lines=13> */
.L_x_502:
        /* <DEDUP_REMOVED lines=27> */
.L_x_505:
[----:B------:R-:W2:Y:S02]  /*2cb0*/  LDG.E.U8 R4, desc[UR36][R4.64] ;  /* 0x0000002404047981 */ /* 0x000ea4000c1e1100 */
[C---:B--2---:R-:W-:Y:S02]  /*2cc0*/  IMAD.SHL.U32 R0, R4.reuse, 0x2000000, RZ ;  /* 0x0200000004007824 */ /* 0x044fe400078e00ff */
[----:B------:R-:W-:-:S03]  /*2cd0*/  IMAD.SHL.U32 R6, R4, 0x100, RZ ;  /* 0x0000010004067824 */ /* 0x000fc600078e00ff */
[----:B------:R-:W-:-:S13]  /*2ce0*/  ISETP.GE.U32.AND P0, PT, R0, 0x8000000, PT ;  /* 0x080000000000780c */ /* 0x000fda0003f06070 */
[----:B------:R-:W-:Y:S02]  /*2cf0*/  @!P0 LOP3.LUT R3, R6, 0x7f00, RZ, 0xc0, !PT ;  /* 0x00007f0006038812 */ /* 0x000fe400078ec0ff */
[----:B------:R-:W-:Y:S02]  /*2d00*/  @P0 LEA.HI R0, R0, 0x70000000, RZ, 0x1c ;  /* 0x7000000000000811 */ /* 0x000fe400078fe0ff */
[----:B------:R-:W-:Y:S02]  /*2d10*/  @!P0 LOP3.LUT R3, R3, 0x3f000000, RZ, 0xfc, !PT ;  /* 0x3f00000003038812 */ /* 0x000fe400078efcff */
[----:B------:R-:W-:Y:S01]  /*2d20*/  PRMT R6, R6, 0x9910, RZ ;  /* 0x0000991006067816 */ /* 0x000fe200000000ff */
[----:B------:R-:W-:Y:S02]  /*2d30*/  @P0 FMUL.FTZ R0, R0, 1.9259299443872358531e-34 ;  /* 0x0780000000000820 */ /* 0x000fe40000410000 */
[----:B------:R-:W-:Y:S02]  /*2d40*/  @!P0 FADD.FTZ R0, R3, -0.5 ;  /* 0xbf00000003008421 */ /* 0x000fe40000010000 */
[----:B------:R-:W-:-:S05]  /*2d50*/  IMAD.MOV.U32 R3, RZ, RZ, R6 ;  /* 0x000000ffff037224 */ /* 0x000fca00078e0006 */
[----:B------:R-:W-:-:S04]  /*2d60*/  LOP3.LUT R0, R0, 0x80000000, R3, 0xf8, !PT ;  /* 0x8000000000007812 */ /* 0x000fc800078ef803 */
[----:B------:R-:W-:-:S04]  /*2d70*/  F2FP.BF16.F32.PACK_AB R0, RZ, R0 ;  /* 0x00000000ff00723e */ /* 0x000fc800000010ff */
[----:B------:R-:W-:Y:S01]  /*2d80*/  PRMT R26, R0, 0x7610, R26 ;  /* 0x00007610001a7816 */ /* 0x000fe2000000001a */
[----:B------:R-:W-:Y:S06]  /*2d90*/  BRA `(.L_x_494) ;  /* 0x0000000400d87947 */ /* 0x000fec0003800000 */
.L_x_504:
[----:B------:R0:W5:Y:S01]  /*2da0*/  LDG.E.U16 R26, desc[UR36][R4.64] ;  /* 0x00000024041a7981 */ /* 0x000162000c1e1500 */
[----:B------:R-:W-:Y:S05]  /*2db0*/  BRA `(.L_x_494) ;  /* 0x0000000400d07947 */ /* 0x000fea0003800000 */
.L_x_501:
        /* <DEDUP_REMOVED lines=13> */
.L_x_508:
        /* <DEDUP_REMOVED lines=21> */
.L_x_512:
[----:B------:R-:W-:Y:S05]  /*2fe0*/  BSYNC.RECONVERGENT B1 ;  /* 0x0000000000017941 */ /* 0x000fea0003800200 */
.L_x_511:
[----:B------:R-:W-:Y:S01]  /*2ff0*/  IMAD.SHL.U32 R0, R0, 0x100000, RZ ;  /* 0x0010000000007824 */ /* 0x000fe200078e00ff */
[----:B------:R-:W-:-:S04]  /*3000*/  LEA R3, R3, 0x3b800000, 0x17 ;  /* 0x3b80000003037811 */ /* 0x000fc800078eb8ff */
[----:B------:R-:W-:-:S07]  /*3010*/  LOP3.LUT R0, R3, R0, R7, 0xfe, !PT ;  /* 0x0000000003007212 */ /* 0x000fce00078efe07 */
.L_x_510:
[----:B------:R-:W-:Y:S05]  /*3020*/  BSYNC.RECONVERGENT B0 ;  /* 0x0000000000007941 */ /* 0x000fea0003800200 */
.L_x_509:
[----:B------:R-:W-:-:S04]  /*3030*/  F2FP.BF16.F32.PACK_AB R0, RZ, R0 ;  /* 0x00000000ff00723e */ /* 0x000fc800000010ff */
[----:B------:R-:W-:Y:S01]  /*3040*/  PRMT R26, R0, 0x7610, R26 ;  /* 0x00007610001a7816 */ /* 0x000fe2000000001a */
[----:B------:R-:W-:Y:S06]  /*3050*/  BRA `(.L_x_494) ;  /* 0x0000000400287947 */ /* 0x000fec0003800000 */
.L_x_507:
        /* <DEDUP_REMOVED lines=21> */
.L_x_516:
[----:B------:R-:W-:Y:S05]  /*31b0*/  BSYNC.RECONVERGENT B1 ;  /* 0x0000000000017941 */ /* 0x000fea0003800200 */
.L_x_515:
[----:B------:R-:W-:Y:S01]  /*31c0*/  IMAD.SHL.U32 R0, R0, 0x200000, RZ ;  /* 0x0020000000007824 */ /* 0x000fe200078e00ff */
[----:B------:R-:W-:-:S04]  /*31d0*/  LEA R3, R3, 0x37800000, 0x17 ;  /* 0x3780000003037811 */ /* 0x000fc800078eb8ff */
[----:B------:R-:W-:-:S07]  /*31e0*/  LOP3.LUT R0, R3, R0, R7, 0xfe, !PT ;  /* 0x0000000003007212 */ /* 0x000fce00078efe07 */
.L_x_514:
[----:B------:R-:W-:Y:S05]  /*31f0*/  BSYNC.RECONVERGENT B0 ;  /* 0x0000000000007941 */ /* 0x000fea0003800200 */
.L_x_513:
[----:B------:R-:W-:-:S04]  /*3200*/  F2FP.BF16.F32.PACK_AB R0, RZ, R0 ;  /* 0x00000000ff00723e */ /* 0x000fc800000010ff */
[----:B------:R-:W-:Y:S01]  /*3210*/  PRMT R26, R0, 0x7610, R26 ;  /* 0x00007610001a7816 */ /* 0x000fe2000000001a */
[----:B------:R-:W-:Y:S06]  /*3220*/  BRA `(.L_x_494) ;  /* 0x0000000000b47947 */ /* 0x000fec0003800000 */
.L_x_506:
        /* <DEDUP_REMOVED lines=14> */
.L_x_520:
[----:B------:R-:W-:Y:S05]  /*3310*/  BSYNC.RECONVERGENT B0 ;  /* 0x0000000000007941 */ /* 0x000fea0003800200 */
.L_x_519:
[----:B------:R-:W-:-:S04]  /*3320*/  F2FP.BF16.F32.PACK_AB R0, RZ, R0 ;  /* 0x00000000ff00723e */ /* 0x000fc800000010ff */
[----:B------:R-:W-:Y:S01]  /*3330*/  PRMT R26, R0, 0x7610, R26 ;  /* 0x00007610001a7816 */ /* 0x000fe2000000001a */
[----:B------:R-:W-:Y:S06]  /*3340*/  BRA `(.L_x_494) ;  /* 0x00000000006c7947 */ /* 0x000fec0003800000 */
.L_x_493:
        /* <DEDUP_REMOVED lines=16> */
.L_x_521:
[----:B------:R-:W-:Y:S01]  /*3450*/  PRMT R26, RZ, 0x7610, R26 ;  /* 0x00007610ff1a7816 */ /* 0x000fe2000000001a */
[----:B------:R-:W-:Y:S06]  /*3460*/  BRA `(.L_x_494) ;  /* 0x0000000000247947 */ /* 0x000fec0003800000 */
.L_x_518:
[----:B------:R-:W2:Y:S02]  /*3470*/  LDG.E.64 R4, desc[UR36][R4.64] ;  /* 0x0000002404047981 */ /* 0x000ea4000c1e1b00 */
[----:B--2---:R-:W0:Y:S02]  /*3480*/  I2F.U64 R0, R4 ;  /* 0x0000000400007312 */ /* 0x004e240000301000 */
[----:B0-----:R-:W-:-:S04]  /*3490*/  F2FP.BF16.F32.PACK_AB R0, RZ, R0 ;  /* 0x00000000ff00723e */ /* 0x001fc800000010ff */
[----:B------:R-:W-:Y:S01]  /*34a0*/  PRMT R26, R0, 0x7610, R26 ;  /* 0x00007610001a7816 */ /* 0x000fe2000000001a */
[----:B------:R-:W-:Y:S06]  /*34b0*/  BRA `(.L_x_494) ;  /* 0x0000000000107947 */ /* 0x000fec0003800000 */
.L_x_517:
[----:B------:R-:W2:Y:S02]  /*34c0*/  LDG.E R4, desc[UR36][R4.64] ;  /* 0x0000002404047981 */ /* 0x000ea4000c1e1900 */
[----:B--2---:R-:W-:-:S04]  /*34d0*/  I2FP.F32.U32 R0, R4 ;  /* 0x0000000400007245 */ /* 0x004fc80000201000 */
[----:B------:R-:W-:-:S04]  /*34e0*/  F2FP.BF16.F32.PACK_AB R0, RZ, R0 ;  /* 0x00000000ff00723e */ /* 0x000fc800000010ff */
[----:B------:R-:W-:-:S07]  /*34f0*/  PRMT R26, R0, 0x7610, R26 ;  /* 0x00007610001a7816 */ /* 0x000fce000000001a */
.L_x_494:
        /* <DEDUP_REMOVED lines=21> */
.L_x_525:
[----:B------:R-:W2:Y:S02]  /*3650*/  LDG.E.U8 R4, desc[UR36][R4.64] ;  /* 0x0000002404047981 */ /* 0x000ea4000c1e1100 */
[----:B--2---:R-:W-:-:S04]  /*3660*/  I2FP.F32.U32 R0, R4 ;  /* 0x0000000400007245 */ /* 0x004fc80000201000 */
[----:B------:R-:W-:-:S04]  /*3670*/  F2FP.BF16.F32.PACK_AB R0, RZ, R0 ;  /* 0x00000000ff00723e */ /* 0x000fc800000010ff */
[----:B------:R-:W-:Y:S01]  /*3680*/  PRMT R27, R0, 0x7610, R27 ;  /* 0x00007610001b7816 */ /* 0x000fe2000000001b */
[----:B------:R-:W-:Y:S06]  /*3690*/  BRA `(.L_x_527) ;  /* 0x0000000c00e47947 */ /* 0x000fec0003800000 */
.L_x_524:
        /* <DEDUP_REMOVED lines=11> */
.L_x_529:
[----:B------:R-:W2:Y:S02]  /*3750*/  LDG.E R4, desc[UR36][R4.64] ;  /* 0x0000002404047981 */ /* 0x000ea4000c1e1900 */
[----:B--2---:R-:W-:-:S04]  /*3760*/  I2FP.F32.S32 R0, R4 ;  /* 0x0000000400007245 */ /* 0x004fc80000201400 */
[----:B------:R-:W-:-:S04]  /*3770*/  F2FP.BF16.F32.PACK_AB R0, RZ, R0 ;  /* 0x00000000ff00723e */ /* 0x000fc800000010ff */
[----:B------:R-:W-:Y:S01]  /*3780*/  PRMT R27, R0, 0x7610, R27 ;  /* 0x00007610001b7816 */ /* 0x000fe2000000001b */
[----:B------:R-:W-:Y:S06]  /*3790*/  BRA `(.L_x_527) ;  /* 0x0000000c00a47947 */ /* 0x000fec0003800000 */
.L_x_528:
[----:B------:R-:W2:Y:S02]  /*37a0*/  LDG.E.U16 R4, desc[UR36][R4.64] ;  /* 0x0000002404047981 */ /* 0x000ea4000c1e1500 */
[----:B--2---:R-:W0:Y:S02]  /*37b0*/  I2F.S16 R0, R4 ;  /* 0x0000000400007306 */ /* 0x004e240000101400 */
[----:B0-----:R-:W-:-:S04]  /*37c0*/  F2FP.BF16.F32.PACK_AB R0, RZ, R0 ;  /* 0x00000000ff00723e */ /* 0x001fc800000010ff */
[----:B------:R-:W-:Y:S01]  /*37d0*/  PRMT R27, R0, 0x7610, R27 ;  /* 0x00007610001b7816 */ /* 0x000fe2000000001b */
[----:B------:R-:W-:Y:S06]  /*37e0*/  BRA `(.L_x_527) ;  /* 0x0000000c00907947 */ /* 0x000fec0003800000 */
.L_x_523:
        /* <DEDUP_REMOVED lines=9> */
.L_x_531:
[----:B------:R-:W2:Y:S02]  /*3880*/  LDG.E.U16 R0, desc[UR36][R4.64] ;  /* 0x0000002404007981 */ /* 0x000ea4000c1e1500 */
[----:B--2---:R-:W-:-:S05]  /*3890*/  HADD2.F32 R0, -RZ, R0.H0_H0 ;  /* 0x20000000ff007230 */ /* 0x004fca0000004100 */
[----:B------:R-:W-:-:S04]  /*38a0*/  F2FP.BF16.F32.PACK_AB R0, RZ, R0 ;  /* 0x00000000ff00723e */ /* 0x000fc800000010ff */
[----:B------:R-:W-:Y:S01]  /*38b0*/  PRMT R27, R0, 0x7610, R27 ;  /* 0x00007610001b7816 */ /* 0x000fe2000000001b */
[----:B------:R-:W-:Y:S06]  /*38c0*/  BRA `(.L_x_527) ;  /* 0x0000000c00587947 */ /* 0x000fec0003800000 */
.L_x_530:
        /* <DEDUP_REMOVED lines=9> */
.L_x_533:
[----:B------:R-:W2:Y:S02]  /*3960*/  LDG.E.U16 R4, desc[UR36][R4.64] ;  /* 0x0000002404047981 */ /* 0x000ea4000c1e1500 */
[----:B--2---:R-:W-:-:S05]  /*3970*/  HADD2.F32 R0, -RZ, R4.H0_H0 ;  /* 0x20000004ff007230 */ /* 0x004fca0000004100 */
[----:B------:R-:W-:-:S04]  /*3980*/  F2FP.BF16.F32.PACK_AB R0, RZ, R0 ;  /* 0x00000000ff00723e */ /* 0x000fc800000010ff */
[----:B------:R-:W-:Y:S01]  /*3990*/  PRMT R27, R0, 0x7610, R27 ;  /* 0x00007610001b7816 */ /* 0x000fe2000000001b */
[----:B------:R-:W-:Y:S06]  /*39a0*/  BRA `(.L_x_527) ;  /* 0x0000000c00207947 */ /* 0x000fec0003800000 */
.L_x_532:
        /* <DEDUP_REMOVED lines=13> */
.L_x_522:
        /* <DEDUP_REMOVED lines=14> */
.L_x_536:
        /* <DEDUP_REMOVED lines=13> */
.L_x_535:
        /* <DEDUP_REMOVED lines=27> */
.L_x_538:
        /* <DEDUP_REMOVED lines=15> */
.L_x_537:
[----:B------:R0:W5:Y:S01]  /*3ed0*/  LDG.E.U16 R27, desc[UR36][R4.64] ;  /* 0x00000024041b7981 */ /* 0x000162000c1e1500 */
[----:B------:R-:W-:Y:S05]  /*3ee0*/  BRA `(.L_x_527) ;  /* 0x0000000400d07947 */ /* 0x000fea0003800000 */
.L_x_534:
        /* <DEDUP_REMOVED lines=13> */
.L_x_541:
        /* <DEDUP_REMOVED lines=21> */
.L_x_545:
[----:B------:R-:W-:Y:S05]  /*4110*/  BSYNC.RECONVERGENT B1 ;  /* 0x0000000000017941 */ /* 0x000fea0003800200 */
.L_x_544:
[----:B------:R-:W-:Y:S01]  /*4120*/  IMAD.SHL.U32 R0, R0, 0x100000, RZ ;  /* 0x0010000000007824 */ /* 0x000fe200078e00ff */
[----:B------:R-:W-:-:S04]  /*4130*/  LEA R3, R3, 0x3b800000, 0x17 ;  /* 0x3b80000003037811 */ /* 0x000fc800078eb8ff */
[----:B------:R-:W-:-:S07]  /*4140*/  LOP3.LUT R0, R3, R0, R7, 0xfe, !PT ;  /* 0x0000000003007212 */ /* 0x000fce00078efe07 */
.L_x_543:
[----:B------:R-:W-:Y:S05]  /*4150*/  BSYNC.RECONVERGENT B0 ;  /* 0x0000000000007941 */ /* 0x000fea0003800200 */
.L_x_542:
[----:B------:R-:W-:-:S04]  /*4160*/  F2FP.BF16.F32.PACK_AB R0, RZ, R0 ;  /* 0x00000000ff00723e */ /* 0x000fc800000010ff */
[----:B------:R-:W-:Y:S01]  /*4170*/  PRMT R27, R0, 0x7610, R27 ;  /* 0x00007610001b7816 */ /* 0x000fe2000000001b */
[----:B------:R-:W-:Y:S06]  /*4180*/  BRA `(.L_x_527) ;  /* 0x0000000400287947 */ /* 0x000fec0003800000 */
.L_x_540:
        /* <DEDUP_REMOVED lines=21> */
.L_x_549:
[----:B------:R-:W-:Y:S05]  /*42e0*/  BSYNC.RECONVERGENT B1 ;  /* 0x0000000000017941 */ /* 0x000fea0003800200 */
.L_x_548:
[----:B------:R-:W-:Y:S01]  /*42f0*/  IMAD.SHL.U32 R0, R0, 0x200000, RZ ;  /* 0x0020000000007824 */ /* 0x000fe200078e00ff */
[----:B------:R-:W-:-:S04]  /*4300*/  LEA R3, R3, 0x37800000, 0x17 ;  /* 0x3780000003037811 */ /* 0x000fc800078eb8ff */
[----:B------:R-:W-:-:S07]  /*4310*/  LOP3.LUT R0, R3, R0, R7, 0xfe, !PT ;  /* 0x0000000003007212 */ /* 0x000fce00078efe07 */
.L_x_547:
[----:B------:R-:W-:Y:S05]  /*4320*/  BSYNC.RECONVERGENT B0 ;  /* 0x0000000000007941 */ /* 0x000fea0003800200 */
.L_x_546:
[----:B------:R-:W-:-:S04]  /*4330*/  F2FP.BF16.F32.PACK_AB R0, RZ, R0 ;  /* 0x00000000ff00723e */ /* 0x000fc800000010ff */
[----:B------:R-:W-:Y:S01]  /*4340*/  PRMT R27, R0, 0x7610, R27 ;  /* 0x00007610001b7816 */ /* 0x000fe2000000001b */
[----:B------:R-:W-:Y:S06]  /*4350*/  BRA `(.L_x_527) ;  /* 0x0000000000b47947 */ /* 0x000fec0003800000 */
.L_x_539:
        /* <DEDUP_REMOVED lines=14> */
.L_x_553:
[----:B------:R-:W-:Y:S05]  /*4440*/  BSYNC.RECONVERGENT B0 ;  /* 0x0000000000007941 */ /* 0x000fea0003800200 */
.L_x_552:
[----:B------:R-:W-:-:S04]  /*4450*/  F2FP.BF16.F32.PACK_AB R0, RZ, R0 ;  /* 0x00000000ff00723e */ /* 0x000fc800000010ff */
[----:B------:R-:W-:Y:S01]  /*4460*/  PRMT R27, R0, 0x7610, R27 ;  /* 0x00007610001b7816 */ /* 0x000fe2000000001b */
[----:B------:R-:W-:Y:S06]  /*4470*/  BRA `(.L_x_527) ;  /* 0x00000000006c7947 */ /* 0x000fec0003800000 */
.L_x_526:
        /* <DEDUP_REMOVED lines=16> */
.L_x_554:
[----:B------:R-:W-:Y:S01]  /*4580*/  PRMT R27, RZ, 0x7610, R27 ;  /* 0x00007610ff1b7816 */ /* 0x000fe2000000001b */
[----:B------:R-:W-:Y:S06]  /*4590*/  BRA `(.L_x_527) ;  /* 0x0000000000247947 */ /* 0x000fec0003800000 */
.L_x_551:
[----:B------:R-:W2:Y:S02]  /*45a0*/  LDG.E.64 R4, desc[UR36][R4.64] ;  /* 0x0000002404047981 */ /* 0x000ea4000c1e1b00 */
[----:B--2---:R-:W0:Y:S02]  /*45b0*/  I2F.U64 R0, R4 ;  /* 0x0000000400007312 */ /* 0x004e240000301000 */
[----:B0-----:R-:W-:-:S04]  /*45c0*/  F2FP.BF16.F32.PACK_AB R0, RZ, R0 ;  /* 0x00000000ff00723e */ /* 0x001fc800000010ff */
[----:B------:R-:W-:Y:S01]  /*45d0*/  PRMT R27, R0, 0x7610, R27 ;  /* 0x00007610001b7816 */ /* 0x000fe2000000001b */
[----:B------:R-:W-:Y:S06]  /*45e0*/  BRA `(.L_x_527) ;  /* 0x0000000000107947 */ /* 0x000fec0003800000 */
.L_x_550:
[----:B------:R-:W2:Y:S02]  /*45f0*/  LDG.E R4, desc[UR36][R4.64] ;  /* 0x0000002404047981 */ /* 0x000ea4000c1e1900 */
[----:B--2---:R-:W-:-:S04]  /*4600*/  I2FP.F32.U32 R0, R4 ;  /* 0x0000000400007245 */ /* 0x004fc80000201000 */
[----:B------:R-:W-:-:S04]  /*4610*/  F2FP.BF16.F32.PACK_AB R0, RZ, R0 ;  /* 0x00000000ff00723e */ /* 0x000fc800000010ff */
[----:B------:R-:W-:-:S07]  /*4620*/  PRMT R27, R0, 0x7610, R27 ;  /* 0x00007610001b7816 */ /* 0x000fce000000001b */
.L_x_527:
[----:B------:R-:W-:-:S07]  /*4630*/  VIADD R17, R17, 0x80 ;  /* 0x0000008011117836 */ /* 0x000fce0000000000 */
.L_x_488:
[----:B------:R-:W-:Y:S05]  /*4640*/  BSYNC.RECONVERGENT B6 ;  /* 0x0000000000067941 */ /* 0x000fea0003800200 */
.L_x_487:
        /* <DEDUP_REMOVED lines=27> */
.L_x_560:
[----:B------:R-:W2:Y:S02]  /*4800*/  LDG.E.U8 R4, desc[UR36][R4.64] ;  /* 0x0000002404047981 */ /* 0x000ea4000c1e1100 */
[----:B--2---:R-:W-:-:S04]  /*4810*/  I2FP.F32.U32 R0, R4 ;  /* 0x0000000400007245 */ /* 0x004fc80000201000 */
[----:B------:R-:W-:-:S04]  /*4820*/  F2FP.BF16.F32.PACK_AB R0, RZ, R0 ;  /* 0x00000000ff00723e */ /* 0x000fc800000010ff */
[----:B------:R-:W-:Y:S01]  /*4830*/  PRMT R18, R0, 0x7610, R18 ;  /* 0x0000761000127816 */ /* 0x000fe20000000012 */
[----:B------:R-:W-:Y:S06]  /*4840*/  BRA `(.L_x_562) ;  /* 0x0000000c00e47947 */ /* 0x000fec0003800000 */
.L_x_559:
        /* <DEDUP_REMOVED lines=11> */
.L_x_564:
[----:B------:R-:W2:Y:S02]  /*4900*/  LDG.E R4, desc[UR36][R4.64] ;  /* 0x0000002404047981 */ /* 0x000ea4000c1e1900 */
[----:B--2---:R-:W-:-:S04]  /*4910*/  I2FP.F32.S32 R0, R4 ;  /* 0x0000000400007245 */ /* 0x004fc80000201400 */
[----:B------:R-:W-:-:S04]  /*4920*/  F2FP.BF16.F32.PACK_AB R0, RZ, R0 ;  /* 0x00000000ff00723e */ /* 0x000fc800000010ff */
[----:B------:R-:W-:Y:S01]  /*4930*/  PRMT R18, R0, 0x7610, R18 ;  /* 0x0000761000127816 */ /* 0x000fe20000000012 */
[----:B------:R-:W-:Y:S06]  /*4940*/  BRA `(.L_x_562) ;  /* 0x0000000c00a47947 */ /* 0x000fec0003800000 */
.L_x_563:
[----:B------:R-:W2:Y:S02]  /*4950*/  LDG.E.U16 R4, desc[UR36][R4.64] ;  /* 0x0000002404047981 */ /* 0x000ea4000c1e1500 */
[----:B--2---:R-:W0:Y:S02]  /*4960*/  I2F.S16 R0, R4 ;  /* 0x0000000400007306 */ /* 0x004e240000101400 */
[----:B0-----:R-:W-:-:S04]  /*4970*/  F2FP.BF16.F32.PACK_AB R0, RZ, R0 ;  /* 0x00000000ff00723e */ /* 0x001fc800000010ff */
[----:B------:R-:W-:Y:S01]  /*4980*/  PRMT R18, R0, 0x7610, R18 ;  /* 0x0000761000127816 */ /* 0x000fe20000000012 */
[----:B------:R-:W-:Y:S06]  /*4990*/  BRA `(.L_x_562) ;  /* 0x0000000c00907947 */ /* 0x000fec0003800000 */
.L_x_558:
        /* <DEDUP_REMOVED lines=9> */
.L_x_566:
[----:B------:R-:W2:Y:S02]  /*4a30*/  LDG.E.U16 R0, desc[UR36][R4.64] ;  /* 0x0000002404007981 */ /* 0x000ea4000c1e1500 */
[----:B--2---:R-:W-:-:S05]  /*4a40*/  HADD2.F32 R0, -RZ, R0.H0_H0 ;  /* 0x20000000ff007230 */ /* 0x004fca0000004100 */
[----:B------:R-:W-:-:S04]  /*4a50*/  F2FP.BF16.F32.PACK_AB R0, RZ, R0 ;  /* 0x00000000ff00723e */ /* 0x000fc800000010ff */
[----:B------:R-:W-:Y:S01]  /*4a60*/  PRMT R18, R0, 0x7610, R18 ;  /* 0x0000761000127816 */ /* 0x000fe20000000012 */
[----:B------:R-:W-:Y:S06]  /*4a70*/  BRA `(.L_x_562) ;  /* 0x0000000c00587947 */ /* 0x000fec0003800000 */
.L_x_565:
        /* <DEDUP_REMOVED lines=9> */
.L_x_568:
[----:B------:R-:W2:Y:S02]  /*4b10*/  LDG.E.U16 R4, desc[UR36][R4.64] ;  /* 0x0000002404047981 */ /* 0x000ea4000c1e1500 */
[----:B--2---:R-:W-:-:S05]  /*4b20*/  HADD2.F32 R0, -RZ, R4.H0_H0 ;  /* 0x20000004ff007230 */ /* 0x004fca0000004100 */
[----:B------:R-:W-:-:S04]  /*4b30*/  F2FP.BF16.F32.PACK_AB R0, RZ, R0 ;  /* 0x00000000ff00723e */ /* 0x000fc800000010ff */
[----:B------:R-:W-:Y:S01]  /*4b40*/  PRMT R18, R0, 0x7610, R18 ;  /* 0x0000761000127816 */ /* 0x000fe20000000012 */
[----:B------:R-:W-:Y:S06]  /*4b50*/  BRA `(.L_x_562) ;  /* 0x0000000c00207947 */ /* 0x000fec0003800000 */
.L_x_567:
        /* <DEDUP_REMOVED lines=13> */
.L_x_557:
        /* <DEDUP_REMOVED lines=14> */
.L_x_571:
        /* <DEDUP_REMOVED lines=13> */
.L_x_570:
        /* <DEDUP_REMOVED lines=27> */
.L_x_573:
        /* <DEDUP_REMOVED lines=15> */
.L_x_572:
[----:B------:R0:W5:Y:S01]  /*5080*/  LDG.E.U16 R18, desc[UR36][R4.64] ;  /* 0x0000002404127981 */ /* 0x000162000c1e1500 */
[----:B------:R-:W-:Y:S05]  /*5090*/  BRA `(.L_x_562) ;  /* 0x0000000400d07947 */ /* 0x000fea0003800000 */
.L_x_569:
        /* <DEDUP_REMOVED lines=13> */
.L_x_576:
        /* <DEDUP_REMOVED lines=21> */
.L_x_580:
[----:B------:R-:W-:Y:S05]  /*52c0*/  BSYNC.RECONVERGENT B1 ;  /* 0x0000000000017941 */ /* 0x000fea0003800200 */
.L_x_579:
[----:B------:R-:W-:Y:S01]  /*52d0*/  IMAD.SHL.U32 R0, R0, 0x100000, RZ ;  /* 0x0010000000007824 */ /* 0x000fe200078e00ff */
[----:B------:R-:W-:-:S04]  /*52e0*/  LEA R3, R3, 0x3b800000, 0x17 ;  /* 0x3b80000003037811 */ /* 0x000fc800078eb8ff */
[----:B------:R-:W-:-:S07]  /*52f0*/  LOP3.LUT R0, R3, R0, R7, 0xfe, !PT ;  /* 0x0000000003007212 */ /* 0x000fce00078efe07 */
.L_x_578:
[----:B------:R-:W-:Y:S05]  /*5300*/  BSYNC.RECONVERGENT B0 ;  /* 0x0000000000007941 */ /* 0x000fea0003800200 */
.L_x_577:
[----:B------:R-:W-:-:S04]  /*5310*/  F2FP.BF16.F32.PACK_AB R0, RZ, R0 ;  /* 0x00000000ff00723e */ /* 0x000fc800000010ff */
[----:B------:R-:W-:Y:S01]  /*5320*/  PRMT R18, R0, 0x7610, R18 ;  /* 0x0000761000127816 */ /* 0x000fe20000000012 */
[----:B------:R-:W-:Y:S06]  /*5330*/  BRA `(.L_x_562) ;  /* 0x0000000400287947 */ /* 0x000fec0003800000 */
.L_x_575:
        /* <DEDUP_REMOVED lines=21> */
.L_x_584:
[----:B------:R-:W-:Y:S05]  /*5490*/  BSYNC.RECONVERGENT B1 ;  /* 0x0000000000017941 */ /* 0x000fea0003800200 */
.L_x_583:
[----:B------:R-:W-:Y:S01]  /*54a0*/  IMAD.SHL.U32 R0, R0, 0x200000, RZ ;  /* 0x0020000000007824 */ /* 0x000fe200078e00ff */
[----:B------:R-:W-:-:S04]  /*54b0*/  LEA R3, R3, 0x37800000, 0x17 ;  /* 0x3780000003037811 */ /* 0x000fc800078eb8ff */
[----:B------:R-:W-:-:S07]  /*54c0*/  LOP3.LUT R0, R3, R0, R7, 0xfe, !PT ;  /* 0x0000000003007212 */ /* 0x000fce00078efe07 */
.L_x_582:
[----:B------:R-:W-:Y:S05]  /*54d0*/  BSYNC.RECONVERGENT B0 ;  /* 0x0000000000007941 */ /* 0x000fea0003800200 */
.L_x_581:
[----:B------:R-:W-:-:S04]  /*54e0*/  F2FP.BF16.F32.PACK_AB R0, RZ, R0 ;  /* 0x00000000ff00723e */ /* 0x000fc800000010ff */
[----:B------:R-:W-:Y:S01]  /*54f0*/  PRMT R18, R0, 0x7610, R18 ;  /* 0x0000761000127816 */ /* 0x000fe20000000012 */
[----:B------:R-:W-:Y:S06]  /*5500*/  BRA `(.L_x_562) ;  /* 0x0000000000b47947 */ /* 0x000fec0003800000 */
.L_x_574:
        /* <DEDUP_REMOVED lines=14> */
.L_x_588:
[----:B------:R-:W-:Y:S05]  /*55f0*/  BSYNC.RECONVERGENT B0 ;  /* 0x0000000000007941 */ /* 0x000fea0003800200 */
.L_x_587:
[----:B------:R-:W-:-:S04]  /*5600*/  F2FP.BF16.F32.PACK_AB R0, RZ, R0 ;  /* 0x00000000ff00723e */ /* 0x000fc800000010ff */
[----:B------:R-:W-:Y:S01]  /*5610*/  PRMT R18, R0, 0x7610, R18 ;  /* 0x0000761000127816 */ /* 0x000fe20000000012 */
[----:B------:R-:W-:Y:S06]  /*5620*/  BRA `(.L_x_562) ;  /* 0x00000000006c7947 */ /* 0x000fec0003800000 */
.L_x_561:
        /* <DEDUP_REMOVED lines=16> */
.L_x_589:
[----:B------:R-:W-:Y:S01]  /*5730*/  PRMT R18, RZ, 0x7610, R18 ;  /* 0x00007610ff127816 */ /* 0x000fe20000000012 */
[----:B------:R-:W-:Y:S06]  /*5740*/  BRA `(.L_x_562) ;  /* 0x0000000000247947 */ /* 0x000fec0003800000 */
.L_x_586:
[----:B------:R-:W2:Y:S02]  /*5750*/  LDG.E.64 R4, desc[UR36][R4.64] ;  /* 0x0000002404047981 */ /* 0x000ea4000c1e1b00 */
[----:B--2---:R-:W0:Y:S02]  /*5760*/  I2F.U64 R0, R4 ;  /* 0x0000000400007312 */ /* 0x004e240000301000 */
[----:B0-----:R-:W-:-:S04]  /*5770*/  F2FP.BF16.F32.PACK_AB R0, RZ, R0 ;  /* 0x00000000ff00723e */ /* 0x001fc800000010ff */
[----:B------:R-:W-:Y:S01]  /*5780*/  PRMT R18, R0, 0x7610, R18 ;  /* 0x0000761000127816 */ /* 0x000fe20000000012 */
[----:B------:R-:W-:Y:S06]  /*5790*/  BRA `(.L_x_562) ;  /* 0x0000000000107947 */ /* 0x000fec0003800000 */
.L_x_585:
[----:B------:R-:W2:Y:S02]  /*57a0*/  LDG.E R4, desc[UR36][R4.64] ;  /* 0x0000002404047981 */ /* 0x000ea4000c1e1900 */
[----:B--2---:R-:W-:-:S04]  /*57b0*/  I2FP.F32.U32 R0, R4 ;  /* 0x0000000400007245 */ /* 0x004fc80000201000 */
[----:B------:R-:W-:-:S04]  /*57c0*/  F2FP.BF16.F32.PACK_AB R0, RZ, R0 ;  /* 0x00000000ff00723e */ /* 0x000fc800000010ff */
[----:B------:R-:W-:-:S07]  /*57d0*/  PRMT R18, R0, 0x7610, R18 ;  /* 0x0000761000127816 */ /* 0x000fce0000000012 */
.L_x_562:
[----:B------:R-:W1:Y:S01]  /*57e0*/  LDCU.U8 UR6, c[0x0][0x3b5] ;  /* 0x000076a0ff0677ac */ /* 0x000e620008000000 */
[----:B0-----:R-:W0:Y:S01]  /*57f0*/  LDC.64 R4, c[0x0][0x3a8] ;  /* 0x0000ea00ff047b82 */ /* 0x001e220000000a00 */
[----:B------:R-:W2:Y:S01]  /*5800*/  LDCU UR5, c[0x0][0x3bc] ;  /* 0x00007780ff0577ac */ /* 0x000ea20008000800 */
[----:B-1----:R-:W-:-:S04]  /*5810*/  UPRMT UR4, UR6, 0x9910, URZ ;  /* 0x0000991006047896 */ /* 0x002fc800080000ff */
[----:B------:R-:W-:Y:S01]  /*5820*/  UISETP.GT.AND UP0, UPT, UR4, 0x9, UPT ;  /* 0x000000090400788c */ /* 0x000fe2000bf04270 */
[----:B--2---:R-:W-:-:S05]  /*5830*/  IMAD R19, R19, UR5, RZ ;  /* 0x0000000513137c24 */ /* 0x004fca000f8e02ff */
        /* <DEDUP_REMOVED lines=16> */
.L_x_593:
[----:B------:R-:W2:Y:S02]  /*5940*/  LDG.E.U8 R4, desc[UR36][R4.64] ;  /* 0x0000002404047981 */ /* 0x000ea4000c1e1100 */
[----:B--2---:R-:W-:-:S04]  /*5950*/  I2FP.F32.U32 R0, R4 ;  /* 0x0000000400007245 */ /* 0x004fc80000201000 */
[----:B------:R-:W-:-:S04]  /*5960*/  F2FP.BF16.F32.PACK_AB R0, RZ, R0 ;  /* 0x00000000ff00723e */ /* 0x000fc800000010ff */
[----:B------:R-:W-:Y:S01]  /*5970*/  PRMT R24, R0, 0x7610, R24 ;  /* 0x0000761000187816 */ /* 0x000fe20000000018 */
[----:B------:R-:W-:Y:S06]  /*5980*/  BRA `(.L_x_595) ;  /* 0x0000000c00e47947 */ /* 0x000fec0003800000 */
.L_x_592:
        /* <DEDUP_REMOVED lines=11> */
.L_x_597:
[----:B------:R-:W2:Y:S02]  /*5a40*/  LDG.E R4, desc[UR36][R4.64] ;  /* 0x0000002404047981 */ /* 0x000ea4000c1e1900 */
[----:B--2---:R-:W-:-:S04]  /*5a50*/  I2FP.F32.S32 R0, R4 ;  /* 0x0000000400007245 */ /* 0x004fc80000201400 */
[----:B------:R-:W-:-:S04]  /*5a60*/  F2FP.BF16.F32.PACK_AB R0, RZ, R0 ;  /* 0x00000000ff00723e */ /* 0x000fc800000010ff */
[----:B------:R-:W-:Y:S01]  /*5a70*/  PRMT R24, R0, 0x7610, R24 ;  /* 0x0000761000187816 */ /* 0x000fe20000000018 */
[----:B------:R-:W-:Y:S06]  /*5a80*/  BRA `(.L_x_595) ;  /* 0x0000000c00a47947 */ /* 0x000fec0003800000 */
.L_x_596:
[----:B------:R-:W2:Y:S02]  /*5a90*/  LDG.E.U16 R4, desc[UR36][R4.64] ;  /* 0x0000002404047981 */ /* 0x000ea4000c1e1500 */
[----:B--2---:R-:W0:Y:S02]  /*5aa0*/  I2F.S16 R0, R4 ;  /* 0x0000000400007306 */ /* 0x004e240000101400 */
[----:B0-----:R-:W-:-:S04]  /*5ab0*/  F2FP.BF16.F32.PACK_AB R0, RZ, R0 ;  /* 0x00000000ff00723e */ /* 0x001fc800000010ff */
[----:B------:R-:W-:Y:S01]  /*5ac0*/  PRMT R24, R0, 0x7610, R24 ;  /* 0x0000761000187816 */ /* 0x000fe20000000018 */
[----:B------:R-:W-:Y:S06]  /*5ad0*/  BRA `(.L_x_595) ;  /* 0x0000000c00907947 */ /* 0x000fec0003800000 */
.L_x_591:
        /* <DEDUP_REMOVED lines=9> */
.L_x_599:
[----:B------:R-:W2:Y:S02]  /*5b70*/  LDG.E.U16 R0, desc[UR36][R4.64] ;  /* 0x0000002404007981 */ /* 0x000ea4000c1e1500 */
[----:B--2---:R-:W-:-:S05]  /*5b80*/  HADD2.F32 R0, -RZ, R0.H0_H0 ;  /* 0x20000000ff007230 */ /* 0x004fca0000004100 */
[----:B------:R-:W-:-:S04]  /*5b90*/  F2FP.BF16.F32.PACK_AB R0, RZ, R0 ;  /* 0x00000000ff00723e */ /* 0x000fc800000010ff */
[----:B------:R-:W-:Y:S01]  /*5ba0*/  PRMT R24, R0, 0x7610, R24 ;  /* 0x0000761000187816 */ /* 0x000fe20000000018 */
[----:B------:R-:W-:Y:S06]  /*5bb0*/  BRA `(.L_x_595) ;  /* 0x0000000c00587947 */ /* 0x000fec0003800000 */
.L_x_598:
        /* <DEDUP_REMOVED lines=9> */
.L_x_601:
[----:B------:R-:W2:Y:S02]  /*5c50*/  LDG.E.U16 R4, desc[UR36][R4.64] ;  /* 0x0000002404047981 */ /* 0x000ea4000c1e1500 */
[----:B--2---:R-:W-:-:S05]  /*5c60*/  HADD2.F32 R0, -RZ, R4.H0_H0 ;  /* 0x20000004ff007230 */ /* 0x004fca0000004100 */
[----:B------:R-:W-:-:S04]  /*5c70*/  F2FP.BF16.F32.PACK_AB R0, RZ, R0 ;  /* 0x00000000ff00723e */ /* 0x000fc800000010ff */
[----:B------:R-:W-:Y:S01]  /*5c80*/  PRMT R24, R0, 0x7610, R24 ;  /* 0x0000761000187816 */ /* 0x000fe20000000018 */
[----:B------:R-:W-:Y:S06]  /*5c90*/  BRA `(.L_x_595) ;  /* 0x0000000c00207947 */ /* 0x000fec0003800000 */
.L_x_600:
        /* <DEDUP_REMOVED lines=13> */
.L_x_590:
        /* <DEDUP_REMOVED lines=14> */
.L_x_604:
        /* <DEDUP_REMOVED lines=13> */
.L_x_603:
        /* <DEDUP_REMOVED lines=27> */
.L_x_606:
        /* <DEDUP_REMOVED lines=15> */
.L_x_605:
[----:B------:R0:W5:Y:S01]  /*61c0*/  LDG.E.U16 R24, desc[UR36][R4.64] ;  /* 0x0000002404187981 */ /* 0x000162000c1e1500 */
[----:B------:R-:W-:Y:S05]  /*61d0*/  BRA `(.L_x_595) ;  /* 0x0000000400d07947 */ /* 0x000fea0003800000 */
.L_x_602:
        /* <DEDUP_REMOVED lines=13> */
.L_x_609:
        /* <DEDUP_REMOVED lines=21> */
.L_x_613:
[----:B------:R-:W-:Y:S05]  /*6400*/  BSYNC.RECONVERGENT B1 ;  /* 0x0000000000017941 */ /* 0x000fea0003800200 */
.L_x_612:
[----:B------:R-:W-:Y:S01]  /*6410*/  IMAD.SHL.U32 R0, R0, 0x100000, RZ ;  /* 0x0010000000007824 */ /* 0x000fe200078e00ff */
[----:B------:R-:W-:-:S04]  /*6420*/  LEA R3, R3, 0x3b800000, 0x17 ;  /* 0x3b80000003037811 */ /* 0x000fc800078eb8ff */
[----:B------:R-:W-:-:S07]  /*6430*/  LOP3.LUT R0, R3, R0, R7, 0xfe, !PT ;  /* 0x0000000003007212 */ /* 0x000fce00078efe07 */
.L_x_611:
[----:B------:R-:W-:Y:S05]  /*6440*/  BSYNC.RECONVERGENT B0 ;  /* 0x0000000000007941 */ /* 0x000fea0003800200 */
.L_x_610:
[----:B------:R-:W-:-:S04]  /*6450*/  F2FP.BF16.F32.PACK_AB R0, RZ, R0 ;  /* 0x00000000ff00723e */ /* 0x000fc800000010ff */
[----:B------:R-:W-:Y:S01]  /*6460*/  PRMT R24, R0, 0x7610, R24 ;  /* 0x0000761000187816 */ /* 0x000fe20000000018 */
[----:B------:R-:W-:Y:S06]  /*6470*/  BRA `(.L_x_595) ;  /* 0x0000000400287947 */ /* 0x000fec0003800000 */
.L_x_608:
        /* <DEDUP_REMOVED lines=21> */
.L_x_617:
[----:B------:R-:W-:Y:S05]  /*65d0*/  BSYNC.RECONVERGENT B1 ;  /* 0x0000000000017941 */ /* 0x000fea0003800200 */
.L_x_616:
[----:B------:R-:W-:Y:S01]  /*65e0*/  IMAD.SHL.U32 R0, R0, 0x200000, RZ ;  /* 0x0020000000007824 */ /* 0x000fe200078e00ff */
[----:B------:R-:W-:-:S04]  /*65f0*/  LEA R3, R3, 0x37800000, 0x17 ;  /* 0x3780000003037811 */ /* 0x000fc800078eb8ff */
[----:B------:R-:W-:-:S07]  /*6600*/  LOP3.LUT R0, R3, R0, R7, 0xfe, !PT ;  /* 0x0000000003007212 */ /* 0x000fce00078efe07 */
.L_x_615:
[----:B------:R-:W-:Y:S05]  /*6610*/  BSYNC.RECONVERGENT B0 ;  /* 0x0000000000007941 */ /* 0x000fea0003800200 */
.L_x_614:
[----:B------:R-:W-:-:S04]  /*6620*/  F2FP.BF16.F32.PACK_AB R0, RZ, R0 ;  /* 0x00000000ff00723e */ /* 0x000fc800000010ff */
[----:B------:R-:W-:Y:S01]  /*6630*/  PRMT R24, R0, 0x7610, R24 ;  /* 0x0000761000187816 */ /* 0x000fe20000000018 */
[----:B------:R-:W-:Y:S06]  /*6640*/  BRA `(.L_x_595) ;  /* 0x0000000000b47947 */ /* 0x000fec0003800000 */
.L_x_607:
        /* <DEDUP_REMOVED lines=14> */
.L_x_621:
[----:B------:R-:W-:Y:S05]  /*6730*/  BSYNC.RECONVERGENT B0 ;  /* 0x0000000000007941 */ /* 0x000fea0003800200 */
.L_x_620:
[----:B------:R-:W-:-:S04]  /*6740*/  F2FP.BF16.F32.PACK_AB R0, RZ, R0 ;  /* 0x00000000ff00723e */ /* 0x000fc800000010ff */
[----:B------:R-:W-:Y:S01]  /*6750*/  PRMT R24, R0, 0x7610, R24 ;  /* 0x0000761000187816 */ /* 0x000fe20000000018 */
[----:B------:R-:W-:Y:S06]  /*6760*/  BRA `(.L_x_595) ;  /* 0x00000000006c7947 */ /* 0x000fec0003800000 */
.L_x_594:
        /* <DEDUP_REMOVED lines=16> */
.L_x_622:
[----:B------:R-:W-:Y:S01]  /*6870*/  PRMT R24, RZ, 0x7610, R24 ;  /* 0x00007610ff187816 */ /* 0x000fe20000000018 */
[----:B------:R-:W-:Y:S06]  /*6880*/  BRA `(.L_x_595) ;  /* 0x0000000000247947 */ /* 0x000fec0003800000 */
.L_x_619:
[----:B------:R-:W2:Y:S02]  /*6890*/  LDG.E.64 R4, desc[UR36][R4.64] ;  /* 0x0000002404047981 */ /* 0x000ea4000c1e1b00 */
[----:B--2---:R-:W0:Y:S02]  /*68a0*/  I2F.U64 R0, R4 ;  /* 0x0000000400007312 */ /* 0x004e240000301000 */
[----:B0-----:R-:W-:-:S04]  /*68b0*/  F2FP.BF16.F32.PACK_AB R0, RZ, R0 ;  /* 0x00000000ff00723e */ /* 0x001fc800000010ff */
[----:B------:R-:W-:Y:S01]  /*68c0*/  PRMT R24, R0, 0x7610, R24 ;  /* 0x0000761000187816 */ /* 0x000fe20000000018 */
[----:B------:R-:W-:Y:S06]  /*68d0*/  BRA `(.L_x_595) ;  /* 0x0000000000107947 */ /* 0x000fec0003800000 */
.L_x_618:
[----:B------:R-:W2:Y:S02]  /*68e0*/  LDG.E R4, desc[UR36][R4.64] ;  /* 0x0000002404047981 */ /* 0x000ea4000c1e1900 */
[----:B--2---:R-:W-:-:S04]  /*68f0*/  I2FP.F32.U32 R0, R4 ;  /* 0x0000000400007245 */ /* 0x004fc80000201000 */
[----:B------:R-:W-:-:S04]  /*6900*/  F2FP.BF16.F32.PACK_AB R0, RZ, R0 ;  /* 0x00000000ff00723e */ /* 0x000fc800000010ff */
[----:B------:R-:W-:-:S07]  /*6910*/  PRMT R24, R0, 0x7610, R24 ;  /* 0x0000761000187816 */ /* 0x000fce0000000018 */
.L_x_595:
[----:B------:R-:W-:-:S07]  /*6920*/  VIADD R17, R17, 0x80 ;  /* 0x0000008011117836 */ /* 0x000fce0000000000 */
.L_x_556:
[----:B------:R-:W-:Y:S05]  /*6930*/  BSYNC.RECONVERGENT B6 ;  /* 0x0000000000067941 */ /* 0x000fea0003800200 */
.L_x_555:
        /* <DEDUP_REMOVED lines=27> */
.L_x_628:
[----:B------:R-:W2:Y:S02]  /*6af0*/  LDG.E.U8 R4, desc[UR36][R4.64] ;  /* 0x0000002404047981 */ /* 0x000ea4000c1e1100 */
[----:B--2---:R-:W-:-:S04]  /*6b00*/  I2FP.F32.U32 R0, R4 ;  /* 0x0000000400007245 */ /* 0x004fc80000201000 */
[----:B------:R-:W-:-:S04]  /*6b10*/  F2FP.BF16.F32.PACK_AB R0, RZ, R0 ;  /* 0x00000000ff00723e */ /* 0x000fc800000010ff */
[----:B------:R-:W-:Y:S01]  /*6b20*/  PRMT R19, R0, 0x7610, R19 ;  /* 0x0000761000137816 */ /* 0x000fe20000000013 */
[----:B------:R-:W-:Y:S06]  /*6b30*/  BRA `(.L_x_630) ;  /* 0x0000000c00e47947 */ /* 0x000fec0003800000 */
.L_x_627:
        /* <DEDUP_REMOVED lines=11> */
.L_x_632:
[----:B------:R-:W2:Y:S02]  /*6bf0*/  LDG.E R4, desc[UR36][R4.64] ;  /* 0x0000002404047981 */ /* 0x000ea4000c1e1900 */
[----:B--2---:R-:W-:-:S04]  /*6c00*/  I2FP.F32.S32 R0, R4 ;  /* 0x0000000400007245 */ /* 0x004fc80000201400 */
[----:B------:R-:W-:-:S04]  /*6c10*/  F2FP.BF16.F32.PACK_AB R0, RZ, R0 ;  /* 0x00000000ff00723e */ /* 0x000fc800000010ff */
[----:B------:R-:W-:Y:S01]  /*6c20*/  PRMT R19, R0, 0x7610, R19 ;  /* 0x0000761000137816 */ /* 0x000fe20000000013 */
[----:B------:R-:W-:Y:S06]  /*6c30*/  BRA `(.L_x_630) ;  /* 0x0000000c00a47947 */ /* 0x000fec0003800000 */
.L_x_631:
[----:B------:R-:W2:Y:S02]  /*6c40*/  LDG.E.U16 R4, desc[UR36][R4.64] ;  /* 0x0000002404047981 */ /* 0x000ea4000c1e1500 */
[----:B--2---:R-:W0:Y:S02]  /*6c50*/  I2F.S16 R0, R4 ;  /* 0x0000000400007306 */ /* 0x004e240000101400 */
[----:B0-----:R-:W-:-:S04]  /*6c60*/  F2FP.BF16.F32.PACK_AB R0, RZ, R0 ;  /* 0x00000000ff00723e */ /* 0x001fc800000010ff */
[----:B------:R-:W-:Y:S01]  /*6c70*/  PRMT R19, R0, 0x7610, R19 ;  /* 0x0000761000137816 */ /* 0x000fe20000000013 */
[----:B------:R-:W-:Y:S06]  /*6c80*/  BRA `(.L_x_630) ;  /* 0x0000000c00907947 */ /* 0x000fec0003800000 */
.L_x_626:
        /* <DEDUP_REMOVED lines=9> */
.L_x_634:
[----:B------:R-:W2:Y:S02]  /*6d20*/  LDG.E.U16 R0, desc[UR36][R4.64] ;  /* 0x0000002404007981 */ /* 0x000ea4000c1e1500 */
[----:B--2---:R-:W-:-:S05]  /*6d30*/  HADD2.F32 R0, -RZ, R0.H0_H0 ;  /* 0x20000000ff007230 */ /* 0x004fca0000004100 */
[----:B------:R-:W-:-:S04]  /*6d40*/  F2FP.BF16.F32.PACK_AB R0, RZ, R0 ;  /* 0x00000000ff00723e */ /* 0x000fc800000010ff */
[----:B------:R-:W-:Y:S01]  /*6d50*/  PRMT R19, R0, 0x7610, R19 ;  /* 0x0000761000137816 */ /* 0x000fe20000000013 */
[----:B------:R-:W-:Y:S06]  /*6d60*/  BRA `(.L_x_630) ;  /* 0x0000000c00587947 */ /* 0x000fec0003800000 */
.L_x_633:
        /* <DEDUP_REMOVED lines=9> */
.L_x_636:
[----:B------:R-:W2:Y:S02]  /*6e00*/  LDG.E.U16 R4, desc[UR36][R4.64] ;  /* 0x0000002404047981 */ /* 0x000ea4000c1e1500 */
[----:B--2---:R-:W-:-:S05]  /*6e10*/  HADD2.F32 R0, -RZ, R4.H0_H0 ;  /* 0x20000004ff007230 */ /* 0x004fca0000004100 */
[----:B------:R-:W-:-:S04]  /*6e20*/  F2FP.BF16.F32.PACK_AB R0, RZ, R0 ;  /* 0x00000000ff00723e */ /* 0x000fc800000010ff */
[----:B------:R-:W-:Y:S01]  /*6e30*/  PRMT R19, R0, 0x7610, R19 ;  /* 0x0000761000137816 */ /* 0x000fe20000000013 */
[----:B------:R-:W-:Y:S06]  /*6e40*/  BRA `(.L_x_630) ;  /* 0x0000000c00207947 */ /* 0x000fec0003800000 */
.L_x_635:
        /* <DEDUP_REMOVED lines=13> */
.L_x_625:
        /* <DEDUP_REMOVED lines=14> */
.L_x_639:
        /* <DEDUP_REMOVED lines=13> */
.L_x_638:
        /* <DEDUP_REMOVED lines=27> */
.L_x_641:
        /* <DEDUP_REMOVED lines=15> */
.L_x_640:
[----:B------:R0:W5:Y:S01]  /*7370*/  LDG.E.U16 R19, desc[UR36][R4.64] ;  /* 0x0000002404137981 */ /* 0x000162000c1e1500 */
[----:B------:R-:W-:Y:S05]  /*7380*/  BRA `(.L_x_630) ;  /* 0x0000000400d07947 */ /* 0x000fea0003800000 */
.L_x_637:
        /* <DEDUP_REMOVED lines=13> */
.L_x_644:
        /* <DEDUP_REMOVED lines=21> */
.L_x_648:
[----:B------:R-:W-:Y:S05]  /*75b0*/  BSYNC.RECONVERGENT B1 ;  /* 0x0000000000017941 */ /* 0x000fea0003800200 */
.L_x_647:
[----:B------:R-:W-:Y:S01]  /*75c0*/  IMAD.SHL.U32 R0, R0, 0x100000, RZ ;  /* 0x0010000000007824 */ /* 0x000fe200078e00ff */
[----:B------:R-:W-:-:S04]  /*75d0*/  LEA R3, R3, 0x3b800000, 0x17 ;  /* 0x3b80000003037811 */ /* 0x000fc800078eb8ff */
[----:B------:R-:W-:-:S07]  /*75e0*/  LOP3.LUT R0, R3, R0, R7, 0xfe, !PT ;  /* 0x0000000003007212 */ /* 0x000fce00078efe07 */
.L_x_646:
[----:B------:R-:W-:Y:S05]  /*75f0*/  BSYNC.RECONVERGENT B0 ;  /* 0x0000000000007941 */ /* 0x000fea0003800200 */
.L_x_645:
[----:B------:R-:W-:-:S04]  /*7600*/  F2FP.BF16.F32.PACK_AB R0, RZ, R0 ;  /* 0x00000000ff00723e */ /* 0x000fc800000010ff */
[----:B------:R-:W-:Y:S01]  /*7610*/  PRMT R19, R0, 0x7610, R19 ;  /* 0x0000761000137816 */ /* 0x000fe20000000013 */
[----:B------:R-:W-:Y:S06]  /*7620*/  BRA `(.L_x_630) ;  /* 0x0000000400287947 */ /* 0x000fec0003800000 */
.L_x_643:
        /* <DEDUP_REMOVED lines=21> */
.L_x_652:
[----:B------:R-:W-:Y:S05]  /*7780*/  BSYNC.RECONVERGENT B1 ;  /* 0x0000000000017941 */ /* 0x000fea0003800200 */
.L_x_651:
[----:B------:R-:W-:Y:S01]  /*7790*/  IMAD.SHL.U32 R0, R0, 0x200000, RZ ;  /* 0x0020000000007824 */ /* 0x000fe200078e00ff */
[----:B------:R-:W-:-:S04]  /*77a0*/  LEA R3, R3, 0x37800000, 0x17 ;  /* 0x3780000003037811 */ /* 0x000fc800078eb8ff */
[----:B------:R-:W-:-:S07]  /*77b0*/  LOP3.LUT R0, R3, R0, R7, 0xfe, !PT ;  /* 0x0000000003007212 */ /* 0x000fce00078efe07 */
.L_x_650:
[----:B------:R-:W-:Y:S05]  /*77c0*/  BSYNC.RECONVERGENT B0 ;  /* 0x0000000000007941 */ /* 0x000fea0003800200 */
.L_x_649:
[----:B------:R-:W-:-:S04]  /*77d0*/  F2FP.BF16.F32.PACK_AB R0, RZ, R0 ;  /* 0x00000000ff00723e */ /* 0x000fc800000010ff */
[----:B------:R-:W-:Y:S01]  /*77e0*/  PRMT R19, R0, 0x7610, R19 ;  /* 0x0000761000137816 */ /* 0x000fe20000000013 */
[----:B------:R-:W-:Y:S06]  /*77f0*/  BRA `(.L_x_630) ;  /* 0x0000000000b47947 */ /* 0x000fec0003800000 */
.L_x_642:
        /* <DEDUP_REMOVED lines=14> */
.L_x_656:
[----:B------:R-:W-:Y:S05]  /*78e0*/  BSYNC.RECONVERGENT B0 ;  /* 0x0000000000007941 */ /* 0x000fea0003800200 */
.L_x_655:
[----:B------:R-:W-:-:S04]  /*78f0*/  F2FP.BF16.F32.PACK_AB R0, RZ, R0 ;  /* 0x00000000ff00723e */ /* 0x000fc800000010ff */
[----:B------:R-:W-:Y:S01]  /*7900*/  PRMT R19, R0, 0x7610, R19 ;  /* 0x0000761000137816 */ /* 0x000fe20000000013 */
[----:B------:R-:W-:Y:S06]  /*7910*/  BRA `(.L_x_630) ;  /* 0x00000000006c7947 */ /* 0x000fec0003800000 */
.L_x_629:
        /* <DEDUP_REMOVED lines=16> */
.L_x_657:
[----:B------:R-:W-:Y:S01]  /*7a20*/  PRMT R19, RZ, 0x7610, R19 ;  /* 0x00007610ff137816 */ /* 0x000fe20000000013 */
[----:B------:R-:W-:Y:S06]  /*7a30*/  BRA `(.L_x_630) ;  /* 0x0000000000247947 */ /* 0x000fec0003800000 */
.L_x_654:
[----:B------:R-:W2:Y:S02]  /*7a40*/  LDG.E.64 R4, desc[UR36][R4.64] ;  /* 0x0000002404047981 */ /* 0x000ea4000c1e1b00 */
[----:B--2---:R-:W0:Y:S02]  /*7a50*/  I2F.U64 R0, R4 ;  /* 0x0000000400007312 */ /* 0x004e240000301000 */
[----:B0-----:R-:W-:-:S04]  /*7a60*/  F2FP.BF16.F32.PACK_AB R0, RZ, R0 ;  /* 0x00000000ff00723e */ /* 0x001fc800000010ff */
[----:B------:R-:W-:Y:S01]  /*7a70*/  PRMT R19, R0, 0x7610, R19 ;  /* 0x0000761000137816 */ /* 0x000fe20000000013 */
[----:B------:R-:W-:Y:S06]  /*7a80*/  BRA `(.L_x_630) ;  /* 0x0000000000107947 */ /* 0x000fec0003800000 */
.L_x_653:
[----:B------:R-:W2:Y:S02]  /*7a90*/  LDG.E R4, desc[UR36][R4.64] ;  /* 0x0000002404047981 */ /* 0x000ea4000c1e1900 */
[----:B--2---:R-:W-:-:S04]  /*7aa0*/  I2FP.F32.U32 R0, R4 ;  /* 0x0000000400007245 */ /* 0x004fc80000201000 */
[----:B------:R-:W-:-:S04]  /*7ab0*/  F2FP.BF16.F32.PACK_AB R0, RZ, R0 ;  /* 0x00000000ff00723e */ /* 0x000fc800000010ff */
[----:B------:R-:W-:-:S07]  /*7ac0*/  PRMT R19, R0, 0x7610, R19 ;  /* 0x0000761000137816 */ /* 0x000fce0000000013 */
.L_x_630:
        /* <DEDUP_REMOVED lines=21> */
.L_x_661:
[----:B------:R-:W2:Y:S02]  /*7c20*/  LDG.E.U8 R4, desc[UR36][R4.64] ;  /* 0x0000002404047981 */ /* 0x000ea4000c1e1100 */
[----:B--2---:R-:W-:-:S04]  /*7c30*/  I2FP.F32.U32 R0, R4 ;  /* 0x0000000400007245 */ /* 0x004fc80000201000 */
[----:B------:R-:W-:Y:S01]  /*7c40*/  F2FP.BF16.F32.PACK_AB R0, RZ, R0 ;  /* 0x00000000ff00723e */ /* 0x000fe200000010ff */
[----:B------:R-:W-:Y:S06]  /*7c50*/  BRA `(.L_x_624) ;  /* 0x0000000c00a87947 */ /* 0x000fec0003800000 */
.L_x_660:
        /* <DEDUP_REMOVED lines=10> */
.L_x_664:
[----:B------:R-:W2:Y:S02]  /*7d00*/  LDG.E R4, desc[UR36][R4.64] ;  /* 0x0000002404047981 */ /* 0x000ea4000c1e1900 */
[----:B--2---:R-:W-:-:S04]  /*7d10*/  I2FP.F32.S32 R0, R4 ;  /* 0x0000000400007245 */ /* 0x004fc80000201400 */
[----:B------:R-:W-:Y:S01]  /*7d20*/  F2FP.BF16.F32.PACK_AB R0, RZ, R0 ;  /* 0x00000000ff00723e */ /* 0x000fe200000010ff */
[----:B------:R-:W-:Y:S06]  /*7d30*/  BRA `(.L_x_624) ;  /* 0x0000000c00707947 */ /* 0x000fec0003800000 */
.L_x_663:
[----:B------:R-:W2:Y:S02]  /*7d40*/  LDG.E.U16 R4, desc[UR36][R4.64] ;  /* 0x0000002404047981 */ /* 0x000ea4000c1e1500 */
[----:B--2---:R-:W0:Y:S02]  /*7d50*/  I2F.S16 R0, R4 ;  /* 0x0000000400007306 */ /* 0x004e240000101400 */
[----:B0-----:R-:W-:Y:S01]  /*7d60*/  F2FP.BF16.F32.PACK_AB R0, RZ, R0 ;  /* 0x00000000ff00723e */ /* 0x001fe200000010ff */
[----:B------:R-:W-:Y:S06]  /*7d70*/  BRA `(.L_x_624) ;  /* 0x0000000c00607947 */ /* 0x000fec0003800000 */
.L_x_659:
        /* <DEDUP_REMOVED lines=9> */
.L_x_666:
[----:B------:R-:W2:Y:S02]  /*7e10*/  LDG.E.U16 R0, desc[UR36][R4.64] ;  /* 0x0000002404007981 */ /* 0x000ea4000c1e1500 */
[----:B--2---:R-:W-:-:S05]  /*7e20*/  HADD2.F32 R0, -RZ, R0.H0_H0 ;  /* 0x20000000ff007230 */ /* 0x004fca0000004100 */
[----:B------:R-:W-:Y:S01]  /*7e30*/  F2FP.BF16.F32.PACK_AB R0, RZ, R0 ;  /* 0x00000000ff00723e */ /* 0x000fe200000010ff */
[----:B------:R-:W-:Y:S06]  /*7e40*/  BRA `(.L_x_624) ;  /* 0x0000000c002c7947 */ /* 0x000fec0003800000 */
.L_x_665:
        /* <DEDUP_REMOVED lines=9> */
.L_x_668:
[----:B------:R-:W2:Y:S02]  /*7ee0*/  LDG.E.U16 R4, desc[UR36][R4.64] ;  /* 0x0000002404047981 */ /* 0x000ea4000c1e1500 */
[----:B--2---:R-:W-:-:S05]  /*7ef0*/  HADD2.F32 R0, -RZ, R4.H0_H0 ;  /* 0x20000004ff007230 */ /* 0x004fca0000004100 */
[----:B------:R-:W-:Y:S01]  /*7f00*/  F2FP.BF16.F32.PACK_AB R0, RZ, R0 ;  /* 0x00000000ff00723e */ /* 0x000fe200000010ff */
[----:B------:R-:W-:Y:S06]  /*7f10*/  BRA `(.L_x_624) ;  /* 0x0000000800f87947 */ /* 0x000fec0003800000 */
.L_x_667:
        /* <DEDUP_REMOVED lines=12> */
.L_x_658:
        /* <DEDUP_REMOVED lines=13> */
.L_x_671:
        /* <DEDUP_REMOVED lines=12> */
.L_x_670:
        /* <DEDUP_REMOVED lines=27> */
.L_x_673:
        /* <DEDUP_REMOVED lines=12> */
[----:B------:R-:W-:Y:S01]  /*83e0*/  F2FP.BF16.F32.PACK_AB R0, RZ, R0 ;  /* 0x00000000ff00723e */ /* 0x000fe200000010ff */
[----:B------:R-:W-:Y:S06]  /*83f0*/  BRA `(.L_x_624) ;  /* 0x0000000400c07947 */ /* 0x000fec0003800000 */
.L_x_672:
[----:B------:R1:W5:Y:S01]  /*8400*/  LDG.E.U16 R0, desc[UR36][R4.64] ;  /* 0x0000002404007981 */ /* 0x000362000c1e1500 */
[----:B------:R-:W-:Y:S05]  /*8410*/  BRA `(.L_x_624) ;  /* 0x0000000400b87947 */ /* 0x000fea0003800000 */
.L_x_669:
        /* <DEDUP_REMOVED lines=12> */
.L_x_676:
        /* <DEDUP_REMOVED lines=21> */
.L_x_680:
[----:B------:R-:W-:Y:S05]  /*8630*/  BSYNC.RECONVERGENT B1 ;  /* 0x0000000000017941 */ /* 0x000fea0003800200 */
.L_x_679:
[----:B------:R-:W-:Y:S01]  /*8640*/  IMAD.SHL.U32 R0, R0, 0x100000, RZ ;  /* 0x0010000000007824 */ /* 0x000fe200078e00ff */
[----:B------:R-:W-:-:S04]  /*8650*/  LEA R3, R3, 0x3b800000, 0x17 ;  /* 0x3b80000003037811 */ /* 0x000fc800078eb8ff */
[----:B------:R-:W-:-:S07]  /*8660*/  LOP3.LUT R0, R3, R0, R7, 0xfe, !PT ;  /* 0x0000000003007212 */ /* 0x000fce00078efe07 */
.L_x_678:
[----:B------:R-:W-:Y:S05]  /*8670*/  BSYNC.RECONVERGENT B0 ;  /* 0x0000000000007941 */ /* 0x000fea0003800200 */
.L_x_677:
[----:B------:R-:W-:Y:S01]  /*8680*/  F2FP.BF16.F32.PACK_AB R0, RZ, R0 ;  /* 0x00000000ff00723e */ /* 0x000fe200000010ff */
[----:B------:R-:W-:Y:S06]  /*8690*/  BRA `(.L_x_624) ;  /* 0x0000000400187947 */ /* 0x000fec0003800000 */
.L_x_675:
        /* <DEDUP_REMOVED lines=21> */
.L_x_684:
[----:B------:R-:W-:Y:S05]  /*87f0*/  BSYNC.RECONVERGENT B1 ;  /* 0x0000000000017941 */ /* 0x000fea0003800200 */
.L_x_683:
[----:B------:R-:W-:Y:S01]  /*8800*/  IMAD.SHL.U32 R0, R0, 0x200000, RZ ;  /* 0x0020000000007824 */ /* 0x000fe200078e00ff */
[----:B------:R-:W-:-:S04]  /*8810*/  LEA R3, R3, 0x37800000, 0x17 ;  /* 0x3780000003037811 */ /* 0x000fc800078eb8ff */
[----:B------:R-:W-:-:S07]  /*8820*/  LOP3.LUT R0, R3, R0, R7, 0xfe, !PT ;  /* 0x0000000003007212 */ /* 0x000fce00078efe07 */
.L_x_682:
[----:B------:R-:W-:Y:S05]  /*8830*/  BSYNC.RECONVERGENT B0 ;  /* 0x0000000000007941 */ /* 0x000fea0003800200 */
.L_x_681:
[----:B------:R-:W-:Y:S01]  /*8840*/  F2FP.BF16.F32.PACK_AB R0, RZ, R0 ;  /* 0x00000000ff00723e */ /* 0x000fe200000010ff */
[----:B------:R-:W-:Y:S06]  /*8850*/  BRA `(.L_x_624) ;  /* 0x0000000000a87947 */ /* 0x000fec0003800000 */
.L_x_674:
        /* <DEDUP_REMOVED lines=14> */
.L_x_688:
[----:B------:R-:W-:Y:S05]  /*8940*/  BSYNC.RECONVERGENT B0 ;  /* 0x0000000000007941 */ /* 0x000fea0003800200 */
.L_x_687:
[----:B------:R-:W-:Y:S01]  /*8950*/  F2FP.BF16.F32.PACK_AB R0, RZ, R0 ;  /* 0x00000000ff00723e */ /* 0x000fe200000010ff */
[----:B------:R-:W-:Y:S06]  /*8960*/  BRA `(.L_x_624) ;  /* 0x0000000000647947 */ /* 0x000fec0003800000 */
.L_x_662:
        /* <DEDUP_REMOVED lines=16> */
.L_x_689:
[----:B------:R-:W-:Y:S01]  /*8a70*/  PRMT R0, RZ, 0x7610, R0 ;  /* 0x00007610ff007816 */ /* 0x000fe20000000000 */
[----:B------:R-:W-:Y:S06]  /*8a80*/  BRA `(.L_x_624) ;  /* 0x00000000001c7947 */ /* 0x000fec0003800000 */
.L_x_686:
[----:B------:R-:W2:Y:S02]  /*8a90*/  LDG.E.64 R4, desc[UR36][R4.64] ;  /* 0x0000002404047981 */ /* 0x000ea4000c1e1b00 */
[----:B--2---:R-:W0:Y:S02]  /*8aa0*/  I2F.U64 R0, R4 ;  /* 0x0000000400007312 */ /* 0x004e240000301000 */
[----:B0-----:R-:W-:Y:S01]  /*8ab0*/  F2FP.BF16.F32.PACK_AB R0, RZ, R0 ;  /* 0x00000000ff00723e */ /* 0x001fe200000010ff */
[----:B------:R-:W-:Y:S06]  /*8ac0*/  BRA `(.L_x_624) ;  /* 0x00000000000c7947 */ /* 0x000fec0003800000 */
.L_x_685:
[----:B------:R-:W2:Y:S02]  /*8ad0*/  LDG.E R4, desc[UR36][R4.64] ;  /* 0x0000002404047981 */ /* 0x000ea4000c1e1900 */
[----:B--2---:R-:W-:-:S04]  /*8ae0*/  I2FP.F32.U32 R0, R4 ;  /* 0x0000000400007245 */ /* 0x004fc80000201000 */
[----:B------:R-:W-:-:S07]  /*8af0*/  F2FP.BF16.F32.PACK_AB R0, RZ, R0 ;  /* 0x00000000ff00723e */ /* 0x000fce00000010ff */
.L_x_624:
[----:B------:R-:W-:Y:S05]  /*8b00*/  BSYNC.RECONVERGENT B6 ;  /* 0x0000000000067941 */ /* 0x000fea0003800200 */
.L_x_623:
[----:B------:R-:W2:Y:S01]  /*8b10*/  LDC R3, c[0x0][0x388] ;  /* 0x0000e200ff037b82 */ /* 0x000ea20000000800 */
[CC--:B------:R-:W-:Y:S01]  /*8b20*/  ISETP.GE.AND P2, PT, R25.reuse, R16.reuse, PT ;  /* 0x000000101900720c */ /* 0x0c0fe20003f46270 */
[C---:B01----:R-:W-:Y:S01]  /*8b30*/  VIADD R5, R25.reuse, 0x100 ;  /* 0x0000010019057836 */ /* 0x043fe20000000000 */
[----:B------:R-:W-:Y:S01]  /*8b40*/  BSSY.RECONVERGENT B0, `(.L_x_690) ;  /* 0x0000010000007945 */ /* 0x000fe20003800200 */
[C---:B------:R-:W-:Y:S02]  /*8b50*/  VIADD R7, R25.reuse, 0x180 ;  /* 0x0000018019077836 */ /* 0x040fe40000000000 */
[----:B------:R-:W-:Y:S01]  /*8b60*/  VIADD R23, R25, 0x80 ;  /* 0x0000008019177836 */ /* 0x000fe20000000000 */
[-C--:B------:R-:W-:Y:S01]  /*8b70*/  ISETP.GE.AND P0, PT, R5, R16.reuse, PT ;  /* 0x000000100500720c */ /* 0x080fe20003f06270 */
[----:B------:R-:W0:Y:S01]  /*8b80*/  LDC.U8 R17, c[0x0][0x3c0] ;  /* 0x0000f000ff117b82 */ /* 0x000e220000000000 */
[-C--:B------:R-:W-:Y:S02]  /*8b90*/  ISETP.GE.AND P1, PT, R7, R16.reuse, PT ;  /* 0x000000100700720c */ /* 0x080fe40003f26270 */
[----:B------:R-:W-:Y:S01]  /*8ba0*/  ISETP.GE.AND P4, PT, R23, R16, PT ;  /* 0x000000101700720c */ /* 0x000fe20003f86270 */
[----:B--2---:R-:W-:-:S02]  /*8bb0*/  FADD.FTZ R4, -R3, 1 ;  /* 0x3f80000003047421 */ /* 0x004fc40000010100 */
[----:B------:R-:W-:Y:S10]  /*8bc0*/  @P2 BRA `(.L_x_691) ;  /* 0x00000000001c2947 */ /* 0x000ff40003800000 */
[----:B------:R-:W-:Y:S01]  /*8bd0*/  FSETP.GEU.FTZ.AND P3, PT, |R3|, 0.5, PT ;  /* 0x3f0000000300780b */ /* 0x000fe20003f7e200 */
[----:B-----5:R-:W-:Y:S02]  /*8be0*/  IMAD.U32 R28, R28, 0x10000, RZ ;  /* 0x000100001c1c7824 */ /* 0x020fe400078e00ff */
[----:B------:R-:W-:-:S04]  /*8bf0*/  IMAD.U32 R7, R22, 0x10000, RZ ;  /* 0x0001000016077824 */ /* 0x000fc800078e00ff */
[----:B------:R-:W-:-:S06]  /*8c00*/  FADD.FTZ R5, -R28, R7 ;  /* 0x000000071c057221 */ /* 0x000fcc0000010100 */
[----:B------:R-:W-:Y:S01]  /*8c10*/  @!P3 FFMA.FTZ R6, R5, R3, R28 ;  /* 0x000000030506b223 */ /* 0x000fe2000001001c */
[----:B------:R-:W-:-:S04]  /*8c20*/  @P3 FFMA.FTZ R6, -R4, R5, R7 ;  /* 0x0000000504063223 */ /* 0x000fc80000010107 */
[----:B------:R1:W2:Y:S03]  /*8c30*/  F2F.BF16.F32 R5, R6 ;  /* 0x0000000600057304 */ /* 0x0002a60000202000 */
.L_x_691:
[----:B------:R-:W-:Y:S05]  /*8c40*/  BSYNC.RECONVERGENT B0 ;  /* 0x0000000000007941 */ /* 0x000fea0003800200 */
.L_x_690:
[----:B------:R-:W-:Y:S04]  /*8c50*/  BSSY.RECONVERGENT B0, `(.L_x_692) ;  /* 0x0000009000007945 */ /* 0x000fe80003800200 */
[----:B------:R-:W-:Y:S05]  /*8c60*/  @P4 BRA `(.L_x_693) ;  /* 0x00000000001c4947 */ /* 0x000fea0003800000 */
[----:B------:R-:W-:Y:S01]  /*8c70*/  FSETP.GEU.FTZ.AND P3, PT, |R3|, 0.5, PT ;  /* 0x3f0000000300780b */ /* 0x000fe20003f7e200 */
[----:B-----5:R-:W-:Y:S02]  /*8c80*/  IMAD.U32 R7, R26, 0x10000, RZ ;  /* 0x000100001a077824 */ /* 0x020fe400078e00ff */
[----:B------:R-:W-:-:S04]  /*8c90*/  IMAD.U32 R27, R27, 0x10000, RZ ;  /* 0x000100001b1b7824 */ /* 0x000fc800078e00ff */
[----:B-1----:R-:W-:-:S06]  /*8ca0*/  FADD.FTZ R6, -R7, R27 ;  /* 0x0000001b07067221 */ /* 0x002fcc0000010100 */
[----:B------:R-:W-:Y:S01]  /*8cb0*/  @!P3 FFMA.FTZ R22, R6, R3, R7 ;  /* 0x000000030616b223 */ /* 0x000fe20000010007 */
[----:B------:R-:W-:-:S06]  /*8cc0*/  @P3 FFMA.FTZ R22, -R4, R6, R27 ;  /* 0x0000000604163223 */ /* 0x000fcc000001011b */
[----:B------:R-:W3:Y:S02]  /*8cd0*/  F2F.BF16.F32 R22, R22 ;  /* 0x0000001600167304 */ /* 0x000ee40000202000 */
.L_x_693:
[----:B------:R-:W-:Y:S05]  /*8ce0*/  BSYNC.RECONVERGENT B0 ;  /* 0x0000000000007941 */ /* 0x000fea0003800200 */
.L_x_692:
        /* <DEDUP_REMOVED lines=8> */
[----:B------:R-:W4:Y:S02]  /*8d70*/  F2F.BF16.F32 R18, R18 ;  /* 0x0000001200127304 */ /* 0x000f240000202000 */
.L_x_695:
[----:B------:R-:W-:Y:S05]  /*8d80*/  BSYNC.RECONVERGENT B0 ;  /* 0x0000000000007941 */ /* 0x000fea0003800200 */
.L_x_694:
[----:B------:R-:W-:Y:S04]  /*8d90*/  BSSY.RECONVERGENT B0, `(.L_x_696) ;  /* 0x0000009000007945 */ /* 0x000fe80003800200 */
[----:B------:R-:W-:Y:S05]  /*8da0*/  @P1 BRA `(.L_x_697) ;  /* 0x00000000001c1947 */ /* 0x000fea0003800000 */
[----:B------:R-:W-:Y:S01]  /*8db0*/  FSETP.GEU.FTZ.AND P0, PT, |R3|, 0.5, PT ;  /* 0x3f0000000300780b */ /* 0x000fe20003f1e200 */
[----:B-----5:R-:W-:Y:S02]  /*8dc0*/  IMAD.U32 R19, R19, 0x10000, RZ ;  /* 0x0001000013137824 */ /* 0x020fe400078e00ff */
[----:B------:R-:W-:-:S04]  /*8dd0*/  IMAD.U32 R7, R0, 0x10000, RZ ;  /* 0x0001000000077824 */ /* 0x000fc800078e00ff */
[----:B------:R-:W-:-:S06]  /*8de0*/  FADD.FTZ R0, -R19, R7 ;  /* 0x0000000713007221 */ /* 0x000fcc0000010100 */
[----:B------:R-:W-:Y:S01]  /*8df0*/  @!P0 FFMA.FTZ R19, R0, R3, R19 ;  /* 0x0000000300138223 */ /* 0x000fe20000010013 */
[----:B------:R-:W-:-:S06]  /*8e00*/  @P0 FFMA.FTZ R19, -R4, R0, R7 ;  /* 0x0000000004130223 */ /* 0x000fcc0000010107 */
[----:B------:R-:W0:Y:S02]  /*8e10*/  F2F.BF16.F32 R19, R19 ;  /* 0x0000001300137304 */ /* 0x000e240000202000 */
.L_x_697:
[----:B------:R-:W-:Y:S05]  /*8e20*/  BSYNC.RECONVERGENT B0 ;  /* 0x0000000000007941 */ /* 0x000fea0003800200 */
.L_x_696:
[----:B------:R-:W-:Y:S04]  /*8e30*/  BSSY.RECONVERGENT B6, `(.L_x_698) ;  /* 0x000010e000067945 */ /* 0x000fe80003800200 */
[----:B------:R-:W-:Y:S05]  /*8e40*/  @P2 BRA `(.L_x_699) ;  /* 0x0000001000302947 */ /* 0x000fea0003800000 */
[----:B------:R-:W1:Y:S01]  /*8e50*/  LDCU UR4, c[0x0][0x3c4] ;  /* 0x00007880ff0477ac */ /* 0x000e620008000800 */
[----:B------:R-:W2:Y:S01]  /*8e60*/  LDC.64 R8, c[0x0][0x398] ;  /* 0x0000e600ff087b82 */ /* 0x000ea20000000a00 */
[----:B-----5:R-:W-:Y:S01]  /*8e70*/  IMAD R0, R2, 0x200, R25 ;  /* 0x0000020002007824 */ /* 0x020fe200078e0219 */
[----:B0-----:R-:W-:-:S03]  /*8e80*/  PRMT R4, R17, 0x9910, RZ ;  /* 0x0000991011047816 */ /* 0x001fc600000000ff */
[----:B-1----:R-:W-:Y:S02]  /*8e90*/  IMAD R3, R0, UR4, RZ ;  /* 0x0000000400037c24 */ /* 0x002fe4000f8e02ff */
[----:B------:R-:W-:-:S05]  /*8ea0*/  IMAD.MOV.U32 R0, RZ, RZ, R4 ;  /* 0x000000ffff007224 */ /* 0x000fca00078e0004 */
[----:B------:R-:W-:Y:S02]  /*8eb0*/  ISETP.GT.AND P0, PT, R0, 0x9, PT ;  /* 0x000000090000780c */ /* 0x000fe40003f04270 */
[----:B--2---:R-:W-:-:S05]  /*8ec0*/  IADD3 R8, P1, PT, R3, R8, RZ ;  /* 0x0000000803087210 */ /* 0x004fca0007f3e0ff */
[----:B------:R-:W-:-:S06]  /*8ed0*/  IMAD.X R9, RZ, RZ, R9, P1 ;  /* 0x000000ffff097224 */ /* 0x000fcc00008e0609 */
[----:B------:R-:W-:Y:S05]  /*8ee0*/  @P0 BRA `(.L_x_700) ;  /* 0x0000000400340947 */ /* 0x000fea0003800000 */
[----:B------:R-:W-:-:S13]  /*8ef0*/  ISETP.GT.AND P0, PT, R0, 0x4, PT ;  /* 0x000000040000780c */ /* 0x000fda0003f04270 */
[----:B------:R-:W-:Y:S05]  /*8f00*/  @P0 BRA `(.L_x_701) ;  /* 0x0000000000940947 */ /* 0x000fea0003800000 */
[----:B------:R-:W-:-:S13]  /*8f10*/  ISETP.GT.AND P0, PT, R0, 0x1, PT ;  /* 0x000000010000780c */ /* 0x000fda0003f04270 */
[----:B------:R-:W-:Y:S05]  /*8f20*/  @P0 BRA `(.L_x_702) ;  /* 0x0000000000380947 */ /* 0x000fea0003800000 */
[----:B------:R-:W-:-:S13]  /*8f30*/  ISETP.NE.AND P0, PT, R17, RZ, PT ;  /* 0x000000ff1100720c */ /* 0x000fda0003f05270 */
[----:B------:R-:W-:Y:S05]  /*8f40*/  @!P0 BRA `(.L_x_703) ;  /* 0x00000000001c8947 */ /* 0x000fea0003800000 */
[----:B------:R-:W-:-:S13]  /*8f50*/  ISETP.NE.AND P0, PT, R0, 0x1, PT ;  /* 0x000000010000780c */ /* 0x000fda0003f05270 */
[----:B------:R-:W-:Y:S05]  /*8f60*/  @P0 BRA `(.L_x_704) ;  /* 0x0000000c00380947 */ /* 0x000fea0003800000 */
[----:B------:R-:W-:Y:S02]  /*8f70*/  IMAD.U32 R5, R5, 0x10000, RZ ;  /* 0x0001000005057824 */ /* 0x000fe400078e00ff */
[----:B------:R-:W-:-:S04]  /*8f80*/  IMAD.MOV.U32 R25, RZ, RZ, R23 ;  /* 0x000000ffff197224 */ /* 0x000fc800078e0017 */
[----:B------:R-:W0:Y:S02]  /*8f90*/  F2I.FTZ.TRUNC.NTZ R5, R5 ;  /* 0x0000000500057305 */ /* 0x000e24000021f100 */
[----:B0-----:R0:W-:Y:S01]  /*8fa0*/  STG.E.U8 desc[UR36][R8.64], R5 ;  /* 0x0000000508007986 */ /* 0x0011e2000c101124 */
[----:B------:R-:W-:Y:S05]  /*8fb0*/  BRA `(.L_x_699) ;  /* 0x0000000c00d47947 */ /* 0x000fea0003800000 */
.L_x_703:
[----:B------:R-:W-:Y:S02]  /*8fc0*/  IMAD.U32 R5, R5, 0x10000, RZ ;  /* 0x0001000005057824 */ /* 0x000fe400078e00ff */
[----:B------:R-:W-:-:S04]  /*8fd0*/  IMAD.MOV.U32 R25, RZ, RZ, R23 ;  /* 0x000000ffff197224 */ /* 0x000fc800078e0017 */
[----:B------:R-:W0:Y:S02]  /*8fe0*/  F2I.S64.TRUNC R4, R5 ;  /* 0x0000000500047311 */ /* 0x000e24000020d900 */
[----:B0-----:R0:W-:Y:S01]  /*8ff0*/  STG.E.U8 desc[UR36][R8.64], R4 ;  /* 0x0000000408007986 */ /* 0x0011e2000c101124 */
[----:B------:R-:W-:Y:S05]  /*9000*/  BRA `(.L_x_699) ;  /* 0x0000000c00c07947 */ /* 0x000fea0003800000 */
.L_x_702:
[----:B------:R-:W-:-:S13]  /*9010*/  ISETP.NE.AND P0, PT, R0, 0x2, PT ;  /* 0x000000020000780c */ /* 0x000fda0003f05270 */
[----:B------:R-:W-:Y:S05]  /*9020*/  @!P0 BRA `(.L_x_705) ;  /* 0x0000000000388947 */ /* 0x000fea0003800000 */
[----:B------:R-:W-:-:S13]  /*9030*/  ISETP.NE.AND P0, PT, R0, 0x3, PT ;  /* 0x000000030000780c */ /* 0x000fda0003f05270 */
[----:B------:R-:W-:Y:S05]  /*9040*/  @!P0 BRA `(.L_x_706) ;  /* 0x00000000001c8947 */ /* 0x000fea0003800000 */
[----:B------:R-:W-:-:S13]  /*9050*/  ISETP.NE.AND P0, PT, R0, 0x4, PT ;  /* 0x000000040000780c */ /* 0x000fda0003f05270 */
[----:B------:R-:W-:Y:S05]  /*9060*/  @P0 BRA `(.L_x_704) ;  /* 0x0000000800f80947 */ /* 0x000fea0003800000 */
[----:B------:R-:W-:Y:S02]  /*9070*/  IMAD.U32 R5, R5, 0x10000, RZ ;  /* 0x0001000005057824 */ /* 0x000fe400078e00ff */
[----:B------:R-:W-:-:S04]  /*9080*/  IMAD.MOV.U32 R25, RZ, RZ, R23 ;  /* 0x000000ffff197224 */ /* 0x000fc800078e0017 */
[----:B------:R-:W0:Y:S02]  /*9090*/  F2I.S64.TRUNC R4, R5 ;  /* 0x0000000500047311 */ /* 0x000e24000020d900 */
[----:B0-----:R0:W-:Y:S01]  /*90a0*/  STG.E.64 desc[UR36][R8.64], R4 ;  /* 0x0000000408007986 */ /* 0x0011e2000c101b24 */
[----:B------:R-:W-:Y:S05]  /*90b0*/  BRA `(.L_x_699) ;  /* 0x0000000c00947947 */ /* 0x000fea0003800000 */
.L_x_706:
[----:B------:R-:W-:Y:S02]  /*90c0*/  IMAD.U32 R5, R5, 0x10000, RZ ;  /* 0x0001000005057824 */ /* 0x000fe400078e00ff */
[----:B------:R-:W-:-:S04]  /*90d0*/  IMAD.MOV.U32 R25, RZ, RZ, R23 ;  /* 0x000000ffff197224 */ /* 0x000fc800078e0017 */
[----:B------:R-:W0:Y:S02]  /*90e0*/  F2I.FTZ.TRUNC.NTZ R5, R5 ;  /* 0x0000000500057305 */ /* 0x000e24000021f100 */
[----:B0-----:R0:W-:Y:S01]  /*90f0*/  STG.E desc[UR36][R8.64], R5 ;  /* 0x0000000508007986 */ /* 0x0011e2000c101924 */
[----:B------:R-:W-:Y:S05]  /*9100*/  BRA `(.L_x_699) ;  /* 0x0000000c00807947 */ /* 0x000fea0003800000 */
.L_x_705:
[----:B------:R-:W-:Y:S02]  /*9110*/  IMAD.U32 R5, R5, 0x10000, RZ ;  /* 0x0001000005057824 */ /* 0x000fe400078e00ff */
[----:B------:R-:W-:-:S04]  /*9120*/  IMAD.MOV.U32 R25, RZ, RZ, R23 ;  /* 0x000000ffff197224 */ /* 0x000fc800078e0017 */
[----:B------:R-:W0:Y:S02]  /*9130*/  F2I.FTZ.TRUNC.NTZ R5, R5 ;  /* 0x0000000500057305 */ /* 0x000e24000021f100 */
[----:B0-----:R0:W-:Y:S01]  /*9140*/  STG.E.U16 desc[UR36][R8.64], R5 ;  /* 0x0000000508007986 */ /* 0x0011e2000c101524 */
[----:B------:R-:W-:Y:S05]  /*9150*/  BRA `(.L_x_699) ;  /* 0x0000000c006c7947 */ /* 0x000fea0003800000 */
.L_x_701:
[----:B------:R-:W-:-:S13]  /*9160*/  ISETP.GT.AND P0, PT, R0, 0x6, PT ;  /* 0x000000060000780c */ /* 0x000fda0003f04270 */
[----:B------:R-:W-:Y:S05]  /*9170*/  @P0 BRA `(.L_x_707) ;  /* 0x0000000000340947 */ /* 0x000fea0003800000 */
[----:B------:R-:W-:-:S13]  /*9180*/  ISETP.NE.AND P0, PT, R0, 0x5, PT ;  /* 0x000000050000780c */ /* 0x000fda0003f05270 */
[----:B------:R-:W-:Y:S05]  /*9190*/  @!P0 BRA `(.L_x_708) ;  /* 0x0000000000188947 */ /* 0x000fea0003800000 */
[----:B------:R-:W-:-:S13]  /*91a0*/  ISETP.NE.AND P0, PT, R0, 0x6, PT ;  /* 0x000000060000780c */ /* 0x000fda0003f05270 */
[----:B------:R-:W-:Y:S05]  /*91b0*/  @P0 BRA `(.L_x_704) ;  /* 0x0000000800a40947 */ /* 0x000fea0003800000 */
[----:B------:R-:W-:Y:S02]  /*91c0*/  IMAD.U32 R5, R5, 0x10000, RZ ;  /* 0x0001000005057824 */ /* 0x000fe400078e00ff */
[----:B------:R-:W-:-:S03]  /*91d0*/  IMAD.MOV.U32 R25, RZ, RZ, R23 ;  /* 0x000000ffff197224 */ /* 0x000fc600078e0017 */
[----:B------:R0:W-:Y:S01]  /*91e0*/  STG.E desc[UR36][R8.64], R5 ;  /* 0x0000000508007986 */ /* 0x0001e2000c101924 */
[----:B------:R-:W-:Y:S05]  /*91f0*/  BRA `(.L_x_699) ;  /* 0x0000000c00447947 */ /* 0x000fea0003800000 */
.L_x_708:
[----:B------:R-:W-:Y:S02]  /*9200*/  IMAD.U32 R0, R5, 0x10000, RZ ;  /* 0x0001000005007824 */ /* 0x000fe400078e00ff */
[----:B------:R-:W-:-:S03]  /*9210*/  IMAD.MOV.U32 R25, RZ, RZ, R23 ;  /* 0x000000ffff197224 */ /* 0x000fc600078e0017 */
[----:B------:R-:W-:-:S05]  /*9220*/  F2FP.F16.F32.PACK_AB R0, RZ, R0 ;  /* 0x00000000ff00723e */ /* 0x000fca00000000ff */
[----:B------:R0:W-:Y:S01]  /*9230*/  STG.E.U16 desc[UR36][R8.64], R0 ;  /* 0x0000000008007986 */ /* 0x0001e2000c101524 */
[----:B------:R-:W-:Y:S05]  /*9240*/  BRA `(.L_x_699) ;  /* 0x0000000c00307947 */ /* 0x000fea0003800000 */
.L_x_707:
[----:B------:R-:W-:-:S13]  /*9250*/  ISETP.NE.AND P0, PT, R0, 0x7, PT ;  /* 0x000000070000780c */ /* 0x000fda0003f05270 */
[----:B------:R-:W-:Y:S05]  /*9260*/  @!P0 BRA `(.L_x_709) ;  /* 0x00000000003c8947 */ /* 0x000fea0003800000 */
[----:B------:R-:W-:-:S13]  /*9270*/  ISETP.NE.AND P0, PT, R0, 0x8, PT ;  /* 0x000000080000780c */ /* 0x000fda0003f05270 */
[----:B------:R-:W-:Y:S05]  /*9280*/  @!P0 BRA `(.L_x_710) ;  /* 0x00000000001c8947 */ /* 0x000fea0003800000 */
[----:B------:R-:W-:-:S13]  /*9290*/  ISETP.NE.AND P0, PT, R0, 0x9, PT ;  /* 0x000000090000780c */ /* 0x000fda0003f05270 */
[----:B------:R-:W-:Y:S05]  /*92a0*/  @P0 BRA `(.L_x_704) ;  /* 0x0000000800680947 */ /* 0x000fea0003800000 */
[----:B------:R-:W-:Y:S02]  /*92b0*/  IMAD.U32 R4, R5, 0x10000, RZ ;  /* 0x0001000005047824 */ /* 0x000fe400078e00ff */
[----:B------:R-:W-:Y:S02]  /*92c0*/  IMAD.MOV.U32 R5, RZ, RZ, RZ ;  /* 0x000000ffff057224 */ /* 0x000fe400078e00ff */
[----:B------:R-:W-:-:S03]  /*92d0*/  IMAD.MOV.U32 R25, RZ, RZ, R23 ;  /* 0x000000ffff197224 */ /* 0x000fc600078e0017 */
[----:B------:R0:W-:Y:S01]  /*92e0*/  STG.E.64 desc[UR36][R8.64], R4 ;  /* 0x0000000408007986 */ /* 0x0001e2000c101b24 */
[----:B------:R-:W-:Y:S05]  /*92f0*/  BRA `(.L_x_699) ;  /* 0x0000000c00047947 */ /* 0x000fea0003800000 */
.L_x_710:
[----:B------:R-:W-:Y:S02]  /*9300*/  IMAD.U32 R5, R5, 0x10000, RZ ;  /* 0x0001000005057824 */ /* 0x000fe400078e00ff */
[----:B------:R-:W-:-:S03]  /*9310*/  IMAD.MOV.U32 R25, RZ, RZ, R23 ;  /* 0x000000ffff197224 */ /* 0x000fc600078e0017 */
[----:B------:R-:W-:-:S04]  /*9320*/  F2FP.F16.F32.PACK_AB R3, RZ, R5 ;  /* 0x00000005ff03723e */ /* 0x000fc800000000ff */
[----:B------:R-:W-:-:S05]  /*9330*/  PRMT R3, R3, 0x5410, RZ ;  /* 0x0000541003037816 */ /* 0x000fca00000000ff */
[----:B------:R0:W-:Y:S01]  /*9340*/  STG.E desc[UR36][R8.64], R3 ;  /* 0x0000000308007986 */ /* 0x0001e2000c101924 */
[----:B------:R-:W-:Y:S05]  /*9350*/  BRA `(.L_x_699) ;  /* 0x0000000800ec7947 */ /* 0x000fea0003800000 */
.L_x_709:
[----:B------:R-:W-:Y:S02]  /*9360*/  IMAD.U32 R4, R5, 0x10000, RZ ;  /* 0x0001000005047824 */ /* 0x000fe400078e00ff */
[----:B------:R-:W-:Y:S02]  /*9370*/  IMAD.MOV.U32 R25, RZ, RZ, R23 ;  /* 0x000000ffff197224 */ /* 0x000fe400078e0017 */
[----:B------:R-:W-:-:S06]  /*9380*/  FMUL.FTZ R4, R4, 1 ;  /* 0x3f80000004047820 */ /* 0x000fcc0000410000 */
[----:B------:R-:W0:Y:S02]  /*9390*/  F2F.F64.F32 R4, R4 ;  /* 0x0000000400047310 */ /* 0x000e240000201800 */
[----:B0-----:R0:W-:Y:S01]  /*93a0*/  STG.E.64 desc[UR36][R8.64], R4 ;  /* 0x0000000408007986 */ /* 0x0011e2000c101b24 */
[----:B------:R-:W-:Y:S05]  /*93b0*/  BRA `(.L_x_699) ;  /* 0x0000000800d47947 */ /* 0x000fea0003800000 */
.L_x_700:
[----:B------:R-:W-:-:S13]  /*93c0*/  ISETP.GT.AND P0, PT, R0, 0x18, PT ;  /* 0x000000180000780c */ /* 0x000fda0003f04270 */
[----:B------:R-:W-:Y:S05]  /*93d0*/  @P0 BRA `(.L_x_711) ;  /* 0x0000000400080947 */ /* 0x000fea0003800000 */
        /* <DEDUP_REMOVED lines=8> */
[----:B------:R-:W-:-:S04]  /*9460*/  FSETP.NEU.FTZ.AND P0, PT, R5, RZ, PT ;  /* 0x000000ff0500720b */ /* 0x000fc80003f1d000 */
[----:B------:R-:W-:-:S05]  /*9470*/  SEL R3, RZ, 0x1, !P0 ;  /* 0x00000001ff037807 */ /* 0x000fca0004000000 */
[----:B------:R0:W-:Y:S01]  /*9480*/  STG.E.U8 desc[UR36][R8.64], R3 ;  /* 0x0000000308007986 */ /* 0x0001e2000c101124 */
[----:B------:R-:W-:Y:S05]  /*9490*/  BRA `(.L_x_699) ;  /* 0x00000008009c7947 */ /* 0x000fea0003800000 */
.L_x_713:
[----:B------:R-:W-:Y:S01]  /*94a0*/  IMAD.U32 R5, R5, 0x10000, RZ ;  /* 0x0001000005057824 */ /* 0x000fe200078e00ff */
[----:B------:R-:W-:Y:S01]  /*94b0*/  CS2R R6, SRZ ;  /* 0x0000000000067805 */ /* 0x000fe2000001ff00 */
[----:B------:R-:W-:Y:S02]  /*94c0*/  IMAD.MOV.U32 R25, RZ, RZ, R23 ;  /* 0x000000ffff197224 */ /* 0x000fe400078e0017 */
[----:B------:R-:W-:-:S06]  /*94d0*/  FMUL.FTZ R5, R5, 1 ;  /* 0x3f80000005057820 */ /* 0x000fcc0000410000 */
[----:B------:R-:W0:Y:S02]  /*94e0*/  F2F.F64.F32 R4, R5 ;  /* 0x0000000500047310 */ /* 0x000e240000201800 */
[----:B0-----:R0:W-:Y:S01]  /*94f0*/  STG.E.128 desc[UR36][R8.64], R4 ;  /* 0x0000000408007986 */ /* 0x0011e2000c101d24 */
[----:B------:R-:W-:Y:S05]  /*9500*/  BRA `(.L_x_699) ;  /* 0x0000000800807947 */ /* 0x000fea0003800000 */
.L_x_712:
[----:B------:R-:W-:-:S13]  /*9510*/  ISETP.NE.AND P0, PT, R0, 0xf, PT ;  /* 0x0000000f0000780c */ /* 0x000fda0003f05270 */
[----:B------:R-:W-:Y:S05]  /*9520*/  @!P0 BRA `(.L_x_714) ;  /* 0x0000000000a88947 */ /* 0x000fea0003800000 */
[----:B------:R-:W-:-:S13]  /*9530*/  ISETP.NE.AND P0, PT, R0, 0x17, PT ;  /* 0x000000170000780c */ /* 0x000fda0003f05270 */
[----:B------:R-:W-:Y:S05]  /*9540*/  @!P0 BRA `(.L_x_715) ;  /* 0x0000000000508947 */ /* 0x000fea0003800000 */
[----:B------:R-:W-:-:S13]  /*9550*/  ISETP.NE.AND P0, PT, R0, 0x18, PT ;  /* 0x000000180000780c */ /* 0x000fda0003f05270 */
[----:B------:R-:W-:Y:S05]  /*9560*/  @P0 BRA `(.L_x_704) ;  /* 0x0000000400b80947 */ /* 0x000fea0003800000 */
[----:B------:R-:W-:Y:S01]  /*9570*/  IMAD.U32 R6, R5, 0x10000, RZ ;  /* 0x0001000005067824 */ /* 0x000fe200078e00ff */
[----:B------:R-:W-:Y:S01]  /*9580*/  BSSY.RECONVERGENT B0, `(.L_x_716) ;  /* 0x000000c000007945 */ /* 0x000fe20003800200 */
[----:B------:R-:W-:-:S03]  /*9590*/  IMAD.MOV.U32 R0, RZ, RZ, 0x7f ;  /* 0x0000007fff007424 */ /* 0x000fc600078e00ff */
        /* <DEDUP_REMOVED lines=10> */
.L_x_717:
[----:B------:R-:W-:Y:S05]  /*9640*/  BSYNC.RECONVERGENT B0 ;  /* 0x0000000000007941 */ /* 0x000fea0003800200 */
.L_x_716:
[----:B------:R-:W-:Y:S01]  /*9650*/  LOP3.LUT R5, R0, 0x80, R5, 0xf8, !PT ;  /* 0x0000008000057812 */ /* 0x000fe200078ef805 */
[----:B------:R-:W-:-:S04]  /*9660*/  IMAD.MOV.U32 R25, RZ, RZ, R23 ;  /* 0x000000ffff197224 */ /* 0x000fc800078e0017 */
[----:B------:R0:W-:Y:S01]  /*9670*/  STG.E.U8 desc[UR36][R8.64], R5 ;  /* 0x0000000508007986 */ /* 0x0001e2000c101124 */
[----:B------:R-:W-:Y:S05]  /*9680*/  BRA `(.L_x_699) ;  /* 0x0000000800207947 */ /* 0x000fea0003800000 */
.L_x_715:
[----:B------:R-:W-:Y:S01]  /*9690*/  IMAD.U32 R6, R5, 0x10000, RZ ;  /* 0x0001000005067824 */ /* 0x000fe200078e00ff */
[----:B------:R-:W-:Y:S04]  /*96a0*/  BSSY.RECONVERGENT B0, `(.L_x_718) ;  /* 0x000000e000007945 */ /* 0x000fe80003800200 */
[----:B------:R-:W-:Y:S02]  /*96b0*/  LOP3.LUT R4, R6, 0x7fffffff, RZ, 0xc0, !PT ;  /* 0x7fffffff06047812 */ /* 0x000fe400078ec0ff */
[----:B------:R-:W-:Y:S02]  /*96c0*/  SHF.R.U32.HI R5, RZ, 0x18, R6 ;  /* 0x00000018ff057819 */ /* 0x000fe40000011606 */
[----:B------:R-:W-:-:S13]  /*96d0*/  ISETP.GE.U32.AND P1, PT, R4, 0x47800000, PT ;  /* 0x478000000400780c */ /* 0x000fda0003f26070 */
[----:B------:R-:W-:Y:S01]  /*96e0*/  @P1 IMAD.MOV.U32 R0, RZ, RZ, 0x7f ;  /* 0x0000007fff001424 */ /* 0x000fe200078e00ff */
        /* <DEDUP_REMOVED lines=9> */
.L_x_719:
[----:B------:R-:W-:Y:S05]  /*9780*/  BSYNC.RECONVERGENT B0 ;  /* 0x0000000000007941 */ /* 0x000fea0003800200 */
.L_x_718:
[----:B------:R-:W-:Y:S01]  /*9790*/  LOP3.LUT R5, R0, 0x80, R5, 0xf8, !PT ;  /* 0x0000008000057812 */ /* 0x000fe200078ef805 */
[----:B------:R-:W-:-:S04]  /*97a0*/  IMAD.MOV.U32 R25, RZ, RZ, R23 ;  /* 0x000000ffff197224 */ /* 0x000fc800078e0017 */
[----:B------:R0:W-:Y:S01]  /*97b0*/  STG.E.U8 desc[UR36][R8.64], R5 ;  /* 0x0000000508007986 */ /* 0x0001e2000c101124 */
[----:B------:R-:W-:Y:S05]  /*97c0*/  BRA `(.L_x_699) ;  /* 0x0000000400d07947 */ /* 0x000fea0003800000 */
.L_x_714:
[----:B------:R0:W-:Y:S01]  /*97d0*/  STG.E.U16 desc[UR36][R8.64], R5 ;  /* 0x0000000508007986 */ /* 0x0001e2000c101524 */
[----:B------:R-:W-:Y:S01]  /*97e0*/  IMAD.MOV.U32 R25, RZ, RZ, R23 ;  /* 0x000000ffff197224 */ /* 0x000fe200078e0017 */
[----:B------:R-:W-:Y:S06]  /*97f0*/  BRA `(.L_x_699) ;  /* 0x0000000400c47947 */ /* 0x000fec0003800000 */
.L_x_711:
[----:B------:R-:W-:-:S13]  /*9800*/  ISETP.GT.AND P0, PT, R0, 0x1b, PT ;  /* 0x0000001b0000780c */ /* 0x000fda0003f04270 */
[----:B------:R-:W-:Y:S05]  /*9810*/  @P0 BRA `(.L_x_720) ;  /* 0x0000000000f40947 */ /* 0x000fea0003800000 */
        /* <DEDUP_REMOVED lines=8> */
[----:B------:R-:W0:Y:S02]  /*98a0*/  F2I.FTZ.U32.TRUNC.NTZ R3, R3 ;  /* 0x0000000300037305 */ /* 0x000e24000021f000 */
[----:B0-----:R0:W-:Y:S01]  /*98b0*/  STG.E.U16 desc[UR36][R8.64], R3 ;  /* 0x0000000308007986 */ /* 0x0011e2000c101524 */
[----:B------:R-:W-:Y:S05]  /*98c0*/  BRA `(.L_x_699) ;  /* 0x0000000400907947 */ /* 0x000fea0003800000 */
.L_x_722:
[----:B------:R-:W-:Y:S01]  /*98d0*/  IMAD.U32 R3, R5, 0x10000, RZ ;  /* 0x0001000005037824 */ /* 0x000fe200078e00ff */
[----:B------:R-:W-:Y:S01]  /*98e0*/  BSSY.RECONVERGENT B0, `(.L_x_723) ;  /* 0x0000014000007945 */ /* 0x000fe20003800200 */
[----:B------:R-:W-:-:S03]  /*98f0*/  IMAD.MOV.U32 R4, RZ, RZ, 0x80 ;  /* 0x00000080ff047424 */ /* 0x000fc600078e00ff */
[----:B------:R-:W-:-:S04]  /*9900*/  LOP3.LUT R0, R3, 0x7fffffff, RZ, 0xc0, !PT ;  /* 0x7fffffff03007812 */ /* 0x000fc800078ec0ff */
[----:B------:R-:W-:-:S13]  /*9910*/  ISETP.GT.U32.AND P0, PT, R0, 0x437fffff, PT ;  /* 0x437fffff0000780c */ /* 0x000fda0003f04070 */
[----:B------:R-:W-:Y:S05]  /*9920*/  @P0 BRA `(.L_x_724) ;  /* 0x00000000003c0947 */ /* 0x000fea0003800000 */
[----:B------:R-:W-:-:S13]  /*9930*/  ISETP.GT.U32.AND P0, PT, R0, 0x3bffffff, PT ;  /* 0x3bffffff0000780c */ /* 0x000fda0003f04070 */
[----:B------:R-:W-:Y:S05]  /*9940*/  @P0 BRA `(.L_x_725) ;  /* 0x0000000000140947 */ /* 0x000fea0003800000 */
[----:B------:R-:W-:Y:S01]  /*9950*/  FADD.FTZ R0, R0, 8192 ;  /* 0x4600000000007421 */ /* 0x000fe20000010000 */
[----:B------:R-:W-:-:S04]  /*9960*/  PRMT R4, RZ, 0x7610, R4 ;  /* 0x00007610ff047816 */ /* 0x000fc80000000004 */
[----:B------:R-:W-:-:S13]  /*9970*/  LOP3.LUT P0, R0, R0, 0xff, RZ, 0xc0, !PT ;  /* 0x000000ff00007812 */ /* 0x000fda000780c0ff */
[----:B------:R-:W-:Y:S05]  /*9980*/  @!P0 BRA `(.L_x_724) ;  /* 0x0000000000248947 */ /* 0x000fea0003800000 */
[----:B------:R-:W-:Y:S05]  /*9990*/  BRA `(.L_x_726) ;  /* 0x0000000000147947 */ /* 0x000fea0003800000 */
.L_x_725:
[----:B------:R-:W-:-:S04]  /*99a0*/  SHF.R.U32.HI R0, RZ, 0x14, R3 ;  /* 0x00000014ff007819 */ /* 0x000fc80000011603 */
[----:B------:R-:W-:-:S04]  /*99b0*/  LOP3.LUT R0, R0, 0x1, RZ, 0xc0, !PT ;  /* 0x0000000100007812 */ /* 0x000fc800078ec0ff */
[----:B------:R-:W-:-:S04]  /*99c0*/  IADD3 R0, PT, PT, R3, 0x487ffff, R0 ;  /* 0x0487ffff03007810 */ /* 0x000fc80007ffe000 */
[----:B------:R-:W-:-:S04]  /*99d0*/  SHF.R.U32.HI R0, RZ, 0x14, R0 ;  /* 0x00000014ff007819 */ /* 0x000fc80000011600 */
[----:B------:R-:W-:-:S07]  /*99e0*/  LOP3.LUT R0, R0, 0xff, RZ, 0xc0, !PT ;  /* 0x000000ff00007812 */ /* 0x000fce00078ec0ff */
.L_x_726:
[----:B------:R-:W-:-:S04]  /*99f0*/  SHF.R.U32.HI R3, RZ, 0x18, R3 ;  /* 0x00000018ff037819 */ /* 0x000fc80000011603 */
[----:B------:R-:W-:-:S04]  /*9a00*/  LOP3.LUT R0, R0, 0x80, R3, 0xf8, !PT ;  /* 0x0000008000007812 */ /* 0x000fc800078ef803 */
[----:B------:R-:W-:-:S07]  /*9a10*/  PRMT R4, R0, 0x7610, R4 ;  /* 0x0000761000047816 */ /* 0x000fce0000000004 */
.L_x_724:
[----:B------:R-:W-:Y:S05]  /*9a20*/  BSYNC.RECONVERGENT B0 ;  /* 0x0000000000007941 */ /* 0x000fea0003800200 */
.L_x_723:
[----:B------:R0:W-:Y:S01]  /*9a30*/  STG.E.U8 desc[UR36][R8.64], R4 ;  /* 0x0000000408007986 */ /* 0x0001e2000c101124 */
[----:B------:R-:W-:Y:S01]  /*9a40*/  IMAD.MOV.U32 R25, RZ, RZ, R23 ;  /* 0x000000ffff197224 */ /* 0x000fe200078e0017 */
[----:B------:R-:W-:Y:S06]  /*9a50*/  BRA `(.L_x_699) ;  /* 0x00000004002c7947 */ /* 0x000fec0003800000 */
.L_x_721:
        /* <DEDUP_REMOVED lines=13> */
.L_x_729:
[----:B------:R-:W-:-:S04]  /*9b30*/  SHF.R.U32.HI R0, RZ, 0x15, R3 ;  /* 0x00000015ff007819 */ /* 0x000fc80000011603 */
[----:B------:R-:W-:-:S04]  /*9b40*/  LOP3.LUT R0, R0, 0x1, RZ, 0xc0, !PT ;  /* 0x0000000100007812 */ /* 0x000fc800078ec0ff */
[----:B------:R-:W-:-:S04]  /*9b50*/  IADD3 R0, PT, PT, R3, 0x88fffff, R0 ;  /* 0x088fffff03007810 */ /* 0x000fc80007ffe000 */
[----:B------:R-:W-:-:S04]  /*9b60*/  SHF.R.U32.HI R0, RZ, 0x15, R0 ;  /* 0x00000015ff007819 */ /* 0x000fc80000011600 */
[----:B------:R-:W-:-:S07]  /*9b70*/  LOP3.LUT R0, R0, 0xff, RZ, 0xc0, !PT ;  /* 0x000000ff00007812 */ /* 0x000fce00078ec0ff */
.L_x_730:
[----:B------:R-:W-:-:S04]  /*9b80*/  SHF.R.U32.HI R3, RZ, 0x18, R3 ;  /* 0x00000018ff037819 */ /* 0x000fc80000011603 */
[----:B------:R-:W-:-:S04]  /*9b90*/  LOP3.LUT R0, R0, 0x80, R3, 0xf8, !PT ;  /* 0x0000008000007812 */ /* 0x000fc800078ef803 */
[----:B------:R-:W-:-:S07]  /*9ba0*/  PRMT R4, R0, 0x7610, R4 ;  /* 0x0000761000047816 */ /* 0x000fce0000000004 */
.L_x_728:
[----:B------:R-:W-:Y:S05]  /*9bb0*/  BSYNC.RECONVERGENT B0 ;  /* 0x0000000000007941 */ /* 0x000fea0003800200 */
.L_x_727:
[----:B------:R0:W-:Y:S01]  /*9bc0*/  STG.E.U8 desc[UR36][R8.64], R4 ;  /* 0x0000000408007986 */ /* 0x0001e2000c101124 */
[----:B------:R-:W-:Y:S01]  /*9bd0*/  IMAD.MOV.U32 R25, RZ, RZ, R23 ;  /* 0x000000ffff197224 */ /* 0x000fe200078e0017 */
[----:B------:R-:W-:Y:S06]  /*9be0*/  BRA `(.L_x_699) ;  /* 0x0000000000c87947 */ /* 0x000fec0003800000 */
.L_x_720:
[----:B------:R-:W-:-:S13]  /*9bf0*/  ISETP.NE.AND P0, PT, R0, 0x1c, PT ;  /* 0x0000001c0000780c */ /* 0x000fda0003f05270 */
[----:B------:R-:W-:Y:S05]  /*9c00*/  @!P0 BRA `(.L_x_731) ;  /* 0x0000000000b08947 */ /* 0x000fea0003800000 */
[----:B------:R-:W-:-:S13]  /*9c10*/  ISETP.NE.AND P0, PT, R0, 0x1d, PT ;  /* 0x0000001d0000780c */ /* 0x000fda0003f05270 */
[----:B------:R-:W-:Y:S05]  /*9c20*/  @!P0 BRA `(.L_x_732) ;  /* 0x0000000000948947 */ /* 0x000fea0003800000 */
[----:B------:R-:W-:-:S13]  /*9c30*/  ISETP.NE.AND P0, PT, R0, 0x2c, PT ;  /* 0x0000002c0000780c */ /* 0x000fda0003f05270 */
[----:B------:R-:W-:Y:S05]  /*9c40*/  @!P0 BRA `(.L_x_733) ;  /* 0x0000000000488947 */ /* 0x000fea0003800000 */
.L_x_704:
[----:B------:R-:W-:Y:S01]  /*9c50*/  MOV R14, 0x0 ;  /* 0x00000000000e7802 */ /* 0x000fe20000000f00 */
[----:B------:R-:W0:Y:S01]  /*9c60*/  LDCU.64 UR6, c[0x4][0x128] ;  /* 0x01002500ff0677ac */ /* 0x000e220008000a00 */
[----:B------:R-:W-:Y:S02]  /*9c70*/  IMAD.MOV.U32 R8, RZ, RZ, 0x65 ;  /* 0x00000065ff087424 */ /* 0x000fe400078e00ff */
[----:B------:R-:W-:Y:S01]  /*9c80*/  IMAD.MOV.U32 R12, RZ, RZ, 0x1 ;  /* 0x00000001ff0c7424 */ /* 0x000fe200078e00ff */
[----:B------:R-:W1:Y:S01]  /*9c90*/  LDCU.64 UR8, c[0x4][0x130] ;  /* 0x01002600ff0877ac */ /* 0x000e620008000a00 */
[----:B------:R-:W2:Y:S01]  /*9ca0*/  LDC.64 R14, c[0x4][R14] ;  /* 0x010000000e0e7b82 */ /* 0x000ea20000000a00 */
[----:B------:R-:W-:Y:S01]  /*9cb0*/  IMAD.MOV.U32 R13, RZ, RZ, RZ ;  /* 0x000000ffff0d7224 */ /* 0x000fe200078e00ff */
[----:B------:R-:W5:Y:S01]  /*9cc0*/  LDCU.64 UR4, c[0x4][0x40] ;  /* 0x01000800ff0477ac */ /* 0x000f620008000a00 */
[----:B0-----:R-:W-:Y:S02]  /*9cd0*/  IMAD.U32 R4, RZ, RZ, UR6 ;  /* 0x00000006ff047e24 */ /* 0x001fe4000f8e00ff */
[----:B------:R-:W-:-:S02]  /*9ce0*/  IMAD.U32 R5, RZ, RZ, UR7 ;  /* 0x00000007ff057e24 */ /* 0x000fc4000f8e00ff */
[----:B-1----:R-:W-:Y:S02]  /*9cf0*/  IMAD.U32 R6, RZ, RZ, UR8 ;  /* 0x00000008ff067e24 */ /* 0x002fe4000f8e00ff */
[----:B------:R-:W-:Y:S02]  /*9d00*/  IMAD.U32 R7, RZ, RZ, UR9 ;  /* 0x00000009ff077e24 */ /* 0x000fe4000f8e00ff */
[----:B-----5:R-:W-:Y:S02]  /*9d10*/  IMAD.U32 R10, RZ, RZ, UR4 ;  /* 0x00000004ff0a7e24 */ /* 0x020fe4000f8e00ff */
[----:B------:R-:W-:-:S07]  /*9d20*/  IMAD.U32 R11, RZ, RZ, UR5 ;  /* 0x00000005ff0b7e24 */ /* 0x000fce000f8e00ff */
[----:B------:R-:W-:-:S07]  /*9d30*/  LEPC R20, `(.L_x_734) ;  /* 0x000000001014794e */ /* 0x000fce0000000000 */
[----:B--234-:R-:W-:Y:S05]  /*9d40*/  CALL.ABS.NOINC R14 ;  /* 0x000000000e007343 */ /* 0x01cfea0003c00000 */
.L_x_734:
[----:B------:R-:W-:Y:S01]  /*9d50*/  IMAD.MOV.U32 R25, RZ, RZ, R23 ;  /* 0x000000ffff197224 */ /* 0x000fe200078e0017 */
[----:B------:R-:W-:Y:S06]  /*9d60*/  BRA `(.L_x_699) ;  /* 0x0000000000687947 */ /* 0x000fec0003800000 */
.L_x_733:
[----:B------:R-:W-:Y:S02]  /*9d70*/  IMAD.U32 R4, R5, 0x10000, RZ ;  /* 0x0001000005047824 */ /* 0x000fe400078e00ff */
[----:B------:R-:W-:-:S03]  /*9d80*/  IMAD.MOV.U32 R25, RZ, RZ, R23 ;  /* 0x000000ffff197224 */ /* 0x000fc600078e0017 */
[----:B------:R-:W-:-:S04]  /*9d90*/  SHF.R.U32.HI R5, RZ, 0x17, R4 ;  /* 0x00000017ff057819 */ /* 0x000fc80000011604 */
[----:B------:R-:W-:-:S04]  /*9da0*/  LOP3.LUT R3, R5, 0xff, RZ, 0xc0, !PT ;  /* 0x000000ff05037812 */ /* 0x000fc800078ec0ff */
[----:B------:R-:W-:-:S13]  /*9db0*/  ISETP.NE.AND P2, PT, R3, 0xff, PT ;  /* 0x000000ff0300780c */ /* 0x000fda0003f45270 */
[--C-:B------:R-:W-:Y:S02]  /*9dc0*/  @P2 SHF.R.U32.HI R0, RZ, 0x16, R4.reuse ;  /* 0x00000016ff002819 */ /* 0x100fe40000011604 */
[----:B------:R-:W-:Y:S01]  /*9dd0*/  @P2 LOP3.LUT P0, RZ, R3, 0x3fffff, R4, 0xf8, !PT ;  /* 0x003fffff03ff2812 */ /* 0x000fe2000780f804 */
[----:B------:R-:W-:Y:S01]  /*9de0*/  IMAD.MOV.U32 R3, RZ, RZ, 0xff ;  /* 0x000000ffff037424 */ /* 0x000fe200078e00ff */
[----:B------:R-:W-:-:S04]  /*9df0*/  @P2 LOP3.LUT R0, R0, 0x1, RZ, 0xc0, !PT ;  /* 0x0000000100002812 */ /* 0x000fc800078ec0ff */
[----:B------:R-:W-:Y:S01]  /*9e00*/  @P2 ISETP.EQ.U32.AND P1, PT, R0, 0x1, P0 ;  /* 0x000000010000280c */ /* 0x000fe20000722070 */
[----:B------:R-:W-:Y:S01]  /*9e10*/  @P2 VIADD R0, R5, 0x1 ;  /* 0x0000000105002836 */ /* 0x000fe20000000000 */
[----:B------:R-:W-:Y:S02]  /*9e20*/  PLOP3.LUT P0, PT, PT, PT, PT, 0x80, 0x8 ;  /* 0x000000000008781c */ /* 0x000fe40003f0f070 */
[----:B------:R-:W-:-:S13]  /*9e30*/  @P2 PLOP3.LUT P0, PT, P1, PT, PT, 0x80, 0x8 ;  /* 0x000000000008281c */ /* 0x000fda0000f0f070 */
[----:B------:R-:W-:-:S04]  /*9e40*/  @!P0 IMAD.MOV R0, RZ, RZ, R5 ;  /* 0x000000ffff008224 */ /* 0x000fc800078e0205 */
[----:B------:R-:W-:-:S05]  /*9e50*/  @P2 IMAD.MOV.U32 R3, RZ, RZ, R0 ;  /* 0x000000ffff032224 */ /* 0x000fca00078e0000 */
[----:B------:R0:W-:Y:S01]  /*9e60*/  STG.E.U8 desc[UR36][R8.64], R3 ;  /* 0x0000000308007986 */ /* 0x0001e2000c101124 */
[----:B------:R-:W-:Y:S05]  /*9e70*/  BRA `(.L_x_699) ;  /* 0x0000000000247947 */ /* 0x000fea0003800000 */
.L_x_732:
[----:B------:R-:W-:Y:S02]  /*9e80*/  IMAD.U32 R5, R5, 0x10000, RZ ;  /* 0x0001000005057824 */ /* 0x000fe400078e00ff */
[----:B------:R-:W-:-:S04]  /*9e90*/  IMAD.MOV.U32 R25, RZ, RZ, R23 ;  /* 0x000000ffff197224 */ /* 0x000fc800078e0017 */
[----:B------:R-:W0:Y:S02]  /*9ea0*/  F2I.U64.TRUNC R4, R5 ;  /* 0x0000000500047311 */ /* 0x000e24000020d800 */
[----:B0-----:R0:W-:Y:S01]  /*9eb0*/  STG.E.64 desc[UR36][R8.64], R4 ;  /* 0x0000000408007986 */ /* 0x0011e2000c101b24 */
[----:B------:R-:W-:Y:S05]  /*9ec0*/  BRA `(.L_x_699) ;  /* 0x0000000000107947 */ /* 0x000fea0003800000 */
.L_x_731:
[----:B------:R-:W-:Y:S02]  /*9ed0*/  IMAD.U32 R5, R5, 0x10000, RZ ;  /* 0x0001000005057824 */ /* 0x000fe400078e00ff */
[----:B------:R-:W-:-:S04]  /*9ee0*/  IMAD.MOV.U32 R25, RZ, RZ, R23 ;  /* 0x000000ffff197224 */ /* 0x000fc800078e0017 */
[----:B------:R-:W0:Y:S02]  /*9ef0*/  F2I.FTZ.U32.TRUNC.NTZ R5, R5 ;  /* 0x0000000500057305 */ /* 0x000e24000021f000 */
[----:B0-----:R0:W-:Y:S02]  /*9f00*/  STG.E desc[UR36][R8.64], R5 ;  /* 0x0000000508007986 */ /* 0x0011e4000c101924 */
.L_x_699:
[----:B------:R-:W-:Y:S05]  /*9f10*/  BSYNC.RECONVERGENT B6 ;  /* 0x0000000000067941 */ /* 0x000fea0003800200 */
.L_x_698:
[----:B------:R-:W-:Y:S01]  /*9f20*/  ISETP.GE.AND P0, PT, R25, R16, PT ;  /* 0x000000101900720c */ /* 0x000fe20003f06270 */
[----:B------:R-:W-:-:S12]  /*9f30*/  BSSY.RECONVERGENT B6, `(.L_x_735) ;  /* 0x00001f0000067945 */ /* 0x000fd80003800200 */
[----:B------:R-:W-:Y:S05]  /*9f40*/  @P0 BRA `(.L_x_736) ;  /* 0x0000001c00b80947 */ /* 0x000fea0003800000 */
[----:B------:R-:W1:Y:S01]  /*9f50*/  LDCU UR4, c[0x0][0x3c4] ;  /* 0x00007880ff0477ac */ /* 0x000e620008000800 */
[----:B0-----:R-:W0:Y:S01]  /*9f60*/  LDC.64 R8, c[0x0][0x398] ;  /* 0x0000e600ff087b82 */ /* 0x001e220000000a00 */
[----:B-----5:R-:W-:Y:S01]  /*9f70*/  IMAD R0, R2, 0x200, R25 ;  /* 0x0000020002007824 */ /* 0x020fe200078e0219 */
[----:B------:R-:W-:-:S03]  /*9f80*/  PRMT R4, R17, 0x9910, RZ ;  /* 0x0000991011047816 */ /* 0x000fc600000000ff */
[----:B-1----:R-:W-:Y:S02]  /*9f90*/  IMAD R3, R0, UR4, RZ ;  /* 0x0000000400037c24 */ /* 0x002fe4000f8e02ff */
[----:B------:R-:W-:-:S05]  /*9fa0*/  IMAD.MOV.U32 R0, RZ, RZ, R4 ;  /* 0x000000ffff007224 */ /* 0x000fca00078e0004 */
[----:B------:R-:W-:Y:S02]  /*9fb0*/  ISETP.GT.AND P1, PT, R0, 0x9, PT ;  /* 0x000000090000780c */ /* 0x000fe40003f24270 */
[----:B0-----:R-:W-:-:S05]  /*9fc0*/  IADD3 R8, P0, PT, R3, R8, RZ ;  /* 0x0000000803087210 */ /* 0x001fca0007f1e0ff */
        /* <DEDUP_REMOVED lines=10> */
[----:B---3--:R-:W-:-:S04]  /*a070*/  IMAD.U32 R22, R22, 0x10000, RZ ;  /* 0x0001000016167824 */ /* 0x008fc800078e00ff */
[----:B------:R-:W0:Y:S02]  /*a080*/  F2I.FTZ.TRUNC.NTZ R3, R22 ;  /* 0x0000001600037305 */ /* 0x000e24000021f100 */
[----:B0-----:R0:W-:Y:S01]  /*a090*/  STG.E.U8 desc[UR36][R8.64], R3 ;  /* 0x0000000308007986 */ /* 0x0011e2000c101124 */
[----:B------:R-:W-:Y:S05]  /*a0a0*/  BRA `(.L_x_742) ;  /* 0x0000000c007c7947 */ /* 0x000fea0003800000 */
.L_x_740:
[----:B--23--:R-:W-:-:S06]  /*a0b0*/  IMAD.U32 R5, R22, 0x10000, RZ ;  /* 0x0001000016057824 */ /* 0x00cfcc00078e00ff */
[----:B------:R-:W0:Y:S02]  /*a0c0*/  F2I.S64.TRUNC R4, R5 ;  /* 0x0000000500047311 */ /* 0x000e24000020d900 */
[----:B0-----:R0:W-:Y:S01]  /*a0d0*/  STG.E.U8 desc[UR36][R8.64], R4 ;  /* 0x0000000408007986 */ /* 0x0011e2000c101124 */
[----:B------:R-:W-:Y:S05]  /*a0e0*/  BRA `(.L_x_742) ;  /* 0x0000000c006c7947 */ /* 0x000fea0003800000 */
.L_x_739:
[----:B------:R-:W-:-:S13]  /*a0f0*/  ISETP.NE.AND P0, PT, R0, 0x2, PT ;  /* 0x000000020000780c */ /* 0x000fda0003f05270 */
[----:B------:R-:W-:Y:S05]  /*a100*/  @!P0 BRA `(.L_x_743) ;  /* 0x0000000000308947 */ /* 0x000fea0003800000 */
[----:B------:R-:W-:-:S13]  /*a110*/  ISETP.NE.AND P0, PT, R0, 0x3, PT ;  /* 0x000000030000780c */ /* 0x000fda0003f05270 */
[----:B------:R-:W-:Y:S05]  /*a120*/  @!P0 BRA `(.L_x_744) ;  /* 0x0000000000188947 */ /* 0x000fea0003800000 */
[----:B------:R-:W-:-:S13]  /*a130*/  ISETP.NE.AND P0, PT, R0, 0x4, PT ;  /* 0x000000040000780c */ /* 0x000fda0003f05270 */
[----:B------:R-:W-:Y:S05]  /*a140*/  @P0 BRA `(.L_x_741) ;  /* 0x0000000800780947 */ /* 0x000fea0003800000 */
[----:B---3--:R-:W-:-:S06]  /*a150*/  IMAD.U32 R4, R22, 0x10000, RZ ;  /* 0x0001000016047824 */ /* 0x008fcc00078e00ff */
[----:B--2---:R-:W0:Y:S02]  /*a160*/  F2I.S64.TRUNC R4, R4 ;  /* 0x0000000400047311 */ /* 0x004e24000020d900 */
[----:B0-----:R0:W-:Y:S01]  /*a170*/  STG.E.64 desc[UR36][R8.64], R4 ;  /* 0x0000000408007986 */ /* 0x0011e2000c101b24 */
[----:B------:R-:W-:Y:S05]  /*a180*/  BRA `(.L_x_742) ;  /* 0x0000000c00447947 */ /* 0x000fea0003800000 */
.L_x_744:
[----:B---3--:R-:W-:-:S04]  /*a190*/  IMAD.U32 R22, R22, 0x10000, RZ ;  /* 0x0001000016167824 */ /* 0x008fc800078e00ff */
[----:B------:R-:W0:Y:S02]  /*a1a0*/  F2I.FTZ.TRUNC.NTZ R3, R22 ;  /* 0x0000001600037305 */ /* 0x000e24000021f100 */
[----:B0-----:R0:W-:Y:S01]  /*a1b0*/  STG.E desc[UR36][R8.64], R3 ;  /* 0x0000000308007986 */ /* 0x0011e2000c101924 */
[----:B------:R-:W-:Y:S05]  /*a1c0*/  BRA `(.L_x_742) ;  /* 0x0000000c00347947 */ /* 0x000fea0003800000 */
.L_x_743:
[----:B---3--:R-:W-:-:S04]  /*a1d0*/  IMAD.U32 R22, R22, 0x10000, RZ ;  /* 0x0001000016167824 */ /* 0x008fc800078e00ff */
[----:B------:R-:W0:Y:S02]  /*a1e0*/  F2I.FTZ.TRUNC.NTZ R3, R22 ;  /* 0x0000001600037305 */ /* 0x000e24000021f100 */
[----:B0-----:R0:W-:Y:S01]  /*a1f0*/  STG.E.U16 desc[UR36][R8.64], R3 ;  /* 0x0000000308007986 */ /* 0x0011e2000c101524 */
[----:B------:R-:W-:Y:S05]  /*a200*/  BRA `(.L_x_742) ;  /* 0x0000000c00247947 */ /* 0x000fea0003800000 */
.L_x_738:
[----:B------:R-:W-:-:S13]  /*a210*/  ISETP.GT.AND P0, PT, R0, 0x6, PT ;  /* 0x000000060000780c */ /* 0x000fda0003f04270 */
[----:B------:R-:W-:Y:S05]  /*a220*/  @P0 BRA `(.L_x_745) ;  /* 0x00000000002c0947 */ /* 0x000fea0003800000 */
[----:B------:R-:W-:-:S13]  /*a230*/  ISETP.NE.AND P0, PT, R0, 0x5, PT ;  /* 0x000000050000780c */ /* 0x000fda0003f05270 */
[----:B------:R-:W-:Y:S05]  /*a240*/  @!P0 BRA `(.L_x_746) ;  /* 0x0000000000148947 */ /* 0x000fea0003800000 */
[----:B------:R-:W-:-:S13]  /*a250*/  ISETP.NE.AND P0, PT, R0, 0x6, PT ;  /* 0x000000060000780c */ /* 0x000fda0003f05270 */
[----:B------:R-:W-:Y:S05]  /*a260*/  @P0 BRA `(.L_x_741) ;  /* 0x0000000800300947 */ /* 0x000fea0003800000 */
[----:B---3--:R-:W-:-:S05]  /*a270*/  IMAD.U32 R3, R22, 0x10000, RZ ;  /* 0x0001000016037824 */ /* 0x008fca00078e00ff */
[----:B------:R0:W-:Y:S01]  /*a280*/  STG.E desc[UR36][R8.64], R3 ;  /* 0x0000000308007986 */ /* 0x0001e2000c101924 */
[----:B------:R-:W-:Y:S05]  /*a290*/  BRA `(.L_x_742) ;  /* 0x0000000c00007947 */ /* 0x000fea0003800000 */
.L_x_746:
[----:B---3--:R-:W-:-:S05]  /*a2a0*/  IMAD.U32 R0, R22, 0x10000, RZ ;  /* 0x0001000016007824 */ /* 0x008fca00078e00ff */
[----:B------:R-:W-:-:S05]  /*a2b0*/  F2FP.F16.F32.PACK_AB R0, RZ, R0 ;  /* 0x00000000ff00723e */ /* 0x000fca00000000ff */
[----:B------:R0:W-:Y:S01]  /*a2c0*/  STG.E.U16 desc[UR36][R8.64], R0 ;  /* 0x0000000008007986 */ /* 0x0001e2000c101524 */
[----:B------:R-:W-:Y:S05]  /*a2d0*/  BRA `(.L_x_742) ;  /* 0x0000000800f07947 */ /* 0x000fea0003800000 */
.L_x_745:
[----:B------:R-:W-:-:S13]  /*a2e0*/  ISETP.NE.AND P0, PT, R0, 0x7, PT ;  /* 0x000000070000780c */ /* 0x000fda0003f05270 */
[----:B------:R-:W-:Y:S05]  /*a2f0*/  @!P0 BRA `(.L_x_747) ;  /* 0x0000000000348947 */ /* 0x000fea0003800000 */
[----:B------:R-:W-:-:S13]  /*a300*/  ISETP.NE.AND P0, PT, R0, 0x8, PT ;  /* 0x000000080000780c */ /* 0x000fda0003f05270 */
[----:B------:R-:W-:Y:S05]  /*a310*/  @!P0 BRA `(.L_x_748) ;  /* 0x0000000000188947 */ /* 0x000fea0003800000 */
[----:B------:R-:W-:-:S13]  /*a320*/  ISETP.NE.AND P0, PT, R0, 0x9, PT ;  /* 0x000000090000780c */ /* 0x000fda0003f05270 */
[----:B------:R-:W-:Y:S05]  /*a330*/  @P0 BRA `(.L_x_741) ;  /* 0x0000000400fc0947 */ /* 0x000fea0003800000 */
[----:B---3--:R-:W-:Y:S02]  /*a340*/  IMAD.U32 R22, R22, 0x10000, RZ ;  /* 0x0001000016167824 */ /* 0x008fe400078e00ff */
[----:B------:R-:W-:-:S05]  /*a350*/  IMAD.MOV.U32 R23, RZ, RZ, RZ ;  /* 0x000000ffff177224 */ /* 0x000fca00078e00ff */
[----:B------:R1:W-:Y:S01]  /*a360*/  STG.E.64 desc[UR36][R8.64], R22 ;  /* 0x0000001608007986 */ /* 0x0003e2000c101b24 */
[----:B------:R-:W-:Y:S05]  /*a370*/  BRA `(.L_x_742) ;  /* 0x0000000800c87947 */ /* 0x000fea0003800000 */
.L_x_748:
[----:B---3--:R-:W-:-:S05]  /*a380*/  IMAD.U32 R22, R22, 0x10000, RZ ;  /* 0x0001000016167824 */ /* 0x008fca00078e00ff */
[----:B------:R-:W-:-:S04]  /*a390*/  F2FP.F16.F32.PACK_AB R3, RZ, R22 ;  /* 0x00000016ff03723e */ /* 0x000fc800000000ff */
[----:B------:R-:W-:-:S05]  /*a3a0*/  PRMT R3, R3, 0x5410, RZ ;  /* 0x0000541003037816 */ /* 0x000fca00000000ff */
[----:B------:R3:W-:Y:S01]  /*a3b0*/  STG.E desc[UR36][R8.64], R3 ;  /* 0x0000000308007986 */ /* 0x0007e2000c101924 */
[----:B------:R-:W-:Y:S05]  /*a3c0*/  BRA `(.L_x_742) ;  /* 0x0000000800b47947 */ /* 0x000fea0003800000 */
.L_x_747:
[----:B---3--:R-:W-:-:S04]  /*a3d0*/  IMAD.U32 R4, R22, 0x10000, RZ ;  /* 0x0001000016047824 */ /* 0x008fc800078e00ff */
[----:B------:R-:W-:-:S06]  /*a3e0*/  FMUL.FTZ R4, R4, 1 ;  /* 0x3f80000004047820 */ /* 0x000fcc0000410000 */
[----:B--2---:R-:W0:Y:S02]  /*a3f0*/  F2F.F64.F32 R4, R4 ;  /* 0x0000000400047310 */ /* 0x004e240000201800 */
[----:B0-----:R0:W-:Y:S01]  /*a400*/  STG.E.64 desc[UR36][R8.64], R4 ;  /* 0x0000000408007986 */ /* 0x0011e2000c101b24 */
[----:B------:R-:W-:Y:S05]  /*a410*/  BRA `(.L_x_742) ;  /* 0x0000000800a07947 */ /* 0x000fea0003800000 */
.L_x_737:
[----:B------:R-:W-:-:S13]  /*a420*/  ISETP.GT.AND P0, PT, R0, 0x18, PT ;  /* 0x000000180000780c */ /* 0x000fda0003f04270 */
[----:B------:R-:W-:Y:S05]  /*a430*/  @!P0 BRA `(.L_x_749) ;  /* 0x0000000400608947 */ /* 0x000fea0003800000 */
        /* <DEDUP_REMOVED lines=8> */
[----:B---3--:R-:W-:-:S06]  /*a4c0*/  IMAD.U32 R3, R22, 0x10000, RZ ;  /* 0x0001000016037824 */ /* 0x008fcc00078e00ff */
[----:B------:R-:W0:Y:S02]  /*a4d0*/  F2I.FTZ.U32.TRUNC.NTZ R3, R3 ;  /* 0x0000000300037305 */ /* 0x000e24000021f000 */
[----:B0-----:R0:W-:Y:S01]  /*a4e0*/  STG.E.U16 desc[UR36][R8.64], R3 ;  /* 0x0000000308007986 */ /* 0x0011e2000c101524 */
[----:B------:R-:W-:Y:S05]  /*a4f0*/  BRA `(.L_x_742) ;  /* 0x0000000800687947 */ /* 0x000fea0003800000 */
.L_x_752:
[----:B--23--:R-:W-:Y:S01]  /*a500*/  IMAD.U32 R5, R22, 0x10000, RZ ;  /* 0x0001000016057824 */ /* 0x00cfe200078e00ff */
[----:B------:R-:W-:Y:S01]  /*a510*/  BSSY.RECONVERGENT B0, `(.L_x_753) ;  /* 0x0000013000007945 */ /* 0x000fe20003800200 */
[----:B------:R-:W-:-:S03]  /*a520*/  IMAD.MOV.U32 R4, RZ, RZ, 0x80 ;  /* 0x00000080ff047424 */ /* 0x000fc600078e00ff */
        /* <DEDUP_REMOVED lines=14> */
.L_x_755:
[----:B------:R-:W-:-:S04]  /*a610*/  SHF.R.U32.HI R3, RZ, 0x18, R5 ;  /* 0x00000018ff037819 */ /* 0x000fc80000011605 */
[----:B------:R-:W-:-:S04]  /*a620*/  LOP3.LUT R0, R0, 0x80, R3, 0xf8, !PT ;  /* 0x0000008000007812 */ /* 0x000fc800078ef803 */
[----:B------:R-:W-:-:S07]  /*a630*/  PRMT R4, R0, 0x7610, R4 ;  /* 0x0000761000047816 */ /* 0x000fce0000000004 */
.L_x_754:
[----:B------:R-:W-:Y:S05]  /*a640*/  BSYNC.RECONVERGENT B0 ;  /* 0x0000000000007941 */ /* 0x000fea0003800200 */
.L_x_753:
[----:B------:R0:W-:Y:S01]  /*a650*/  STG.E.U8 desc[UR36][R8.64], R4 ;  /* 0x0000000408007986 */ /* 0x0001e2000c101124 */
[----:B------:R-:W-:Y:S05]  /*a660*/  BRA `(.L_x_742) ;  /* 0x00000008000c7947 */ /* 0x000fea0003800000 */
.L_x_751:
        /* <DEDUP_REMOVED lines=17> */
.L_x_758:
[----:B------:R-:W-:-:S04]  /*a780*/  SHF.R.U32.HI R3, RZ, 0x18, R5 ;  /* 0x00000018ff037819 */ /* 0x000fc80000011605 */
[----:B------:R-:W-:-:S04]  /*a790*/  LOP3.LUT R0, R0, 0x80, R3, 0xf8, !PT ;  /* 0x0000008000007812 */ /* 0x000fc800078ef803 */
[----:B------:R-:W-:-:S07]  /*a7a0*/  PRMT R4, R0, 0x7610, R4 ;  /* 0x0000761000047816 */ /* 0x000fce0000000004 */
.L_x_757:
[----:B------:R-:W-:Y:S05]  /*a7b0*/  BSYNC.RECONVERGENT B0 ;  /* 0x0000000000007941 */ /* 0x000fea0003800200 */
.L_x_756:
[----:B------:R0:W-:Y:S01]  /*a7c0*/  STG.E.U8 desc[UR36][R8.64], R4 ;  /* 0x0000000408007986 */ /* 0x0001e2000c101124 */
[----:B------:R-:W-:Y:S05]  /*a7d0*/  BRA `(.L_x_742) ;  /* 0x0000000400b07947 */ /* 0x000fea0003800000 */
.L_x_750:
[----:B------:R-:W-:-:S13]  /*a7e0*/  ISETP.NE.AND P0, PT, R0, 0x1c, PT ;  /* 0x0000001c0000780c */ /* 0x000fda0003f05270 */
[----:B------:R-:W-:Y:S05]  /*a7f0*/  @!P0 BRA `(.L_x_759) ;  /* 0x0000000000608947 */ /* 0x000fea0003800000 */
[----:B------:R-:W-:-:S13]  /*a800*/  ISETP.NE.AND P0, PT, R0, 0x1d, PT ;  /* 0x0000001d0000780c */ /* 0x000fda0003f05270 */
[----:B------:R-:W-:Y:S05]  /*a810*/  @!P0 BRA `(.L_x_760) ;  /* 0x0000000000488947 */ /* 0x000fea0003800000 */
[----:B------:R-:W-:-:S13]  /*a820*/  ISETP.NE.AND P0, PT, R0, 0x2c, PT ;  /* 0x0000002c0000780c */ /* 0x000fda0003f05270 */
[----:B------:R-:W-:Y:S05]  /*a830*/  @P0 BRA `(.L_x_741) ;  /* 0x0000000000bc0947 */ /* 0x000fea0003800000 */
[----:B---3--:R-:W-:-:S05]  /*a840*/  IMAD.U32 R22, R22, 0x10000, RZ ;  /* 0x0001000016167824 */ /* 0x008fca00078e00ff */
        /* <DEDUP_REMOVED lines=15> */
.L_x_760:
[----:B---3--:R-:W-:-:S06]  /*a940*/  IMAD.U32 R4, R22, 0x10000, RZ ;  /* 0x0001000016047824 */ /* 0x008fcc00078e00ff */
[----:B--2---:R-:W0:Y:S02]  /*a950*/  F2I.U64.TRUNC R4, R4 ;  /* 0x0000000400047311 */ /* 0x004e24000020d800 */
[----:B0-----:R0:W-:Y:S01]  /*a960*/  STG.E.64 desc[UR36][R8.64], R4 ;  /* 0x0000000408007986 */ /* 0x0011e2000c101b24 */
[----:B------:R-:W-:Y:S05]  /*a970*/  BRA `(.L_x_742) ;  /* 0x0000000400487947 */ /* 0x000fea0003800000 */
.L_x_759:
[----:B---3--:R-:W-:-:S04]  /*a980*/  IMAD.U32 R22, R22, 0x10000, RZ ;  /* 0x0001000016167824 */ /* 0x008fc800078e00ff */
[----:B------:R-:W0:Y:S02]  /*a990*/  F2I.FTZ.U32.TRUNC.NTZ R3, R22 ;  /* 0x0000001600037305 */ /* 0x000e24000021f000 */
[----:B0-----:R0:W-:Y:S01]  /*a9a0*/  STG.E desc[UR36][R8.64], R3 ;  /* 0x0000000308007986 */ /* 0x0011e2000c101924 */
[----:B------:R-:W-:Y:S05]  /*a9b0*/  BRA `(.L_x_742) ;  /* 0x0000000400387947 */ /* 0x000fea0003800000 */
.L_x_749:
[----:B------:R-:W-:-:S13]  /*a9c0*/  ISETP.GT.AND P0, PT, R0, 0xe, PT ;  /* 0x0000000e0000780c */ /* 0x000fda0003f04270 */
[----:B------:R-:W-:Y:S05]  /*a9d0*/  @P0 BRA `(.L_x_761) ;  /* 0x00000000003c0947 */ /* 0x000fea0003800000 */
[----:B------:R-:W-:-:S13]  /*a9e0*/  ISETP.NE.AND P0, PT, R0, 0xa, PT ;  /* 0x0000000a0000780c */ /* 0x000fda0003f05270 */
[----:B------:R-:W-:Y:S05]  /*a9f0*/  @!P0 BRA `(.L_x_762) ;  /* 0x00000000001c8947 */ /* 0x000fea0003800000 */
[----:B------:R-:W-:-:S13]  /*aa00*/  ISETP.NE.AND P0, PT, R0, 0xb, PT ;  /* 0x0000000b0000780c */ /* 0x000fda0003f05270 */
[----:B------:R-:W-:Y:S05]  /*aa10*/  @P0 BRA `(.L_x_741) ;  /* 0x0000000000440947 */ /* 0x000fea0003800000 */
[----:B---3--:R-:W-:-:S05]  /*aa20*/  IMAD.U32 R22, R22, 0x10000, RZ ;  /* 0x0001000016167824 */ /* 0x008fca00078e00ff */
[----:B------:R-:W-:-:S04]  /*aa30*/  FSETP.NEU.FTZ.AND P0, PT, R22, RZ, PT ;  /* 0x000000ff1600720b */ /* 0x000fc80003f1d000 */
[----:B------:R-:W-:-:S05]  /*aa40*/  SEL R3, RZ, 0x1, !P0 ;  /* 0x00000001ff037807 */ /* 0x000fca0004000000 */
[----:B------:R0:W-:Y:S01]  /*aa50*/  STG.E.U8 desc[UR36][R8.64], R3 ;  /* 0x0000000308007986 */ /* 0x0001e2000c101124 */
[----:B------:R-:W-:Y:S05]  /*aa60*/  BRA `(.L_x_742) ;  /* 0x00000004000c7947 */ /* 0x000fea0003800000 */
.L_x_762:
[----:B---3--:R-:W-:Y:S01]  /*aa70*/  IMAD.U32 R22, R22, 0x10000, RZ ;  /* 0x0001000016167824 */ /* 0x008fe200078e00ff */
[----:B------:R-:W-:-:S03]  /*aa80*/  CS2R R6, SRZ ;  /* 0x0000000000067805 */ /* 0x000fc6000001ff00 */
[----:B------:R-:W-:-:S06]  /*aa90*/  FMUL.FTZ R4, R22, 1 ;  /* 0x3f80000016047820 */ /* 0x000fcc0000410000 */
[----:B--2---:R-:W0:Y:S02]  /*aaa0*/  F2F.F64.F32 R4, R4 ;  /* 0x0000000400047310 */ /* 0x004e240000201800 */
[----:B0-----:R0:W-:Y:S01]  /*aab0*/  STG.E.128 desc[UR36][R8.64], R4 ;  /* 0x0000000408007986 */ /* 0x0011e2000c101d24 */
[----:B------:R-:W-:Y:S05]  /*aac0*/  BRA `(.L_x_742) ;  /* 0x0000000000f47947 */ /* 0x000fea0003800000 */
.L_x_761:
[----:B------:R-:W-:-:S13]  /*aad0*/  ISETP.NE.AND P0, PT, R0, 0xf, PT ;  /* 0x0000000f0000780c */ /* 0x000fda0003f05270 */
[----:B------:R-:W-:Y:S05]  /*aae0*/  @!P0 BRA `(.L_x_763) ;  /* 0x0000000000e88947 */ /* 0x000fea0003800000 */
[----:B------:R-:W-:-:S13]  /*aaf0*/  ISETP.NE.AND P0, PT, R0, 0x17, PT ;  /* 0x000000170000780c */ /* 0x000fda0003f05270 */
[----:B------:R-:W-:Y:S05]  /*ab00*/  @!P0 BRA `(.L_x_764) ;  /* 0x0000000000908947 */ /* 0x000fea0003800000 */
[----:B------:R-:W-:-:S13]  /*ab10*/  ISETP.NE.AND P0, PT, R0, 0x18, PT ;  /* 0x000000180000780c */ /* 0x000fda0003f05270 */
[----:B------:R-:W-:Y:S05]  /*ab20*/  @!P0 BRA `(.L_x_765) ;  /* 0x0000000000448947 */ /* 0x000fea0003800000 */
.L_x_741:
[----:B------:R-:W-:Y:S01]  /*ab30*/  MOV R14, 0x0 ;  /* 0x00000000000e7802 */ /* 0x000fe20000000f00 */
[----:B------:R-:W0:Y:S01]  /*ab40*/  LDCU.64 UR4, c[0x4][0x128] ;  /* 0x01002500ff0477ac */ /* 0x000e220008000a00 */
[----:B------:R-:W-:Y:S02]  /*ab50*/  IMAD.MOV.U32 R8, RZ, RZ, 0x65 ;  /* 0x00000065ff087424 */ /* 0x000fe400078e00ff */
[----:B------:R-:W-:Y:S01]  /*ab60*/  IMAD.MOV.U32 R12, RZ, RZ, 0x1 ;  /* 0x00000001ff0c7424 */ /* 0x000fe200078e00ff */
[----:B------:R-:W1:Y:S01]  /*ab70*/  LDCU.64 UR6, c[0x4][0x130] ;  /* 0x01002600ff0677ac */ /* 0x000e620008000a00 */
[----:B------:R-:W3:Y:S01]  /*ab80*/  LDC.64 R14, c[0x4][R14] ;  /* 0x010000000e0e7b82 */ /* 0x000ee20000000a00 */
[----:B------:R-:W-:Y:S01]  /*ab90*/  IMAD.MOV.U32 R13, RZ, RZ, RZ ;  /* 0x000000ffff0d7224 */ /* 0x000fe200078e00ff */
[----:B------:R-:W5:Y:S01]  /*aba0*/  LDCU.64 UR8, c[0x4][0x40] ;  /* 0x01000800ff0877ac */ /* 0x000f620008000a00 */
[----:B0-----:R-:W-:Y:S02]  /*abb0*/  IMAD.U32 R4, RZ, RZ, UR4 ;  /* 0x00000004ff047e24 */ /* 0x001fe4000f8e00ff */
[----:B--2---:R-:W-:-:S02]  /*abc0*/  IMAD.U32 R5, RZ, RZ, UR5 ;  /* 0x00000005ff057e24 */ /* 0x004fc4000f8e00ff */
[----:B-1----:R-:W-:Y:S02]  /*abd0*/  IMAD.U32 R6, RZ, RZ, UR6 ;  /* 0x00000006ff067e24 */ /* 0x002fe4000f8e00ff */
[----:B------:R-:W-:Y:S02]  /*abe0*/  IMAD.U32 R7, RZ, RZ, UR7 ;  /* 0x00000007ff077e24 */ /* 0x000fe4000f8e00ff */
[----:B-----5:R-:W-:Y:S02]  /*abf0*/  IMAD.U32 R10, RZ, RZ, UR8 ;  /* 0x00000008ff0a7e24 */ /* 0x020fe4000f8e00ff */
[----:B------:R-:W-:-:S07]  /*ac00*/  IMAD.U32 R11, RZ, RZ, UR9 ;  /* 0x00000009ff0b7e24 */ /* 0x000fce000f8e00ff */
[----:B------:R-:W-:-:S07]  /*ac10*/  LEPC R20, `(.L_x_766) ;  /* 0x000000001014794e */ /* 0x000fce0000000000 */
[----:B---34-:R-:W-:Y:S05]  /*ac20*/  CALL.ABS.NOINC R14 ;  /* 0x000000000e007343 */ /* 0x018fea0003c00000 */
.L_x_766:
[----:B------:R-:W-:Y:S05]  /*ac30*/  BRA `(.L_x_742) ;  /* 0x0000000000987947 */ /* 0x000fea0003800000 */
.L_x_765:
[----:B--23--:R-:W-:Y:S01]  /*ac40*/  IMAD.U32 R5, R22, 0x10000, RZ ;  /* 0x0001000016057824 */ /* 0x00cfe200078e00ff */
[----:B------:R-:W-:Y:S01]  /*ac50*/  BSSY.RECONVERGENT B0, `(.L_x_767) ;  /* 0x000000c000007945 */ /* 0x000fe20003800200 */
[----:B------:R-:W-:-:S03]  /*ac60*/  IMAD.MOV.U32 R0, RZ, RZ, 0x7f ;  /* 0x0000007fff007424 */ /* 0x000fc600078e00ff */
        /* <DEDUP_REMOVED lines=10> */
.L_x_768:
[----:B------:R-:W-:Y:S05]  /*ad10*/  BSYNC.RECONVERGENT B0 ;  /* 0x0000000000007941 */ /* 0x000fea0003800200 */
.L_x_767:
[----:B------:R-:W-:-:S05]  /*ad20*/  LOP3.LUT R3, R0, 0x80, R3, 0xf8, !PT ;  /* 0x0000008000037812 */ /* 0x000fca00078ef803 */
[----:B------:R0:W-:Y:S01]  /*ad30*/  STG.E.U8 desc[UR36][R8.64], R3 ;  /* 0x0000000308007986 */ /* 0x0001e2000c101124 */
[----:B------:R-:W-:Y:S05]  /*ad40*/  BRA `(.L_x_742) ;  /* 0x0000000000547947 */ /* 0x000fea0003800000 */
.L_x_764:
[----:B---3--:R-:W-:Y:S01]  /*ad50*/  IMAD.U32 R3, R22, 0x10000, RZ ;  /* 0x0001000016037824 */ /* 0x008fe200078e00ff */
[----:B------:R-:W-:Y:S04]  /*ad60*/  BSSY.RECONVERGENT B0, `(.L_x_769) ;  /* 0x000000e000007945 */ /* 0x000fe80003800200 */
[----:B------:R-:W-:-:S04]  /*ad70*/  LOP3.LUT R4, R3, 0x7fffffff, RZ, 0xc0, !PT ;  /* 0x7fffffff03047812 */ /* 0x000fc800078ec0ff */
[----:B------:R-:W-:-:S13]  /*ad80*/  ISETP.GT.U32.AND P0, PT, R4, 0x477fffff, PT ;  /* 0x477fffff0400780c */ /* 0x000fda0003f04070 */
[----:B------:R-:W-:Y:S05]  /*ad90*/  @P0 BRA `(.L_x_770) ;  /* 0x00000000001c0947 */ /* 0x000fea0003800000 */
[----:B------:R-:W-:-:S13]  /*ada0*/  ISETP.GE.U32.AND P0, PT, R4, 0x38800000, PT ;  /* 0x388000000400780c */ /* 0x000fda0003f06070 */
[----:B------:R-:W-:-:S04]  /*adb0*/  @P0 SHF.R.U32.HI R0, RZ, 0x15, R3 ;  /* 0x00000015ff000819 */ /* 0x000fc80000011603 */
[----:B------:R-:W-:-:S04]  /*adc0*/  @P0 LOP3.LUT R0, R0, 0x1, RZ, 0xc0, !PT ;  /* 0x0000000100000812 */ /* 0x000fc800078ec0ff */
[----:B------:R-:W-:-:S04]  /*add0*/  @P0 IADD3 R0, PT, PT, R3, 0x80fffff, R0 ;  /* 0x080fffff03000810 */ /* 0x000fc80007ffe000 */
[----:B------:R-:W-:Y:S01]  /*ade0*/  @P0 SHF.R.U32.HI R0, RZ, 0x15, R0 ;  /* 0x00000015ff000819 */ /* 0x000fe20000011600 */
[----:B------:R-:W-:Y:S01]  /*adf0*/  @!P0 FADD.FTZ R0, R4, 128 ;  /* 0x4300000004008421 */ /* 0x000fe20000010000 */
[----:B------:R-:W-:Y:S06]  /*ae00*/  BRA `(.L_x_771) ;  /* 0x00000000000c7947 */ /* 0x000fec0003800000 */
.L_x_770:
[----:B------:R-:W-:Y:S01]  /*ae10*/  IMAD.MOV.U32 R0, RZ, RZ, 0x7f ;  /* 0x0000007fff007424 */ /* 0x000fe200078e00ff */
[----:B------:R-:W-:-:S04]  /*ae20*/  ISETP.GT.U32.AND P0, PT, R4, 0x7f800000, PT ;  /* 0x7f8000000400780c */ /* 0x000fc80003f04070 */
[----:B------:R-:W-:-:S09]  /*ae30*/  SEL R0, R0, 0x7c, P0 ;  /* 0x0000007c00007807 */ /* 0x000fd20000000000 */
.L_x_771:
[----:B------:R-:W-:Y:S05]  /*ae40*/  BSYNC.RECONVERGENT B0 ;  /* 0x0000000000007941 */ /* 0x000fea0003800200 */
.L_x_769:
[----:B------:R-:W-:-:S04]  /*ae50*/  SHF.R.U32.HI R3, RZ, 0x18, R3 ;  /* 0x00000018ff037819 */ /* 0x000fc80000011603 */
[----:B------:R-:W-:-:S05]  /*ae60*/  LOP3.LUT R3, R0, 0x80, R3, 0xf8, !PT ;  /* 0x0000008000037812 */ /* 0x000fca00078ef803 */
[----:B------:R0:W-:Y:S01]  /*ae70*/  STG.E.U8 desc[UR36][R8.64], R3 ;  /* 0x0000000308007986 */ /* 0x0001e2000c101124 */
[----:B------:R-:W-:Y:S05]  /*ae80*/  BRA `(.L_x_742) ;  /* 0x0000000000047947 */ /* 0x000fea0003800000 */
.L_x_763:
[----:B---3--:R0:W-:Y:S02]  /*ae90*/  STG.E.U16 desc[UR36][R8.64], R22 ;  /* 0x0000001608007986 */ /* 0x0081e4000c101524 */
.L_x_742:
[----:B------:R-:W-:-:S05]  /*aea0*/  VIADD R25, R25, 0x80 ;  /* 0x0000008019197836 */ /* 0x000fca0000000000 */
[----:B------:R-:W-:-:S13]  /*aeb0*/  ISETP.GE.AND P0, PT, R25, R16, PT ;  /* 0x000000101900720c */ /* 0x000fda0003f06270 */
[----:B------:R-:W-:Y:S05]  /*aec0*/  @P0 BRA `(.L_x_736) ;  /* 0x0000000c00d80947 */ /* 0x000fea0003800000 */
[----:B------:R-:W5:Y:S01]  /*aed0*/  LDCU UR4, c[0x0][0x3c4] ;  /* 0x00007880ff0477ac */ /* 0x000f620008000800 */
[----:B01-3--:R-:W0:Y:S01]  /*aee0*/  LDC.64 R8, c[0x0][0x398] ;  /* 0x0000e600ff087b82 */ /* 0x00be220000000a00 */
[----:B------:R-:W-:Y:S01]  /*aef0*/  IMAD R0, R2, 0x200, R25 ;  /* 0x0000020002007824 */ /* 0x000fe200078e0219 */
[----:B------:R-:W-:-:S03]  /*af00*/  PRMT R4, R17, 0x9910, RZ ;  /* 0x0000991011047816 */ /* 0x000fc600000000ff */
[----:B-----5:R-:W-:Y:S02]  /*af10*/  IMAD R3, R0, UR4, RZ ;  /* 0x0000000400037c24 */ /* 0x020fe4000f8e02ff */
        /* <DEDUP_REMOVED lines=13> */
[----:B----4-:R-:W-:-:S04]  /*aff0*/  IMAD.U32 R18, R18, 0x10000, RZ ;  /* 0x0001000012127824 */ /* 0x010fc800078e00ff */
[----:B------:R-:W0:Y:S02]  /*b000*/  F2I.FTZ.TRUNC.NTZ R3, R18 ;  /* 0x0000001200037305 */ /* 0x000e24000021f100 */
[----:B0-----:R0:W-:Y:S01]  /*b010*/  STG.E.U8 desc[UR36][R8.64], R3 ;  /* 0x0000000308007986 */ /* 0x0011e2000c101124 */
[----:B------:R-:W-:Y:S05]  /*b020*/  BRA `(.L_x_777) ;  /* 0x0000000c007c7947 */ /* 0x000fea0003800000 */
.L_x_775:
[----:B--2-4-:R-:W-:-:S06]  /*b030*/  IMAD.U32 R5, R18, 0x10000, RZ ;  /* 0x0001000012057824 */ /* 0x014fcc00078e00ff */
[----:B------:R-:W0:Y:S02]  /*b040*/  F2I.S64.TRUNC R4, R5 ;  /* 0x0000000500047311 */ /* 0x000e24000020d900 */
[----:B0-----:R0:W-:Y:S01]  /*b050*/  STG.E.U8 desc[UR36][R8.64], R4 ;  /* 0x0000000408007986 */ /* 0x0011e2000c101124 */
[----:B------:R-:W-:Y:S05]  /*b060*/  BRA `(.L_x_777) ;  /* 0x0000000c006c7947 */ /* 0x000fea0003800000 */
.L_x_774:
[----:B------:R-:W-:-:S13]  /*b070*/  ISETP.NE.AND P0, PT, R0, 0x2, PT ;  /* 0x000000020000780c */ /* 0x000fda0003f05270 */
[----:B------:R-:W-:Y:S05]  /*b080*/  @!P0 BRA `(.L_x_778) ;  /* 0x0000000000308947 */ /* 0x000fea0003800000 */
[----:B------:R-:W-:-:S13]  /*b090*/  ISETP.NE.AND P0, PT, R0, 0x3, PT ;  /* 0x000000030000780c */ /* 0x000fda0003f05270 */
[----:B------:R-:W-:Y:S05]  /*b0a0*/  @!P0 BRA `(.L_x_779) ;  /* 0x0000000000188947 */ /* 0x000fea0003800000 */
[----:B------:R-:W-:-:S13]  /*b0b0*/  ISETP.NE.AND P0, PT, R0, 0x4, PT ;  /* 0x000000040000780c */ /* 0x000fda0003f05270 */
[----:B------:R-:W-:Y:S05]  /*b0c0*/  @P0 BRA `(.L_x_776) ;  /* 0x0000000800780947 */ /* 0x000fea0003800000 */
[----:B----4-:R-:W-:-:S06]  /*b0d0*/  IMAD.U32 R4, R18, 0x10000, RZ ;  /* 0x0001000012047824 */ /* 0x010fcc00078e00ff */
[----:B--2---:R-:W0:Y:S02]  /*b0e0*/  F2I.S64.TRUNC R4, R4 ;  /* 0x0000000400047311 */ /* 0x004e24000020d900 */
[----:B0-----:R0:W-:Y:S01]  /*b0f0*/  STG.E.64 desc[UR36][R8.64], R4 ;  /* 0x0000000408007986 */ /* 0x0011e2000c101b24 */
[----:B------:R-:W-:Y:S05]  /*b100*/  BRA `(.L_x_777) ;  /* 0x0000000c00447947 */ /* 0x000fea0003800000 */
.L_x_779:
[----:B----4-:R-:W-:-:S04]  /*b110*/  IMAD.U32 R18, R18, 0x10000, RZ ;  /* 0x0001000012127824 */ /* 0x010fc800078e00ff */
[----:B------:R-:W0:Y:S02]  /*b120*/  F2I.FTZ.TRUNC.NTZ R3, R18 ;  /* 0x0000001200037305 */ /* 0x000e24000021f100 */
[----:B0-----:R0:W-:Y:S01]  /*b130*/  STG.E desc[UR36][R8.64], R3 ;  /* 0x0000000308007986 */ /* 0x0011e2000c101924 */
[----:B------:R-:W-:Y:S05]  /*b140*/  BRA `(.L_x_777) ;  /* 0x0000000c00347947 */ /* 0x000fea0003800000 */
.L_x_778:
[----:B----4-:R-:W-:-:S04]  /*b150*/  IMAD.U32 R18, R18, 0x10000, RZ ;  /* 0x0001000012127824 */ /* 0x010fc800078e00ff */
[----:B------:R-:W0:Y:S02]  /*b160*/  F2I.FTZ.TRUNC.NTZ R3, R18 ;  /* 0x0000001200037305 */ /* 0x000e24000021f100 */
[----:B0-----:R0:W-:Y:S01]  /*b170*/  STG.E.U16 desc[UR36][R8.64], R3 ;  /* 0x0000000308007986 */ /* 0x0011e2000c101524 */
[----:B------:R-:W-:Y:S05]  /*b180*/  BRA `(.L_x_777) ;  /* 0x0000000c00247947 */ /* 0x000fea0003800000 */
.L_x_773:
[----:B------:R-:W-:-:S13]  /*b190*/  ISETP.GT.AND P0, PT, R0, 0x6, PT ;  /* 0x000000060000780c */ /* 0x000fda0003f04270 */
[----:B------:R-:W-:Y:S05]  /*b1a0*/  @P0 BRA `(.L_x_780) ;  /* 0x00000000002c0947 */ /* 0x000fea0003800000 */
[----:B------:R-:W-:-:S13]  /*b1b0*/  ISETP.NE.AND P0, PT, R0, 0x5, PT ;  /* 0x000000050000780c */ /* 0x000fda0003f05270 */
[----:B------:R-:W-:Y:S05]  /*b1c0*/  @!P0 BRA `(.L_x_781) ;  /* 0x0000000000148947 */ /* 0x000fea0003800000 */
[----:B------:R-:W-:-:S13]  /*b1d0*/  ISETP.NE.AND P0, PT, R0, 0x6, PT ;  /* 0x000000060000780c */ /* 0x000fda0003f05270 */
[----:B------:R-:W-:Y:S05]  /*b1e0*/  @P0 BRA `(.L_x_776) ;  /* 0x0000000800300947 */ /* 0x000fea0003800000 */
[----:B----4-:R-:W-:-:S05]  /*b1f0*/  IMAD.U32 R3, R18, 0x10000, RZ ;  /* 0x0001000012037824 */ /* 0x010fca00078e00ff */
[----:B------:R0:W-:Y:S01]  /*b200*/  STG.E desc[UR36][R8.64], R3 ;  /* 0x0000000308007986 */ /* 0x0001e2000c101924 */
[----:B------:R-:W-:Y:S05]  /*b210*/  BRA `(.L_x_777) ;  /* 0x0000000c00007947 */ /* 0x000fea0003800000 */
.L_x_781:
[----:B----4-:R-:W-:-:S05]  /*b220*/  IMAD.U32 R0, R18, 0x10000, RZ ;  /* 0x0001000012007824 */ /* 0x010fca00078e00ff */
[----:B------:R-:W-:-:S05]  /*b230*/  F2FP.F16.F32.PACK_AB R0, RZ, R0 ;  /* 0x00000000ff00723e */ /* 0x000fca00000000ff */
[----:B------:R0:W-:Y:S01]  /*b240*/  STG.E.U16 desc[UR36][R8.64], R0 ;  /* 0x0000000008007986 */ /* 0x0001e2000c101524 */
[----:B------:R-:W-:Y:S05]  /*b250*/  BRA `(.L_x_777) ;  /* 0x0000000800f07947 */ /* 0x000fea0003800000 */
.L_x_780:
[----:B------:R-:W-:-:S13]  /*b260*/  ISETP.NE.AND P0, PT, R0, 0x7, PT ;  /* 0x000000070000780c */ /* 0x000fda0003f05270 */
[----:B------:R-:W-:Y:S05]  /*b270*/  @!P0 BRA `(.L_x_782) ;  /* 0x0000000000348947 */ /* 0x000fea0003800000 */
[----:B------:R-:W-:-:S13]  /*b280*/  ISETP.NE.AND P0, PT, R0, 0x8, PT ;  /* 0x000000080000780c */ /* 0x000fda0003f05270 */
[----:B------:R-:W-:Y:S05]  /*b290*/  @!P0 BRA `(.L_x_783) ;  /* 0x0000000000188947 */ /* 0x000fea0003800000 */
[----:B------:R-:W-:-:S13]  /*b2a0*/  ISETP.NE.AND P0, PT, R0, 0x9, PT ;  /* 0x000000090000780c */ /* 0x000fda0003f05270 */
[----:B------:R-:W-:Y:S05]  /*b2b0*/  @P0 BRA `(.L_x_776) ;  /* 0x0000000400fc0947 */ /* 0x000fea0003800000 */
[----:B----4-:R-:W-:Y:S02]  /*b2c0*/  IMAD.U32 R4, R18, 0x10000, RZ ;  /* 0x0001000012047824 */ /* 0x010fe400078e00ff */
[----:B--2---:R-:W-:-:S05]  /*b2d0*/  IMAD.MOV.U32 R5, RZ, RZ, RZ ;  /* 0x000000ffff057224 */ /* 0x004fca00078e00ff */
[----:B------:R0:W-:Y:S01]  /*b2e0*/  STG.E.64 desc[UR36][R8.64], R4 ;  /* 0x0000000408007986 */ /* 0x0001e2000c101b24 */
[----:B------:R-:W-:Y:S05]  /*b2f0*/  BRA `(.L_x_777) ;  /* 0x0000000800c87947 */ /* 0x000fea0003800000 */
.L_x_783:
[----:B----4-:R-:W-:-:S05]  /*b300*/  IMAD.U32 R18, R18, 0x10000, RZ ;  /* 0x0001000012127824 */ /* 0x010fca00078e00ff */
[----:B------:R-:W-:-:S04]  /*b310*/  F2FP.F16.F32.PACK_AB R3, RZ, R18 ;  /* 0x00000012ff03723e */ /* 0x000fc800000000ff */
[----:B------:R-:W-:-:S05]  /*b320*/  PRMT R3, R3, 0x5410, RZ ;  /* 0x0000541003037816 */ /* 0x000fca00000000ff */
[----:B------:R0:W-:Y:S01]  /*b330*/  STG.E desc[UR36][R8.64], R3 ;  /* 0x0000000308007986 */ /* 0x0001e2000c101924 */
[----:B------:R-:W-:Y:S05]  /*b340*/  BRA `(.L_x_777) ;  /* 0x0000000800b47947 */ /* 0x000fea0003800000 */
.L_x_782:
[----:B----4-:R-:W-:-:S04]  /*b350*/  IMAD.U32 R4, R18, 0x10000, RZ ;  /* 0x0001000012047824 */ /* 0x010fc800078e00ff */
[----:B------:R-:W-:-:S06]  /*b360*/  FMUL.FTZ R4, R4, 1 ;  /* 0x3f80000004047820 */ /* 0x000fcc0000410000 */
[----:B--2---:R-:W0:Y:S02]  /*b370*/  F2F.F64.F32 R4, R4 ;  /* 0x0000000400047310 */ /* 0x004e240000201800 */
[----:B0-----:R0:W-:Y:S01]  /*b380*/  STG.E.64 desc[UR36][R8.64], R4 ;  /* 0x0000000408007986 */ /* 0x0011e2000c101b24 */
[----:B------:R-:W-:Y:S05]  /*b390*/  BRA `(.L_x_777) ;  /* 0x0000000800a07947 */ /* 0x000fea0003800000 */
.L_x_772:
        /* <DEDUP_REMOVED lines=10> */
[----:B----4-:R-:W-:-:S06]  /*b440*/  IMAD.U32 R3, R18, 0x10000, RZ ;  /* 0x0001000012037824 */ /* 0x010fcc00078e00ff */
[----:B------:R-:W0:Y:S02]  /*b450*/  F2I.FTZ.U32.TRUNC.NTZ R3, R3 ;  /* 0x0000000300037305 */ /* 0x000e24000021f000 */
[----:B0-----:R0:W-:Y:S01]  /*b460*/  STG.E.U16 desc[UR36][R8.64], R3 ;  /* 0x0000000308007986 */ /* 0x0011e2000c101524 */
[----:B------:R-:W-:Y:S05]  /*b470*/  BRA `(.L_x_777) ;  /* 0x0000000800687947 */ /* 0x000fea0003800000 */
.L_x_787:
[----:B--2-4-:R-:W-:Y:S01]  /*b480*/  IMAD.U32 R5, R18, 0x10000, RZ ;  /* 0x0001000012057824 */ /* 0x014fe200078e00ff */
        /* <DEDUP_REMOVED lines=16> */
.L_x_790:
[----:B------:R-:W-:-:S04]  /*b590*/  SHF.R.U32.HI R3, RZ, 0x18, R5 ;  /* 0x00000018ff037819 */ /* 0x000fc80000011605 */
[----:B------:R-:W-:-:S04]  /*b5a0*/  LOP3.LUT R0, R0, 0x80, R3, 0xf8, !PT ;  /* 0x0000008000007812 */ /* 0x000fc800078ef803 */
[----:B------:R-:W-:-:S07]  /*b5b0*/  PRMT R4, R0, 0x7610, R4 ;  /* 0x0000761000047816 */ /* 0x000fce0000000004 */
.L_x_789:
[----:B------:R-:W-:Y:S05]  /*b5c0*/  BSYNC.RECONVERGENT B0 ;  /* 0x0000000000007941 */ /* 0x000fea0003800200 */
.L_x_788:
[----:B------:R0:W-:Y:S01]  /*b5d0*/  STG.E.U8 desc[UR36][R8.64], R4 ;  /* 0x0000000408007986 */ /* 0x0001e2000c101124 */
[----:B------:R-:W-:Y:S05]  /*b5e0*/  BRA `(.L_x_777) ;  /* 0x00000008000c7947 */ /* 0x000fea0003800000 */
.L_x_786:
        /* <DEDUP_REMOVED lines=17> */
.L_x_793:
[----:B------:R-:W-:-:S04]  /*b700*/  SHF.R.U32.HI R3, RZ, 0x18, R5 ;  /* 0x00000018ff037819 */ /* 0x000fc80000011605 */
[----:B------:R-:W-:-:S04]  /*b710*/  LOP3.LUT R0, R0, 0x80, R3, 0xf8, !PT ;  /* 0x0000008000007812 */ /* 0x000fc800078ef803 */
[----:B------:R-:W-:-:S07]  /*b720*/  PRMT R4, R0, 0x7610, R4 ;  /* 0x0000761000047816 */ /* 0x000fce0000000004 */
.L_x_792:
[----:B------:R-:W-:Y:S05]  /*b730*/  BSYNC.RECONVERGENT B0 ;  /* 0x0000000000007941 */ /* 0x000fea0003800200 */
.L_x_791:
[----:B------:R0:W-:Y:S01]  /*b740*/  STG.E.U8 desc[UR36][R8.64], R4 ;  /* 0x0000000408007986 */ /* 0x0001e2000c101124 */
[----:B------:R-:W-:Y:S05]  /*b750*/  BRA `(.L_x_777) ;  /* 0x0000000400b07947 */ /* 0x000fea0003800000 */
.L_x_785:
[----:B------:R-:W-:-:S13]  /*b760*/  ISETP.NE.AND P0, PT, R0, 0x1c, PT ;  /* 0x0000001c0000780c */ /* 0x000fda0003f05270 */
[----:B------:R-:W-:Y:S05]  /*b770*/  @!P0 BRA `(.L_x_794) ;  /* 0x0000000000608947 */ /* 0x000fea0003800000 */
[----:B------:R-:W-:-:S13]  /*b780*/  ISETP.NE.AND P0, PT, R0, 0x1d, PT ;  /* 0x0000001d0000780c */ /* 0x000fda0003f05270 */
[----:B------:R-:W-:Y:S05]  /*b790*/  @!P0 BRA `(.L_x_795) ;  /* 0x0000000000488947 */ /* 0x000fea0003800000 */
[----:B------:R-:W-:-:S13]  /*b7a0*/  ISETP.NE.AND P0, PT, R0, 0x2c, PT ;  /* 0x0000002c0000780c */ /* 0x000fda0003f05270 */
[----:B------:R-:W-:Y:S05]  /*b7b0*/  @P0 BRA `(.L_x_776) ;  /* 0x0000000000bc0947 */ /* 0x000fea0003800000 */
[----:B----4-:R-:W-:-:S05]  /*b7c0*/  IMAD.U32 R18, R18, 0x10000, RZ ;  /* 0x0001000012127824 */ /* 0x010fca00078e00ff */
        /* <DEDUP_REMOVED lines=15> */
.L_x_795:
[----:B----4-:R-:W-:-:S06]  /*b8c0*/  IMAD.U32 R4, R18, 0x10000, RZ ;  /* 0x0001000012047824 */ /* 0x010fcc00078e00ff */
[----:B--2---:R-:W0:Y:S02]  /*b8d0*/  F2I.U64.TRUNC R4, R4 ;  /* 0x0000000400047311 */ /* 0x004e24000020d800 */
[----:B0-----:R0:W-:Y:S01]  /*b8e0*/  STG.E.64 desc[UR36][R8.64], R4 ;  /* 0x0000000408007986 */ /* 0x0011e2000c101b24 */
[----:B------:R-:W-:Y:S05]  /*b8f0*/  BRA `(.L_x_777) ;  /* 0x0000000400487947 */ /* 0x000fea0003800000 */
.L_x_794:
[----:B----4-:R-:W-:-:S04]  /*b900*/  IMAD.U32 R18, R18, 0x10000, RZ ;  /* 0x0001000012127824 */ /* 0x010fc800078e00ff */
[----:B------:R-:W0:Y:S02]  /*b910*/  F2I.FTZ.U32.TRUNC.NTZ R3, R18 ;  /* 0x0000001200037305 */ /* 0x000e24000021f000 */
[----:B0-----:R0:W-:Y:S01]  /*b920*/  STG.E desc[UR36][R8.64], R3 ;  /* 0x0000000308007986 */ /* 0x0011e2000c101924 */
[----:B------:R-:W-:Y:S05]  /*b930*/  BRA `(.L_x_777) ;  /* 0x0000000400387947 */ /* 0x000fea0003800000 */
.L_x_784:
[----:B------:R-:W-:-:S13]  /*b940*/  ISETP.GT.AND P0, PT, R0, 0xe, PT ;  /* 0x0000000e0000780c */ /* 0x000fda0003f04270 */
[----:B------:R-:W-:Y:S05]  /*b950*/  @P0 BRA `(.L_x_796) ;  /* 0x00000000003c0947 */ /* 0x000fea0003800000 */
[----:B------:R-:W-:-:S13]  /*b960*/  ISETP.NE.AND P0, PT, R0, 0xa, PT ;  /* 0x0000000a0000780c */ /* 0x000fda0003f05270 */
[----:B------:R-:W-:Y:S05]  /*b970*/  @!P0 BRA `(.L_x_797) ;  /* 0x00000000001c8947 */ /* 0x000fea0003800000 */
[----:B------:R-:W-:-:S13]  /*b980*/  ISETP.NE.AND P0, PT, R0, 0xb, PT ;  /* 0x0000000b0000780c */ /* 0x000fda0003f05270 */
[----:B------:R-:W-:Y:S05]  /*b990*/  @P0 BRA `(.L_x_776) ;  /* 0x0000000000440947 */ /* 0x000fea0003800000 */
[----:B----4-:R-:W-:-:S05]  /*b9a0*/  IMAD.U32 R18, R18, 0x10000, RZ ;  /* 0x0001000012127824 */ /* 0x010fca00078e00ff */
[----:B------:R-:W-:-:S04]  /*b9b0*/  FSETP.NEU.FTZ.AND P0, PT, R18, RZ, PT ;  /* 0x000000ff1200720b */ /* 0x000fc80003f1d000 */
[----:B------:R-:W-:-:S05]  /*b9c0*/  SEL R3, RZ, 0x1, !P0 ;  /* 0x00000001ff037807 */ /* 0x000fca0004000000 */
[----:B------:R0:W-:Y:S01]  /*b9d0*/  STG.E.U8 desc[UR36][R8.64], R3 ;  /* 0x0000000308007986 */ /* 0x0001e2000c101124 */
[----:B------:R-:W-:Y:S05]  /*b9e0*/  BRA `(.L_x_777) ;  /* 0x00000004000c7947 */ /* 0x000fea0003800000 */
.L_x_797:
[----:B----4-:R-:W-:Y:S01]  /*b9f0*/  IMAD.U32 R18, R18, 0x10000, RZ ;  /* 0x0001000012127824 */ /* 0x010fe200078e00ff */
[----:B------:R-:W-:-:S03]  /*ba00*/  CS2R R6, SRZ ;  /* 0x0000000000067805 */ /* 0x000fc6000001ff00 */
[----:B------:R-:W-:-:S06]  /*ba10*/  FMUL.FTZ R4, R18, 1 ;  /* 0x3f80000012047820 */ /* 0x000fcc0000410000 */
[----:B--2---:R-:W0:Y:S02]  /*ba20*/  F2F.F64.F32 R4, R4 ;  /* 0x0000000400047310 */ /* 0x004e240000201800 */
[----:B0-----:R4:W-:Y:S01]  /*ba30*/  STG.E.128 desc[UR36][R8.64], R4 ;  /* 0x0000000408007986 */ /* 0x0019e2000c101d24 */
[----:B------:R-:W-:Y:S05]  /*ba40*/  BRA `(.L_x_777) ;  /* 0x0000000000f47947 */ /* 0x000fea0003800000 */
.L_x_796:
[----:B------:R-:W-:-:S13]  /*ba50*/  ISETP.NE.AND P0, PT, R0, 0xf, PT ;  /* 0x0000000f0000780c */ /* 0x000fda0003f05270 */
[----:B------:R-:W-:Y:S05]  /*ba60*/  @!P0 BRA `(.L_x_798) ;  /* 0x0000000000e88947 */ /* 0x000fea0003800000 */
[----:B------:R-:W-:-:S13]  /*ba70*/  ISETP.NE.AND P0, PT, R0, 0x17, PT ;  /* 0x000000170000780c */ /* 0x000fda0003f05270 */
[----:B------:R-:W-:Y:S05]  /*ba80*/  @!P0 BRA `(.L_x_799) ;  /* 0x0000000000908947 */ /* 0x000fea0003800000 */
[----:B------:R-:W-:-:S13]  /*ba90*/  ISETP.NE.AND P0, PT, R0, 0x18, PT ;  /* 0x000000180000780c */ /* 0x000fda0003f05270 */
[----:B------:R-:W-:Y:S05]  /*baa0*/  @!P0 BRA `(.L_x_800) ;  /* 0x0000000000448947 */ /* 0x000fea0003800000 */
.L_x_776:
        /* <DEDUP_REMOVED lines=16> */
.L_x_801:
[----:B------:R-:W-:Y:S05]  /*bbb0*/  BRA `(.L_x_777) ;  /* 0x0000000000987947 */ /* 0x000fea0003800000 */
.L_x_800:
[----:B--2-4-:R-:W-:Y:S01]  /*bbc0*/  IMAD.U32 R5, R18, 0x10000, RZ ;  /* 0x0001000012057824 */ /* 0x014fe200078e00ff */
        /* <DEDUP_REMOVED lines=12> */
.L_x_803:
[----:B------:R-:W-:Y:S05]  /*bc90*/  BSYNC.RECONVERGENT B0 ;  /* 0x0000000000007941 */ /* 0x000fea0003800200 */
.L_x_802:
[----:B------:R-:W-:-:S05]  /*bca0*/  LOP3.LUT R3, R0, 0x80, R3, 0xf8, !PT ;  /* 0x0000008000037812 */ /* 0x000fca00078ef803 */
[----:B------:R1:W-:Y:S01]  /*bcb0*/  STG.E.U8 desc[UR36][R8.64], R3 ;  /* 0x0000000308007986 */ /* 0x0003e2000c101124 */
[----:B------:R-:W-:Y:S05]  /*bcc0*/  BRA `(.L_x_777) ;  /* 0x0000000000547947 */ /* 0x000fea0003800000 */
.L_x_799:
[----:B----4-:R-:W-:Y:S01]  /*bcd0*/  IMAD.U32 R3, R18, 0x10000, RZ ;  /* 0x0001000012037824 */ /* 0x010fe200078e00ff */
        /* <DEDUP_REMOVED lines=11> */
.L_x_805:
[----:B------:R-:W-:Y:S01]  /*bd90*/  IMAD.MOV.U32 R0, RZ, RZ, 0x7f ;  /* 0x0000007fff007424 */ /* 0x000fe200078e00ff */
[----:B------:R-:W-:-:S04]  /*bda0*/  ISETP.GT.U32.AND P0, PT, R4, 0x7f800000, PT ;  /* 0x7f8000000400780c */ /* 0x000fc80003f04070 */
[----:B------:R-:W-:-:S09]  /*bdb0*/  SEL R0, R0, 0x7c, P0 ;  /* 0x0000007c00007807 */ /* 0x000fd20000000000 */
.L_x_806:
[----:B------:R-:W-:Y:S05]  /*bdc0*/  BSYNC.RECONVERGENT B0 ;  /* 0x0000000000007941 */ /* 0x000fea0003800200 */
.L_x_804:
[----:B------:R-:W-:-:S04]  /*bdd0*/  SHF.R.U32.HI R3, RZ, 0x18, R3 ;  /* 0x00000018ff037819 */ /* 0x000fc80000011603 */
[----:B------:R-:W-:-:S05]  /*bde0*/  LOP3.LUT R3, R0, 0x80, R3, 0xf8, !PT ;  /* 0x0000008000037812 */ /* 0x000fca00078ef803 */
[----:B------:R3:W-:Y:S01]  /*bdf0*/  STG.E.U8 desc[UR36][R8.64], R3 ;  /* 0x0000000308007986 */ /* 0x0007e2000c101124 */
[----:B------:R-:W-:Y:S05]  /*be00*/  BRA `(.L_x_777) ;  /* 0x0000000000047947 */ /* 0x000fea0003800000 */
.L_x_798:
[----:B----4-:R0:W-:Y:S02]  /*be10*/  STG.E.U16 desc[UR36][R8.64], R18 ;  /* 0x0000001208007986 */ /* 0x0101e4000c101524 */
.L_x_777:
[----:B------:R-:W-:-:S07]  /*be20*/  VIADD R25, R25, 0x80 ;  /* 0x0000008019197836 */ /* 0x000fce0000000000 */
.L_x_736:
[----:B------:R-:W-:Y:S05]  /*be30*/  BSYNC.RECONVERGENT B6 ;  /* 0x0000000000067941 */ /* 0x000fea0003800200 */
.L_x_735:
[----:B------:R-:W-:-:S13]  /*be40*/  ISETP.GE.AND P0, PT, R25, R16, PT ;  /* 0x000000101900720c */ /* 0x000fda0003f06270 */
[----:B------:R-:W-:Y:S05]  /*be50*/  @P0 EXIT ;  /* 0x000000000000094d */ /* 0x000fea0003800000 */
[----:B0-2-4-:R-:W0:Y:S01]  /*be60*/  LDC.64 R4, c[0x0][0x398] ;  /* 0x0000e600ff047b82 */ /* 0x015e220000000a00 */
[----:B------:R-:W1:Y:S01]  /*be70*/  LDCU UR4, c[0x0][0x3c4] ;  /* 0x00007880ff0477ac */ /* 0x000e620008000800 */
[----:B-----5:R-:W-:Y:S01]  /*be80*/  PRMT R0, R17, 0x9910, RZ ;  /* 0x0000991011007816 */ /* 0x020fe200000000ff */
[----:B------:R-:W-:-:S03]  /*be90*/  IMAD R2, R2, 0x200, R25 ;  /* 0x0000020002027824 */ /* 0x000fc600078e0219 */
[----:B------:R-:W-:Y:S01]  /*bea0*/  ISETP.GT.AND P1, PT, R0, 0x9, PT ;  /* 0x000000090000780c */ /* 0x000fe20003f24270 */
[----:B-1-3--:R-:W-:-:S05]  /*beb0*/  IMAD R3, R2, UR4, RZ ;  /* 0x0000000402037c24 */ /* 0x00afca000f8e02ff */
[----:B0-----:R-:W-:-:S05]  /*bec0*/  IADD3 R2, P0, PT, R3, R4, RZ ;  /* 0x0000000403027210 */ /* 0x001fca0007f1e0ff */
[----:B------:R-:W-:Y:S02]  /*bed0*/  IMAD.X R3, RZ, RZ, R5, P0 ;  /* 0x000000ffff037224 */ /* 0x000fe400000e0605 */
[----:B------:R-:W-:Y:S06]  /*bee0*/  @P1 BRA `(.L_x_807) ;  /* 0x00000004000c1947 */ /* 0x000fec0003800000 */
        /* <DEDUP_REMOVED lines=8> */
[----:B------:R-:W-:-:S06]  /*bf70*/  IMAD.U32 R19, R19, 0x10000, RZ ;  /* 0x0001000013137824 */ /* 0x000fcc00078e00ff */
[----:B------:R-:W0:Y:S02]  /*bf80*/  F2I.FTZ.TRUNC.NTZ R19, R19 ;  /* 0x0000001300137305 */ /* 0x000e24000021f100 */
[----:B0-----:R-:W-:Y:S01]  /*bf90*/  STG.E.U8 desc[UR36][R2.64], R19 ;  /* 0x0000001302007986 */ /* 0x001fe2000c101124 */
[----:B------:R-:W-:Y:S05]  /*bfa0*/  EXIT ;  /* 0x000000000000794d */ /* 0x000fea0003800000 */
.L_x_810:
[----:B------:R-:W-:-:S06]  /*bfb0*/  IMAD.U32 R5, R19, 0x10000, RZ ;  /* 0x0001000013057824 */ /* 0x000fcc00078e00ff */
[----:B------:R-:W0:Y:S02]  /*bfc0*/  F2I.S64.TRUNC R4, R5 ;  /* 0x0000000500047311 */ /* 0x000e24000020d900 */
[----:B0-----:R-:W-:Y:S01]  /*bfd0*/  STG.E.U8 desc[UR36][R2.64], R4 ;  /* 0x0000000402007986 */ /* 0x001fe2000c101124 */
[----:B------:R-:W-:Y:S05]  /*bfe0*/  EXIT ;  /* 0x000000000000794d */ /* 0x000fea0003800000 */
.L_x_809:
[----:B------:R-:W-:-:S13]  /*bff0*/  ISETP.NE.AND P0, PT, R0, 0x2, PT ;  /* 0x000000020000780c */ /* 0x000fda0003f05270 */
[----:B------:R-:W-:Y:S05]  /*c000*/  @!P0 BRA `(.L_x_812) ;  /* 0x0000000000308947 */ /* 0x000fea0003800000 */
[----:B------:R-:W-:-:S13]  /*c010*/  ISETP.NE.AND P0, PT, R0, 0x3, PT ;  /* 0x000000030000780c */ /* 0x000fda0003f05270 */
[----:B------:R-:W-:Y:S05]  /*c020*/  @!P0 BRA `(.L_x_813) ;  /* 0x0000000000188947 */ /* 0x000fea0003800000 */
[----:B------:R-:W-:-:S13]  /*c030*/  ISETP.NE.AND P0, PT, R0, 0x4, PT ;  /* 0x000000040000780c */ /* 0x000fda0003f05270 */
[----:B------:R-:W-:Y:S05]  /*c040*/  @P0 BRA `(.L_x_811) ;  /* 0x0000000800780947 */ /* 0x000fea0003800000 */
[----:B------:R-:W-:-:S06]  /*c050*/  IMAD.U32 R4, R19, 0x10000, RZ ;  /* 0x0001000013047824 */ /* 0x000fcc00078e00ff */
[----:B------:R-:W0:Y:S02]  /*c060*/  F2I.S64.TRUNC R4, R4 ;  /* 0x0000000400047311 */ /* 0x000e24000020d900 */
[----:B0-----:R-:W-:Y:S01]  /*c070*/  STG.E.64 desc[UR36][R2.64], R4 ;  /* 0x0000000402007986 */ /* 0x001fe2000c101b24 */
[----:B------:R-:W-:Y:S05]  /*c080*/  EXIT ;  /* 0x000000000000794d */ /* 0x000fea0003800000 */
.L_x_813:
[----:B------:R-:W-:-:S06]  /*c090*/  IMAD.U32 R19, R19, 0x10000, RZ ;  /* 0x0001000013137824 */ /* 0x000fcc00078e00ff */
[----:B------:R-:W0:Y:S02]  /*c0a0*/  F2I.FTZ.TRUNC.NTZ R19, R19 ;  /* 0x0000001300137305 */ /* 0x000e24000021f100 */
[----:B0-----:R-:W-:Y:S01]  /*c0b0*/  STG.E desc[UR36][R2.64], R19 ;  /* 0x0000001302007986 */ /* 0x001fe2000c101924 */
[----:B------:R-:W-:Y:S05]  /*c0c0*/  EXIT ;  /* 0x000000000000794d */ /* 0x000fea0003800000 */
.L_x_812:
[----:B------:R-:W-:-:S06]  /*c0d0*/  IMAD.U32 R19, R19, 0x10000, RZ ;  /* 0x0001000013137824 */ /* 0x000fcc00078e00ff */
[----:B------:R-:W0:Y:S02]  /*c0e0*/  F2I.FTZ.TRUNC.NTZ R19, R19 ;  /* 0x0000001300137305 */ /* 0x000e24000021f100 */
[----:B0-----:R-:W-:Y:S01]  /*c0f0*/  STG.E.U16 desc[UR36][R2.64], R19 ;  /* 0x0000001302007986 */ /* 0x001fe2000c101524 */
[----:B------:R-:W-:Y:S05]  /*c100*/  EXIT ;  /* 0x000000000000794d */ /* 0x000fea0003800000 */
.L_x_808:
[----:B------:R-:W-:-:S13]  /*c110*/  ISETP.GT.AND P0, PT, R0, 0x6, PT ;  /* 0x000000060000780c */ /* 0x000fda0003f04270 */
[----:B------:R-:W-:Y:S05]  /*c120*/  @P0 BRA `(.L_x_814) ;  /* 0x00000000002c0947 */ /* 0x000fea0003800000 */
[----:B------:R-:W-:-:S13]  /*c130*/  ISETP.NE.AND P0, PT, R0, 0x5, PT ;  /* 0x000000050000780c */ /* 0x000fda0003f05270 */
[----:B------:R-:W-:Y:S05]  /*c140*/  @!P0 BRA `(.L_x_815) ;  /* 0x0000000000148947 */ /* 0x000fea0003800000 */
[----:B------:R-:W-:-:S13]  /*c150*/  ISETP.NE.AND P0, PT, R0, 0x6, PT ;  /* 0x000000060000780c */ /* 0x000fda0003f05270 */
[----:B------:R-:W-:Y:S05]  /*c160*/  @P0 BRA `(.L_x_811) ;  /* 0x0000000800300947 */ /* 0x000fea0003800000 */
[----:B------:R-:W-:-:S05]  /*c170*/  IMAD.U32 R19, R19, 0x10000, RZ ;  /* 0x0001000013137824 */ /* 0x000fca00078e00ff */
[----:B------:R-:W-:Y:S01]  /*c180*/  STG.E desc[UR36][R2.64], R19 ;  /* 0x0000001302007986 */ /* 0x000fe2000c101924 */
[----:B------:R-:W-:Y:S05]  /*c190*/  EXIT ;  /* 0x000000000000794d */ /* 0x000fea0003800000 */
.L_x_815:
[----:B------:R-:W-:-:S05]  /*c1a0*/  IMAD.U32 R0, R19, 0x10000, RZ ;  /* 0x0001000013007824 */ /* 0x000fca00078e00ff */
[----:B------:R-:W-:-:S05]  /*c1b0*/  F2FP.F16.F32.PACK_AB R0, RZ, R0 ;  /* 0x00000000ff00723e */ /* 0x000fca00000000ff */
[----:B------:R-:W-:Y:S01]  /*c1c0*/  STG.E.U16 desc[UR36][R2.64], R0 ;  /* 0x0000000002007986 */ /* 0x000fe2000c101524 */
[----:B------:R-:W-:Y:S05]  /*c1d0*/  EXIT ;  /* 0x000000000000794d */ /* 0x000fea0003800000 */
.L_x_814:
[----:B------:R-:W-:-:S13]  /*c1e0*/  ISETP.NE.AND P0, PT, R0, 0x7, PT ;  /* 0x000000070000780c */ /* 0x000fda0003f05270 */
[----:B------:R-:W-:Y:S05]  /*c1f0*/  @!P0 BRA `(.L_x_816) ;  /* 0x0000000000348947 */ /* 0x000fea0003800000 */
[----:B------:R-:W-:-:S13]  /*c200*/  ISETP.NE.AND P0, PT, R0, 0x8, PT ;  /* 0x000000080000780c */ /* 0x000fda0003f05270 */
[----:B------:R-:W-:Y:S05]  /*c210*/  @!P0 BRA `(.L_x_817) ;  /* 0x0000000000188947 */ /* 0x000fea0003800000 */
[----:B------:R-:W-:-:S13]  /*c220*/  ISETP.NE.AND P0, PT, R0, 0x9, PT ;  /* 0x000000090000780c */ /* 0x000fda0003f05270 */
[----:B------:R-:W-:Y:S05]  /*c230*/  @P0 BRA `(.L_x_811) ;  /* 0x0000000400fc0947 */ /* 0x000fea0003800000 */
[----:B------:R-:W-:Y:S02]  /*c240*/  IMAD.U32 R4, R19, 0x10000, RZ ;  /* 0x0001000013047824 */ /* 0x000fe400078e00ff */
[----:B------:R-:W-:-:S05]  /*c250*/  IMAD.MOV.U32 R5, RZ, RZ, RZ ;  /* 0x000000ffff057224 */ /* 0x000fca00078e00ff */
[----:B------:R-:W-:Y:S01]  /*c260*/  STG.E.64 desc[UR36][R2.64], R4 ;  /* 0x0000000402007986 */ /* 0x000fe2000c101b24 */
[----:B------:R-:W-:Y:S05]  /*c270*/  EXIT ;  /* 0x000000000000794d */ /* 0x000fea0003800000 */
.L_x_817:
[----:B------:R-:W-:-:S05]  /*c280*/  IMAD.U32 R19, R19, 0x10000, RZ ;  /* 0x0001000013137824 */ /* 0x000fca00078e00ff */
[----:B------:R-:W-:-:S04]  /*c290*/  F2FP.F16.F32.PACK_AB R5, RZ, R19 ;  /* 0x00000013ff05723e */ /* 0x000fc800000000ff */
[----:B------:R-:W-:-:S05]  /*c2a0*/  PRMT R5, R5, 0x5410, RZ ;  /* 0x0000541005057816 */ /* 0x000fca00000000ff */
[----:B------:R-:W-:Y:S01]  /*c2b0*/  STG.E desc[UR36][R2.64], R5 ;  /* 0x0000000502007986 */ /* 0x000fe2000c101924 */
[----:B------:R-:W-:Y:S05]  /*c2c0*/  EXIT ;  /* 0x000000000000794d */ /* 0x000fea0003800000 */
.L_x_816:
[----:B------:R-:W-:-:S04]  /*c2d0*/  IMAD.U32 R4, R19, 0x10000, RZ ;  /* 0x0001000013047824 */ /* 0x000fc800078e00ff */
[----:B------:R-:W-:-:S06]  /*c2e0*/  FMUL.FTZ R4, R4, 1 ;  /* 0x3f80000004047820 */ /* 0x000fcc0000410000 */
[----:B------:R-:W0:Y:S02]  /*c2f0*/  F2F.F64.F32 R4, R4 ;  /* 0x0000000400047310 */ /* 0x000e240000201800 */
[----:B0-----:R-:W-:Y:S01]  /*c300*/  STG.E.64 desc[UR36][R2.64], R4 ;  /* 0x0000000402007986 */ /* 0x001fe2000c101b24 */
[----:B------:R-:W-:Y:S05]  /*c310*/  EXIT ;  /* 0x000000000000794d */ /* 0x000fea0003800000 */
.L_x_807:
        /* <DEDUP_REMOVED lines=10> */
[----:B------:R-:W-:-:S06]  /*c3c0*/  IMAD.U32 R5, R19, 0x10000, RZ ;  /* 0x0001000013057824 */ /* 0x000fcc00078e00ff */
[----:B------:R-:W0:Y:S02]  /*c3d0*/  F2I.FTZ.U32.TRUNC.NTZ R5, R5 ;  /* 0x0000000500057305 */ /* 0x000e24000021f000 */
[----:B0-----:R-:W-:Y:S01]  /*c3e0*/  STG.E.U16 desc[UR36][R2.64], R5 ;  /* 0x0000000502007986 */ /* 0x001fe2000c101524 */
[----:B------:R-:W-:Y:S05]  /*c3f0*/  EXIT ;  /* 0x000000000000794d */ /* 0x000fea0003800000 */
.L_x_821:
[----:B------:R-:W-:Y:S01]  /*c400*/  IMAD.U32 R5, R19, 0x10000, RZ ;  /* 0x0001000013057824 */ /* 0x000fe200078e00ff */
        /* <DEDUP_REMOVED lines=17> */
.L_x_824:
[----:B------:R-:W-:-:S04]  /*c520*/  SHF.R.U32.HI R5, RZ, 0x18, R5 ;  /* 0x00000018ff057819 */ /* 0x000fc80000011605 */
[----:B------:R-:W-:-:S07]  /*c530*/  LOP3.LUT R0, R0, 0x80, R5, 0xf8, !PT ;  /* 0x0000008000007812 */ /* 0x000fce00078ef805 */
.L_x_823:
[----:B------:R-:W-:Y:S05]  /*c540*/  BSYNC.RECONVERGENT B0 ;  /* 0x0000000000007941 */ /* 0x000fea0003800200 */
.L_x_822:
[----:B------:R-:W-:Y:S01]  /*c550*/  STG.E.U8 desc[UR36][R2.64], R0 ;  /* 0x0000000002007986 */ /* 0x000fe2000c101124 */
[----:B------:R-:W-:Y:S05]  /*c560*/  EXIT ;  /* 0x000000000000794d */ /* 0x000fea0003800000 */
.L_x_820:
        /* <DEDUP_REMOVED lines=18> */
.L_x_827:
[----:B------:R-:W-:-:S04]  /*c690*/  SHF.R.U32.HI R5, RZ, 0x18, R5 ;  /* 0x00000018ff057819 */ /* 0x000fc80000011605 */
[----:B------:R-:W-:-:S07]  /*c6a0*/  LOP3.LUT R0, R0, 0x80, R5, 0xf8, !PT ;  /* 0x0000008000007812 */ /* 0x000fce00078ef805 */
.L_x_826:
[----:B------:R-:W-:Y:S05]  /*c6b0*/  BSYNC.RECONVERGENT B0 ;  /* 0x0000000000007941 */ /* 0x000fea0003800200 */
.L_x_825:
[----:B------:R-:W-:Y:S01]  /*c6c0*/  STG.E.U8 desc[UR36][R2.64], R0 ;  /* 0x0000000002007986 */ /* 0x000fe2000c101124 */
[----:B------:R-:W-:Y:S05]  /*c6d0*/  EXIT ;  /* 0x000000000000794d */ /* 0x000fea0003800000 */
.L_x_819:
[----:B------:R-:W-:-:S13]  /*c6e0*/  ISETP.NE.AND P0, PT, R0, 0x1c, PT ;  /* 0x0000001c0000780c */ /* 0x000fda0003f05270 */
[----:B------:R-:W-:Y:S05]  /*c6f0*/  @!P0 BRA `(.L_x_828) ;  /* 0x0000000000608947 */ /* 0x000fea0003800000 */
[----:B------:R-:W-:-:S13]  /*c700*/  ISETP.NE.AND P0, PT, R0, 0x1d, PT ;  /* 0x0000001d0000780c */ /* 0x000fda0003f05270 */
[----:B------:R-:W-:Y:S05]  /*c710*/  @!P0 BRA `(.L_x_829) ;  /* 0x0000000000488947 */ /* 0x000fea0003800000 */
[----:B------:R-:W-:-:S13]  /*c720*/  ISETP.NE.AND P0, PT, R0, 0x2c, PT ;  /* 0x0000002c0000780c */ /* 0x000fda0003f05270 */
[----:B------:R-:W-:Y:S05]  /*c730*/  @P0 BRA `(.L_x_811) ;  /* 0x0000000000bc0947 */ /* 0x000fea0003800000 */
[----:B------:R-:W-:Y:S02]  /*c740*/  IMAD.U32 R19, R19, 0x10000, RZ ;  /* 0x0001000013137824 */ /* 0x000fe400078e00ff */
[----:B------:R-:W-:-:S03]  /*c750*/  IMAD.MOV.U32 R5, RZ, RZ, 0xff ;  /* 0x000000ffff057424 */ /* 0x000fc600078e00ff */
[----:B------:R-:W-:-:S04]  /*c760*/  SHF.R.U32.HI R6, RZ, 0x17, R19 ;  /* 0x00000017ff067819 */ /* 0x000fc80000011613 */
[----:B------:R-:W-:-:S04]  /*c770*/  LOP3.LUT R4, R6, 0xff, RZ, 0xc0, !PT ;  /* 0x000000ff06047812 */ /* 0x000fc800078ec0ff */
[----:B------:R-:W-:-:S13]  /*c780*/  ISETP.NE.AND P2, PT, R4, 0xff, PT ;  /* 0x000000ff0400780c */ /* 0x000fda0003f45270 */
[--C-:B------:R-:W-:Y:S02]  /*c790*/  @P2 SHF.R.U32.HI R0, RZ, 0x16, R19.reuse ;  /* 0x00000016ff002819 */ /* 0x100fe40000011613 */
[----:B------:R-:W-:Y:S02]  /*c7a0*/  @P2 LOP3.LUT P0, RZ, R4, 0x3fffff, R19, 0xf8, !PT ;  /* 0x003fffff04ff2812 */ /* 0x000fe4000780f813 */
[----:B------:R-:W-:-:S04]  /*c7b0*/  @P2 LOP3.LUT R0, R0, 0x1, RZ, 0xc0, !PT ;  /* 0x0000000100002812 */ /* 0x000fc800078ec0ff */
[----:B------:R-:W-:Y:S01]  /*c7c0*/  @P2 ISETP.EQ.U32.AND P1, PT, R0, 0x1, P0 ;  /* 0x000000010000280c */ /* 0x000fe20000722070 */
[----:B------:R-:W-:Y:S01]  /*c7d0*/  @P2 VIADD R0, R6, 0x1 ;  /* 0x0000000106002836 */ /* 0x000fe20000000000 */
[----:B------:R-:W-:Y:S02]  /*c7e0*/  PLOP3.LUT P0, PT, PT, PT, PT, 0x80, 0x8 ;  /* 0x000000000008781c */ /* 0x000fe40003f0f070 */
[----:B------:R-:W-:-:S13]  /*c7f0*/  @P2 PLOP3.LUT P0, PT, P1, PT, PT, 0x80, 0x8 ;  /* 0x000000000008281c */ /* 0x000fda0000f0f070 */
[----:B------:R-:W-:-:S04]  /*c800*/  @!P0 IMAD.MOV R0, RZ, RZ, R6 ;  /* 0x000000ffff008224 */ /* 0x000fc800078e0206 */
[----:B------:R-:W-:-:S05]  /*c810*/  @P2 IMAD.MOV.U32 R5, RZ, RZ, R0 ;  /* 0x000000ffff052224 */ /* 0x000fca00078e0000 */
[----:B------:R-:W-:Y:S01]  /*c820*/  STG.E.U8 desc[UR36][R2.64], R5 ;  /* 0x0000000502007986 */ /* 0x000fe2000c101124 */
[----:B------:R-:W-:Y:S05]  /*c830*/  EXIT ;  /* 0x000000000000794d */ /* 0x000fea0003800000 */
.L_x_829:
[----:B------:R-:W-:-:S06]  /*c840*/  IMAD.U32 R4, R19, 0x10000, RZ ;  /* 0x0001000013047824 */ /* 0x000fcc00078e00ff */
[----:B------:R-:W0:Y:S02]  /*c850*/  F2I.U64.TRUNC R4, R4 ;  /* 0x0000000400047311 */ /* 0x000e24000020d800 */
[----:B0-----:R-:W-:Y:S01]  /*c860*/  STG.E.64 desc[UR36][R2.64], R4 ;  /* 0x0000000402007986 */ /* 0x001fe2000c101b24 */
[----:B------:R-:W-:Y:S05]  /*c870*/  EXIT ;  /* 0x000000000000794d */ /* 0x000fea0003800000 */
.L_x_828:
[----:B------:R-:W-:-:S06]  /*c880*/  IMAD.U32 R19, R19, 0x10000, RZ ;  /* 0x0001000013137824 */ /* 0x000fcc00078e00ff */
[----:B------:R-:W0:Y:S02]  /*c890*/  F2I.FTZ.U32.TRUNC.NTZ R19, R19 ;  /* 0x0000001300137305 */ /* 0x000e24000021f000 */
[----:B0-----:R-:W-:Y:S01]  /*c8a0*/  STG.E desc[UR36][R2.64], R19 ;  /* 0x0000001302007986 */ /* 0x001fe2000c101924 */
[----:B------:R-:W-:Y:S05]  /*c8b0*/  EXIT ;  /* 0x000000000000794d */ /* 0x000fea0003800000 */
.L_x_818:
[----:B------:R-:W-:-:S13]  /*c8c0*/  ISETP.GT.AND P0, PT, R0, 0xe, PT ;  /* 0x0000000e0000780c */ /* 0x000fda0003f04270 */
[----:B------:R-:W-:Y:S05]  /*c8d0*/  @P0 BRA `(.L_x_830) ;  /* 0x00000000003c0947 */ /* 0x000fea0003800000 */
[----:B------:R-:W-:-:S13]  /*c8e0*/  ISETP.NE.AND P0, PT, R0, 0xa, PT ;  /* 0x0000000a0000780c */ /* 0x000fda0003f05270 */
[----:B------:R-:W-:Y:S05]  /*c8f0*/  @!P0 BRA `(.L_x_831) ;  /* 0x00000000001c8947 */ /* 0x000fea0003800000 */
[----:B------:R-:W-:-:S13]  /*c900*/  ISETP.NE.AND P0, PT, R0, 0xb, PT ;  /* 0x0000000b0000780c */ /* 0x000fda0003f05270 */
[----:B------:R-:W-:Y:S05]  /*c910*/  @P0 BRA `(.L_x_811) ;  /* 0x0000000000440947 */ /* 0x000fea0003800000 */
[----:B------:R-:W-:-:S05]  /*c920*/  IMAD.U32 R19, R19, 0x10000, RZ ;  /* 0x0001000013137824 */ /* 0x000fca00078e00ff */
[----:B------:R-:W-:-:S04]  /*c930*/  FSETP.NEU.FTZ.AND P0, PT, R19, RZ, PT ;  /* 0x000000ff1300720b */ /* 0x000fc80003f1d000 */
[----:B------:R-:W-:-:S05]  /*c940*/  SEL R5, RZ, 0x1, !P0 ;  /* 0x00000001ff057807 */ /* 0x000fca0004000000 */
[----:B------:R-:W-:Y:S01]  /*c950*/  STG.E.U8 desc[UR36][R2.64], R5 ;  /* 0x0000000502007986 */ /* 0x000fe2000c101124 */
[----:B------:R-:W-:Y:S05]  /*c960*/  EXIT ;  /* 0x000000000000794d */ /* 0x000fea0003800000 */
.L_x_831:
[----:B------:R-:W-:Y:S01]  /*c970*/  IMAD.U32 R19, R19, 0x10000, RZ ;  /* 0x0001000013137824 */ /* 0x000fe200078e00ff */
[----:B------:R-:W-:-:S03]  /*c980*/  CS2R R6, SRZ ;  /* 0x0000000000067805 */ /* 0x000fc6000001ff00 */
[----:B------:R-:W-:-:S06]  /*c990*/  FMUL.FTZ R4, R19, 1 ;  /* 0x3f80000013047820 */ /* 0x000fcc0000410000 */
[----:B------:R-:W0:Y:S02]  /*c9a0*/  F2F.F64.F32 R4, R4 ;  /* 0x0000000400047310 */ /* 0x000e240000201800 */
[----:B0-----:R-:W-:Y:S01]  /*c9b0*/  STG.E.128 desc[UR36][R2.64], R4 ;  /* 0x0000000402007986 */ /* 0x001fe2000c101d24 */
[----:B------:R-:W-:Y:S05]  /*c9c0*/  EXIT ;  /* 0x000000000000794d */ /* 0x000fea0003800000 */
.L_x_830:
[----:B------:R-:W-:-:S13]  /*c9d0*/  ISETP.NE.AND P0, PT, R0, 0xf, PT ;  /* 0x0000000f0000780c */ /* 0x000fda0003f05270 */
[----:B------:R-:W-:Y:S05]  /*c9e0*/  @!P0 BRA `(.L_x_832) ;  /* 0x0000000000e88947 */ /* 0x000fea0003800000 */
[----:B------:R-:W-:-:S13]  /*c9f0*/  ISETP.NE.AND P0, PT, R0, 0x17, PT ;  /* 0x000000170000780c */ /* 0x000fda0003f05270 */
[----:B------:R-:W-:Y:S05]  /*ca00*/  @!P0 BRA `(.L_x_833) ;  /* 0x0000000000908947 */ /* 0x000fea0003800000 */
[----:B------:R-:W-:-:S13]  /*ca10*/  ISETP.NE.AND P0, PT, R0, 0x18, PT ;  /* 0x000000180000780c */ /* 0x000fda0003f05270 */
[----:B------:R-:W-:Y:S05]  /*ca20*/  @!P0 BRA `(.L_x_834) ;  /* 0x0000000000448947 */ /* 0x000fea0003800000 */
.L_x_811:
[----:B------:R-:W-:Y:S01]  /*ca30*/  MOV R0, 0x0 ;  /* 0x0000000000007802 */ /* 0x000fe20000000f00 */
[----:B------:R-:W0:Y:S01]  /*ca40*/  LDCU.64 UR4, c[0x4][0x128] ;  /* 0x01002500ff0477ac */ /* 0x000e220008000a00 */
[----:B------:R-:W-:Y:S02]  /*ca50*/  IMAD.MOV.U32 R8, RZ, RZ, 0x65 ;  /* 0x00000065ff087424 */ /* 0x000fe400078e00ff */
[----:B------:R1:W2:Y:S01]  /*ca60*/  LDC.64 R2, c[0x4][R0] ;  /* 0x0100000000027b82 */ /* 0x0002a20000000a00 */
[----:B------:R-:W3:Y:S01]  /*ca70*/  LDCU.64 UR6, c[0x4][0x130] ;  /* 0x01002600ff0677ac */ /* 0x000ee20008000a00 */
[----:B------:R-:W-:Y:S02]  /*ca80*/  IMAD.MOV.U32 R12, RZ, RZ, 0x1 ;  /* 0x00000001ff0c7424 */ /* 0x000fe400078e00ff */
[----:B------:R-:W-:Y:S01]  /*ca90*/  IMAD.MOV.U32 R13, RZ, RZ, RZ ;  /* 0x000000ffff0d7224 */ /* 0x000fe200078e00ff */
[----:B------:R-:W4:Y:S01]  /*caa0*/  LDCU.64 UR8, c[0x4][0x40] ;  /* 0x01000800ff0877ac */ /* 0x000f220008000a00 */
[----:B0-----:R-:W-:-:S02]  /*cab0*/  IMAD.U32 R4, RZ, RZ, UR4 ;  /* 0x00000004ff047e24 */ /* 0x001fc4000f8e00ff */
[----:B------:R-:W-:Y:S02]  /*cac0*/  IMAD.U32 R5, RZ, RZ, UR5 ;  /* 0x00000005ff057e24 */ /* 0x000fe4000f8e00ff */
[----:B---3--:R-:W-:Y:S02]  /*cad0*/  IMAD.U32 R6, RZ, RZ, UR6 ;  /* 0x00000006ff067e24 */ /* 0x008fe4000f8e00ff */
[----:B------:R-:W-:Y:S02]  /*cae0*/  IMAD.U32 R7, RZ, RZ, UR7 ;  /* 0x00000007ff077e24 */ /* 0x000fe4000f8e00ff */
[----:B----4-:R-:W-:Y:S02]  /*caf0*/  IMAD.U32 R10, RZ, RZ, UR8 ;  /* 0x00000008ff0a7e24 */ /* 0x010fe4000f8e00ff */
[----:B-1----:R-:W-:-:S07]  /*cb00*/  IMAD.U32 R11, RZ, RZ, UR9 ;  /* 0x00000009ff0b7e24 */ /* 0x002fce000f8e00ff */
[----:B------:R-:W-:-:S07]  /*cb10*/  LEPC R20, `(.L_x_835) ;  /* 0x000000001014794e */ /* 0x000fce0000000000 */
[----:B--2---:R-:W-:Y:S05]  /*cb20*/  CALL.ABS.NOINC R2 ;  /* 0x0000000002007343 */ /* 0x004fea0003c00000 */
.L_x_835:
[----:B------:R-:W-:Y:S05]  /*cb30*/  EXIT ;  /* 0x000000000000794d */ /* 0x000fea0003800000 */
.L_x_834:
[----:B------:R-:W-:Y:S01]  /*cb40*/  IMAD.U32 R19, R19, 0x10000, RZ ;  /* 0x0001000013137824 */ /* 0x000fe200078e00ff */
        /* <DEDUP_REMOVED lines=12> */
.L_x_837:
[----:B------:R-:W-:Y:S05]  /*cc10*/  BSYNC.RECONVERGENT B0 ;  /* 0x0000000000007941 */ /* 0x000fea0003800200 */
.L_x_836:
[----:B------:R-:W-:-:S05]  /*cc20*/  LOP3.LUT R5, R0, 0x80, R5, 0xf8, !PT ;  /* 0x0000008000057812 */ /* 0x000fca00078ef805 */
[----:B------:R-:W-:Y:S01]  /*cc30*/  STG.E.U8 desc[UR36][R2.64], R5 ;  /* 0x0000000502007986 */ /* 0x000fe2000c101124 */
[----:B------:R-:W-:Y:S05]  /*cc40*/  EXIT ;  /* 0x000000000000794d */ /* 0x000fea0003800000 */
.L_x_833:
[----:B------:R-:W-:Y:S01]  /*cc50*/  IMAD.U32 R5, R19, 0x10000, RZ ;  /* 0x0001000013057824 */ /* 0x000fe200078e00ff */
        /* <DEDUP_REMOVED lines=11> */
.L_x_839:
[----:B------:R-:W-:Y:S01]  /*cd10*/  IMAD.MOV.U32 R0, RZ, RZ, 0x7f ;  /* 0x0000007fff007424 */ /* 0x000fe200078e00ff */
[----:B------:R-:W-:-:S04]  /*cd20*/  ISETP.GT.U32.AND P0, PT, R4, 0x7f800000, PT ;  /* 0x7f8000000400780c */ /* 0x000fc80003f04070 */
[----:B------:R-:W-:-:S09]  /*cd30*/  SEL R0, R0, 0x7c, P0 ;  /* 0x0000007c00007807 */ /* 0x000fd20000000000 */
.L_x_840:
[----:B------:R-:W-:Y:S05]  /*cd40*/  BSYNC.RECONVERGENT B0 ;  /* 0x0000000000007941 */ /* 0x000fea0003800200 */
.L_x_838:
[----:B------:R-:W-:-:S04]  /*cd50*/  SHF.R.U32.HI R5, RZ, 0x18, R5 ;  /* 0x00000018ff057819 */ /* 0x000fc80000011605 */
[----:B------:R-:W-:-:S05]  /*cd60*/  LOP3.LUT R5, R0, 0x80, R5, 0xf8, !PT ;  /* 0x0000008000057812 */ /* 0x000fca00078ef805 */
[----:B------:R-:W-:Y:S01]  /*cd70*/  STG.E.U8 desc[UR36][R2.64], R5 ;  /* 0x0000000502007986 */ /* 0x000fe2000c101124 */
[----:B------:R-:W-:Y:S05]  /*cd80*/  EXIT ;  /* 0x000000000000794d */ /* 0x000fea0003800000 */
.L_x_832:
[----:B------:R-:W-:Y:S01]  /*cd90*/  STG.E.U16 desc[UR36][R2.64], R19 ;  /* 0x0000001302007986 */ /* 0x000fe2000c101524 */
[----:B------:R-:W-:Y:S05]  /*cda0*/  EXIT ;  /* 0x000000000000794d */ /* 0x000fea0003800000 */
.L_x_841:
        /* <DEDUP_REMOVED lines=13> */
.L_x_7985:


//--------------------- .text._ZN2at6native18elementwise_kernelILi128ELi4EZNS0_22gpu_kernel_impl_nocastIZZZNS0_44_GLOBAL__N__40a83637_7_Lerp_cu_7dd49032_296918lerp_scalar_kernelERNS_18TensorIteratorBaseERKN3c106ScalarEENKUlvE0_clEvENKUlvE2_clEvEUlNS6_8BFloat16ESC_E_EEvS5_RKT_EUliE_EEviT1_ --------------------------
	.section	.text._ZN2at6native18elementwise_kernelILi128ELi4EZNS0_22gpu_kernel_impl_nocastIZZZNS0_44_GLOBAL__N__40a83637_7_Lerp_cu_7dd49032_296918lerp_scalar_kernelERNS_18TensorIteratorBaseERKN3c106ScalarEENKUlvE0_clEvENKUlvE2_clEvEUlNS6_8BFloat16ESC_E_EEvS5_RKT_EUliE_EEviT1_,"ax",@progbits
	.align	128
        .global         _ZN2at6native18elementwise_kernelILi128ELi4EZNS0_22gpu_kernel_impl_nocastIZZZNS0_44_GLOBAL__N__40a83637_7_Lerp_cu_7dd49032_296918lerp_scalar_kernelERNS_18TensorIteratorBaseERKN3c106ScalarEENKUlvE0_clEvENKUlvE2_clEvEUlNS6_8BFloat16ESC_E_EEvS5_RKT_EUliE_EEviT1_
        .type           _ZN2at6native18elementwise_kernelILi128ELi4EZNS0_22gpu_kernel_impl_nocastIZZZNS0_44_GLOBAL__N__40a83637_7_Lerp_cu_7dd49032_296918lerp_scalar_kernelERNS_18TensorIteratorBaseERKN3c106ScalarEENKUlvE0_clEvENKUlvE2_clEvEUlNS6_8BFloat16ESC_E_EEvS5_RKT_EUliE_EEviT1_,@function
        .size           _ZN2at6native18elementwise_kernelILi128ELi4EZNS0_22gpu_kernel_impl_nocastIZZZNS0_44_GLOBAL__N__40a83637_7_Lerp_cu_7dd49032_296918lerp_scalar_kernelERNS_18TensorIteratorBaseERKN3c106ScalarEENKUlvE0_clEvENKUlvE2_clEvEUlNS6_8BFloat16ESC_E_EEvS5_RKT_EUliE_EEviT1_,(.L_x_7986 - _ZN2at6native18elementwise_kernelILi128ELi4EZNS0_22gpu_kernel_impl_nocastIZZZNS0_44_GLOBAL__N__40a83637_7_Lerp_cu_7dd49032_296918lerp_scalar_kernelERNS_18TensorIteratorBaseERKN3c106ScalarEENKUlvE0_clEvENKUlvE2_clEvEUlNS6_8BFloat16ESC_E_EEvS5_RKT_EUliE_EEviT1_)
        .other          _ZN2at6native18elementwise_kernelILi128ELi4EZNS0_22gpu_kernel_impl_nocastIZZZNS0_44_GLOBAL__N__40a83637_7_Lerp_cu_7dd49032_296918lerp_scalar_kernelERNS_18TensorIteratorBaseERKN3c106ScalarEENKUlvE0_clEvENKUlvE2_clEvEUlNS6_8BFloat16ESC_E_EEvS5_RKT_EUliE_EEviT1_,@"STO_CUDA_ENTRY STV_DEFAULT"
_ZN2at6native18elementwise_kernelILi128ELi4EZNS0_22gpu_kernel_impl_nocastIZZZNS0_44_GLOBAL__N__40a83637_7_Lerp_cu_7dd49032_296918lerp_scalar_kernelERNS_18TensorIteratorBaseERKN3c106ScalarEENKUlvE0_clEvENKUlvE2_clEvEUlNS6_8BFloat16ESC_E_EEvS5_RKT_EUliE_EEviT1_:
.text._ZN2at6native18elementwise_kernelILi128ELi4EZNS0_22gpu_kernel_impl_nocastIZZZNS0_44_GLOBAL__N__40a83637_7_Lerp_cu_7dd49032_296918lerp_scalar_kernelERNS_18TensorIteratorBaseERKN3c106ScalarEENKUlvE0_clEvENKUlvE2_clEvEUlNS6_8BFloat16ESC_E_EEvS5_RKT_EUliE_EEviT1_:
[----:B------:R-:W-:Y:S08]  /*0000*/  LDC R1, c[0x0][0x37c] ;  /* 0x0000df00ff017b82 */ /* 0x000ff00000000800 */
[----:B------:R-:W0:Y:S01]  /*0010*/  LDC R4, c[0x0][0x388] ;  /* 0x0000e200ff047b82 */ /* 0x000e220000000800 */
[----:B------:R-:W1:Y:S01]  /*0020*/  S2R R5, SR_TID.X ;  /* 0x0000000000057919 */ /* 0x000e620000002100 */
[----:B------:R-:W2:Y:S06]  /*0030*/  LDCU.64 UR6, c[0x0][0x358] ;  /* 0x00006b00ff0677ac */ /* 0x000eac0008000a00 */
[----:B------:R-:W3:Y:S08]  /*0040*/  S2UR UR4, SR_CTAID.X ;  /* 0x00000000000479c3 */ /* 0x000ef00000002500 */
[----:B------:R-:W4:Y:S01]  /*0050*/  LDC R3, c[0x0][0x600] ;  /* 0x00018000ff037b82 */ /* 0x000f220000000800 */
[----:B0-----:R-:W-:Y:S01]  /*0060*/  ISETP.NE.AND P0, PT, R4, RZ, PT ;  /* 0x000000ff0400720c */ /* 0x001fe20003f05270 */
[----:B---3--:R-:W-:-:S06]  /*0070*/  USHF.L.U32 UR4, UR4, 0x9, URZ ;  /* 0x0000000904047899 */ /* 0x008fcc00080006ff */
[----:B-1----:R-:W-:Y:S01]  /*0080*/  LOP3.LUT R5, R5, UR4, RZ, 0xfc, !PT ;  /* 0x0000000405057c12 */ /* 0x002fe2000f8efcff */
[----:B----4-:R-:W-:-:S05]  /*0090*/  FADD.FTZ R2, -R3, 1 ;  /* 0x3f80000003027421 */ /* 0x010fca0000010100 */
[----:B--2---:R-:W-:Y:S05]  /*00a0*/  @P0 BRA `(.L_x_842) ;  /* 0x0000000400200947 */ /* 0x004fea0003800000 */
[----:B------:R-:W0:Y:S01]  /*00b0*/  LDCU UR4, c[0x0][0x380] ;  /* 0x00007000ff0477ac */ /* 0x000e220008000800 */
[----:B------:R-:W-:Y:S04]  /*00c0*/  BSSY.RECONVERGENT B0, `(.L_x_843) ;  /* 0x0000035000007945 */ /* 0x000fe80003800200 */
[----:B------:R-:W-:Y:S01]  /*00d0*/  BSSY.RELIABLE B1, `(.L_x_844) ;  /* 0x0000025000017945 */ /* 0x000fe20003800100 */
[----:B0-----:R-:W-:-:S13]  /*00e0*/  ISETP.GE.AND P0, PT, R5, UR4, PT ;  /* 0x0000000405007c0c */ /* 0x001fda000bf06270 */
[----:B------:R-:W-:Y:S05]  /*00f0*/  @P0 BRA `(.L_x_845) ;  /* 0x00000000007c0947 */ /* 0x000fea0003800000 */
[----:B------:R-:W0:Y:S08]  /*0100*/  LDC.64 R6, c[0x0][0x5f0] ;  /* 0x00017c00ff067b82 */ /* 0x000e300000000a00 */
[----:B------:R-:W1:Y:S01]  /*0110*/  LDC.64 R8, c[0x0][0x5f8] ;  /* 0x00017e00ff087b82 */ /* 0x000e620000000a00 */
[----:B0-----:R-:W2:Y:S04]  /*0120*/  LDG.E.U16 R6, desc[UR6][R6.64] ;  /* 0x0000000606067981 */ /* 0x001ea8000c1e1500 */
[----:B-1----:R-:W3:Y:S01]  /*0130*/  LDG.E.U16 R8, desc[UR6][R8.64] ;  /* 0x0000000608087981 */ /* 0x002ee2000c1e1500 */
[----:B------:R-:W-:-:S02]  /*0140*/  FSETP.GEU.FTZ.AND P0, PT, |R3|, 0.5, PT ;  /* 0x3f0000000300780b */ /* 0x000fc40003f1e200 */
[----:B------:R-:W0:Y:S01]  /*0150*/  LDC.64 R10, c[0x0][0x5e8] ;  /* 0x00017a00ff0a7b82 */ /* 0x000e220000000a00 */
[----:B------:R-:W-:Y:S02]  /*0160*/  IADD3 R5, PT, PT, R5, 0x80, RZ ;  /* 0x0000008005057810 */ /* 0x000fe40007ffe0ff */
[----:B--2---:R-:W-:Y:S02]  /*0170*/  SHF.L.U32 R0, R6, 0x10, RZ ;  /* 0x0000001006007819 */ /* 0x004fe400000006ff */
[----:B---3--:R-:W-:-:S05]  /*0180*/  SHF.L.U32 R13, R8, 0x10, RZ ;  /* 0x00000010080d7819 */ /* 0x008fca00000006ff */
[----:B------:R-:W-:-:S04]  /*0190*/  FADD.FTZ R15, -R0, R13 ;  /* 0x0000000d000f7221 */ /* 0x000fc80000010100 */
[----:B------:R-:W-:Y:S01]  /*01a0*/  @!P0 FFMA.FTZ R0, R15, R3, R0 ;  /* 0x000000030f008223 */ /* 0x000fe20000010000 */
[----:B------:R-:W-:Y:S01]  /*01b0*/  @P0 FFMA.FTZ R0, -R2, R15, R13 ;  /* 0x0000000f02000223 */ /* 0x000fe2000001010d */
[----:B------:R-:W-:-:S04]  /*01c0*/  ISETP.GE.AND P0, PT, R5, UR4, PT ;  /* 0x0000000405007c0c */ /* 0x000fc8000bf06270 */
[----:B------:R-:W-:-:S05]  /*01d0*/  F2FP.BF16.F32.PACK_AB R0, RZ, R0 ;  /* 0x00000000ff00723e */ /* 0x000fca00000010ff */
[----:B0-----:R0:W-:Y:S04]  /*01e0*/  STG.E.U16 desc[UR6][R10.64], R0 ;  /* 0x000000000a007986 */ /* 0x0011e8000c101506 */
[----:B------:R-:W-:Y:S05]  /*01f0*/  @P0 BREAK.RELIABLE B1 ;  /* 0x0000000000010942 */ /* 0x000fea0003800100 */
[----:B------:R-:W-:Y:S05]  /*0200*/  @P0 BRA `(.L_x_846) ;  /* 0x0000000000800947 */ /* 0x000fea0003800000 */
[----:B------:R-:W1:Y:S08]  /*0210*/  LDC.64 R6, c[0x0][0x5f0] ;  /* 0x00017c00ff067b82 */ /* 0x000e700000000a00 */
[----:B------:R-:W2:Y:S01]  /*0220*/  LDC.64 R8, c[0x0][0x5f8] ;  /* 0x00017e00ff087b82 */ /* 0x000ea20000000a00 */
[----:B-1----:R-:W3:Y:S04]  /*0230*/  LDG.E.U16 R6, desc[UR6][R6.64] ;  /* 0x0000000606067981 */ /* 0x002ee8000c1e1500 */
[----:B--2---:R-:W2:Y:S01]  /*0240*/  LDG.E.U16 R8, desc[UR6][R8.64] ;  /* 0x0000000608087981 */ /* 0x004ea2000c1e1500 */
[----:B------:R-:W-:-:S02]  /*0250*/  FSETP.GEU.FTZ.AND P0, PT, |R3|, 0.5, PT ;  /* 0x3f0000000300780b */ /* 0x000fc40003f1e200 */
[----:B0-----:R-:W0:Y:S01]  /*0260*/  LDC.64 R10, c[0x0][0x5e8] ;  /* 0x00017a00ff0a7b82 */ /* 0x001e220000000a00 */
[----:B------:R-:W-:Y:S02]  /*0270*/  IADD3 R5, PT, PT, R5, 0x80, RZ ;  /* 0x0000008005057810 */ /* 0x000fe40007ffe0ff */
[----:B---3--:R-:W-:Y:S02]  /*0280*/  SHF.L.U32 R0, R6, 0x10, RZ ;  /* 0x0000001006007819 */ /* 0x008fe400000006ff */
[----:B--2---:R-:W-:-:S05]  /*0290*/  SHF.L.U32 R13, R8, 0x10, RZ ;  /* 0x00000010080d7819 */ /* 0x004fca00000006ff */
[----:B------:R-:W-:-:S04]  /*02a0*/  FADD.FTZ R15, -R0, R13 ;  /* 0x0000000d000f7221 */ /* 0x000fc80000010100 */
[----:B------:R-:W-:Y:S01]  /*02b0*/  @!P0 FFMA.FTZ R0, R15, R3, R0 ;  /* 0x000000030f008223 */ /* 0x000fe20000010000 */
[----:B------:R-:W-:-:S05]  /*02c0*/  @P0 FFMA.FTZ R0, -R2, R15, R13 ;  /* 0x0000000f02000223 */ /* 0x000fca000001010d */
[----:B------:R-:W-:-:S05]  /*02d0*/  F2FP.BF16.F32.PACK_AB R0, RZ, R0 ;  /* 0x00000000ff00723e */ /* 0x000fca00000010ff */
[----:B0-----:R0:W-:Y:S02]  /*02e0*/  STG.E.U16 desc[UR6][R10.64], R0 ;  /* 0x000000000a007986 */ /* 0x0011e4000c101506 */
.L_x_845:
[----:B------:R-:W-:-:S13]  /*02f0*/  ISETP.GE.AND P0, PT, R5, UR4, PT ;  /* 0x0000000405007c0c */ /* 0x000fda000bf06270 */
[----:B------:R-:W-:Y:S05]  /*0300*/  @P0 BREAK.RELIABLE B1 ;  /* 0x0000000000010942 */ /* 0x000fea0003800100 */
[----:B------:R-:W-:Y:S05]  /*0310*/  @P0 BRA `(.L_x_846) ;  /* 0x00000000003c0947 */ /* 0x000fea0003800000 */
[----:B------:R-:W-:Y:S05]  /*0320*/  BSYNC.RELIABLE B1 ;  /* 0x0000000000017941 */ /* 0x000fea0003800100 */
.L_x_844:
        /* <DEDUP_REMOVED lines=14> */
.L_x_846:
[----:B------:R-:W-:Y:S05]  /*0410*/  BSYNC.RECONVERGENT B0 ;  /* 0x0000000000007941 */ /* 0x000fea0003800200 */
.L_x_843:
[----:B------:R-:W-:Y:S05]  /*0420*/  WARPSYNC.ALL ;  /* 0x0000000000007948 */ /* 0x000fea0003800000 */
[----:B------:R-:W-:-:S13]  /*0430*/  ISETP.GE.AND P0, PT, R5, UR4, PT ;  /* 0x0000000405007c0c */ /* 0x000fda000bf06270 */
[----:B------:R-:W-:Y:S05]  /*0440*/  @P0 EXIT ;  /* 0x000000000000094d */ /* 0x000fea0003800000 */
[----:B------:R-:W2:Y:S08]  /*0450*/  LDC.64 R4, c[0x0][0x5f0] ;  /* 0x00017c00ff047b82 */ /* 0x000eb00000000a00 */
[----:B------:R-:W3:Y:S01]  /*0460*/  LDC.64 R6, c[0x0][0x5f8] ;  /* 0x00017e00ff067b82 */ /* 0x000ee20000000a00 */
[----:B--2---:R-:W0:Y:S04]  /*0470*/  LDG.E.U16 R4, desc[UR6][R4.64] ;  /* 0x0000000604047981 */ /* 0x004e28000c1e1500 */
[----:B---3--:R-:W2:Y:S01]  /*0480*/  LDG.E.U16 R6, desc[UR6][R6.64] ;  /* 0x0000000606067981 */ /* 0x008ea2000c1e1500 */
[----:B------:R-:W-:-:S02]  /*0490*/  FSETP.GEU.FTZ.AND P0, PT, |R3|, 0.5, PT ;  /* 0x3f0000000300780b */ /* 0x000fc40003f1e200 */
[----:B------:R-:W3:Y:S01]  /*04a0*/  LDC.64 R8, c[0x0][0x5e8] ;  /* 0x00017a00ff087b82 */ /* 0x000ee20000000a00 */
[----:B01----:R-:W-:Y:S02]  /*04b0*/  SHF.L.U32 R0, R4, 0x10, RZ ;  /* 0x0000001004007819 */ /* 0x003fe400000006ff */
[----:B--2---:R-:W-:-:S05]  /*04c0*/  SHF.L.U32 R11, R6, 0x10, RZ ;  /* 0x00000010060b7819 */ /* 0x004fca00000006ff */
[----:B------:R-:W-:-:S04]  /*04d0*/  FADD.FTZ R13, -R0, R11 ;  /* 0x0000000b000d7221 */ /* 0x000fc80000010100 */
[----:B------:R-:W-:Y:S01]  /*04e0*/  @!P0 FFMA.FTZ R0, R13, R3, R0 ;  /* 0x000000030d008223 */ /* 0x000fe20000010000 */
[----:B------:R-:W-:-:S05]  /*04f0*/  @P0 FFMA.FTZ R0, -R2, R13, R11 ;  /* 0x0000000d02000223 */ /* 0x000fca000001010b */
[----:B------:R-:W-:-:S05]  /*0500*/  F2FP.BF16.F32.PACK_AB R0, RZ, R0 ;  /* 0x00000000ff00723e */ /* 0x000fca00000010ff */
[----:B---3--:R-:W-:Y:S01]  /*0510*/  STG.E.U16 desc[UR6][R8.64], R0 ;  /* 0x0000000008007986 */ /* 0x008fe2000c101506 */
[----:B------:R-:W-:Y:S05]  /*0520*/  EXIT ;  /* 0x000000000000794d */ /* 0x000fea0003800000 */
.L_x_842:
[----:B------:R-:W0:Y:S01]  /*0530*/  LDCU UR4, c[0x0][0x380] ;  /* 0x00007000ff0477ac */ /* 0x000e220008000800 */
[----:B------:R-:W-:Y:S01]  /*0540*/  IADD3 R4, PT, PT, R4, -0x1, RZ ;  /* 0xffffffff04047810 */ /* 0x000fe20007ffe0ff */
[----:B------:R-:W-:Y:S04]  /*0550*/  BSSY.RECONVERGENT B0, `(.L_x_847) ;  /* 0x000045a000007945 */ /* 0x000fe80003800200 */
[----:B------:R-:W-:Y:S01]  /*0560*/  BSSY.RELIABLE B1, `(.L_x_848) ;  /* 0x00002e9000017945 */ /* 0x000fe20003800100 */
[----:B------:R-:W-:-:S04]  /*0570*/  VIMNMX.U32 R0, PT, PT, R4, 0x18, PT ;  /* 0x0000001804007848 */ /* 0x000fc80003fe0000 */
[----:B------:R-:W-:Y:S02]  /*0580*/  IADD3 R0, PT, PT, R0, 0x1, RZ ;  /* 0x0000000100007810 */ /* 0x000fe40007ffe0ff */
[----:B0-----:R-:W-:-:S13]  /*0590*/  ISETP.GE.AND P0, PT, R5, UR4, PT ;  /* 0x0000000405007c0c */ /* 0x001fda000bf06270 */
[----:B------:R-:W-:Y:S05]  /*05a0*/  @P0 BRA `(.L_x_849) ;  /* 0x0000002c00840947 */ /* 0x000fea0003800000 */
[----:B------:R-:W0:Y:S01]  /*05b0*/  LDCU.64 UR8, c[0x0][0x390] ;  /* 0x00007200ff0877ac */ /* 0x000e220008000a00 */
[----:B------:R-:W-:Y:S01]  /*05c0*/  HFMA2 R6, -RZ, RZ, 0, 0 ;  /* 0x00000000ff067431 */ /* 0x000fe200000001ff */
[----:B------:R-:W-:Y:S01]  /*05d0*/  MOV R7, R5 ;  /* 0x0000000500077202 */ /* 0x000fe20000000f00 */
[----:B------:R-:W1:Y:S01]  /*05e0*/  LDCU UR5, c[0x0][0x38c] ;  /* 0x00007180ff0577ac */ /* 0x000e620008000800 */
[----:B------:R-:W-:Y:S01]  /*05f0*/  ISETP.NE.AND P0, PT, R4, RZ, PT ;  /* 0x000000ff0400720c */ /* 0x000fe20003f05270 */
[----:B------:R-:W2:Y:S01]  /*0600*/  LDCU.64 UR10, c[0x0][0x4b8] ;  /* 0x00009700ff0a77ac */ /* 0x000ea20008000a00 */
[----:B0-----:R-:W-:Y:S01]  /*0610*/  IMAD.HI.U32 R12, R5, UR8, R6 ;  /* 0x00000008050c7c27 */ /* 0x001fe2000f8e0006 */
[----:B------:R-:W0:Y:S04]  /*0620*/  LDCU UR8, c[0x0][0x4c0] ;  /* 0x00009800ff0877ac */ /* 0x000e280008000800 */
[----:B------:R-:W-:-:S04]  /*0630*/  SHF.R.U32.HI R13, RZ, UR9, R12 ;  /* 0x00000009ff0d7c19 */ /* 0x000fc8000801160c */
[----:B------:R-:W-:-:S05]  /*0640*/  IADD3 R6, PT, PT, -R13, RZ, RZ ;  /* 0x000000ff0d067210 */ /* 0x000fca0007ffe1ff */
[----:B-1----:R-:W-:-:S04]  /*0650*/  IMAD R6, R6, UR5, R5 ;  /* 0x0000000506067c24 */ /* 0x002fc8000f8e0205 */
[C---:B--2---:R-:W-:Y:S02]  /*0660*/  IMAD R7, R6.reuse, UR10, RZ ;  /* 0x0000000a06077c24 */ /* 0x044fe4000f8e02ff */
[C---:B------:R-:W-:Y:S02]  /*0670*/  IMAD R8, R6.reuse, UR11, RZ ;  /* 0x0000000b06087c24 */ /* 0x040fe4000f8e02ff */
[----:B0-----:R-:W-:Y:S01]  /*0680*/  IMAD R6, R6, UR8, RZ ;  /* 0x0000000806067c24 */ /* 0x001fe2000f8e02ff */
[----:B------:R-:W-:Y:S06]  /*0690*/  @!P0 BRA `(.L_x_850) ;  /* 0x0000001400348947 */ /* 0x000fec0003800000 */
[----:B------:R-:W0:Y:S01]  /*06a0*/  LDCU.64 UR8, c[0x0][0x398] ;  /* 0x00007300ff0877ac */ /* 0x000e220008000a00 */
[----:B------:R-:W-:Y:S02]  /*06b0*/  MOV R12, RZ ;  /* 0x000000ff000c7202 */ /* 0x000fe40000000f00 */
[----:B------:R-:W-:Y:S01]  /*06c0*/  ISETP.NE.AND P0, PT, R0, 0x2, PT ;  /* 0x000000020000780c */ /* 0x000fe20003f05270 */
[----:B------:R-:W1:Y:S01]  /*06d0*/  LDCU UR5, c[0x0][0x3a0] ;  /* 0x00007400ff0577ac */ /* 0x000e620008000800 */
[----:B------:R-:W2:Y:S01]  /*06e0*/  LDCU UR10, c[0x0][0x4c4] ;  /* 0x00009880ff0a77ac */ /* 0x000ea20008000800 */
[----:B------:R-:W3:Y:S01]  /*06f0*/  LDCU.64 UR12, c[0x0][0x4c8] ;  /* 0x00009900ff0c77ac */ /* 0x000ee20008000a00 */
[----:B0-----:R-:W-:-:S05]  /*0700*/  IMAD.HI.U32 R10, R13, UR9, R12 ;  /* 0x000000090d0a7c27 */ /* 0x001fca000f8e000c */
[----:B-1----:R-:W-:-:S04]  /*0710*/  SHF.R.U32.HI R11, RZ, UR5, R10 ;  /* 0x00000005ff0b7c19 */ /* 0x002fc8000801160a */
[----:B------:R-:W-:-:S05]  /*0720*/  IADD3 R9, PT, PT, -R11, RZ, RZ ;  /* 0x000000ff0b097210 */ /* 0x000fca0007ffe1ff */
[----:B------:R-:W-:-:S04]  /*0730*/  IMAD R13, R9, UR8, R13 ;  /* 0x00000008090d7c24 */ /* 0x000fc8000f8e020d */
[C---:B--2---:R-:W-:Y:S02]  /*0740*/  IMAD R7, R13.reuse, UR10, R7 ;  /* 0x0000000a0d077c24 */ /* 0x044fe4000f8e0207 */
[C---:B---3--:R-:W-:Y:S02]  /*0750*/  IMAD R8, R13.reuse, UR12, R8 ;  /* 0x0000000c0d087c24 */ /* 0x048fe4000f8e0208 */
[----:B------:R-:W-:Y:S01]  /*0760*/  IMAD R6, R13, UR13, R6 ;  /* 0x0000000d0d067c24 */ /* 0x000fe2000f8e0206 */
[----:B------:R-:W-:Y:S06]  /*0770*/  @!P0 BRA `(.L_x_850) ;  /* 0x0000001000fc8947 */ /* 0x000fec0003800000 */
[----:B------:R-:W0:Y:S01]  /*0780*/  LDCU.64 UR8, c[0x0][0x3a8] ;  /* 0x00007500ff0877ac */ /* 0x000e220008000a00 */
[----:B------:R-:W-:Y:S01]  /*0790*/  HFMA2 R10, -RZ, RZ, 0, 0 ;  /* 0x00000000ff0a7431 */ /* 0x000fe200000001ff */
[----:B------:R-:W-:Y:S01]  /*07a0*/  ISETP.NE.AND P0, PT, R0, 0x3, PT ;  /* 0x000000030000780c */ /* 0x000fe20003f05270 */
[----:B------:R-:W1:Y:S01]  /*07b0*/  LDCU UR5, c[0x0][0x3a4] ;  /* 0x00007480ff0577ac */ /* 0x000e620008000800 */
[----:B------:R-:W2:Y:S02]  /*07c0*/  LDCU.64 UR10, c[0x0][0x4d0] ;  /* 0x00009a00ff0a77ac */ /* 0x000ea40008000a00 */
        /* <DEDUP_REMOVED lines=24> */
[----:B------:R-:W-:Y:S02]  /*0950*/  MOV R10, RZ ;  /* 0x000000ff000a7202 */ /* 0x000fe40000000f00 */
[----:B------:R-:W-:Y:S01]  /*0960*/  ISETP.NE.AND P0, PT, R0, 0x5, PT ;  /* 0x000000050000780c */ /* 0x000fe20003f05270 */
[----:B------:R-:W1:Y:S01]  /*0970*/  LDCU UR5, c[0x0][0x3bc] ;  /* 0x00007780ff0577ac */ /* 0x000e620008000800 */
[----:B------:R-:W2:Y:S01]  /*0980*/  LDCU.64 UR10, c[0x0][0x4e8] ;  /* 0x00009d00ff0a77ac */ /* 0x000ea20008000a00 */
        /* <DEDUP_REMOVED lines=10> */
[----:B------:R-:W-:Y:S01]  /*0a30*/  HFMA2 R12, -RZ, RZ, 0, 0 ;  /* 0x00000000ff0c7431 */ /* 0x000fe200000001ff */
        /* <DEDUP_REMOVED lines=250> */
[----:B------:R-:W-:Y:S01]  /*19e0*/  ISETP.NE.AND P0, PT, R0, 0x18, PT ;  /* 0x000000180000780c */ /* 0x000fe20003f05270 */
[----:B------:R-:W0:Y:S01]  /*19f0*/  LDCU.64 UR8, c[0x0][0x4a0] ;  /* 0x00009400ff0877ac */ /* 0x000e220008000a00 */
[----:B------:R-:W-:Y:S01]  /*1a00*/  HFMA2 R10, -RZ, RZ, 0, 0 ;  /* 0x00000000ff0a7431 */ /* 0x000fe200000001ff */
[----:B------:R-:W1:Y:S01]  /*1a10*/  LDCU UR5, c[0x0][0x4a8] ;  /* 0x00009500ff0577ac */ /* 0x000e620008000800 */
[----:B------:R-:W2:Y:S09]  /*1a20*/  LDCU.64 UR10, c[0x0][0x5d0] ;  /* 0x0000ba00ff0a77ac */ /* 0x000eb20008000a00 */
[----:B------:R-:W3:Y:S01]  /*1a30*/  @P0 LDC.64 R16, c[0x0][0x4b0] ;  /* 0x00012c00ff100b82 */ /* 0x000ee20000000a00 */
[----:B0-----:R-:W-:Y:S01]  /*1a40*/  IMAD.HI.U32 R14, R11, UR9, R10 ;  /* 0x000000090b0e7c27 */ /* 0x001fe2000f8e000a */
[----:B------:R-:W0:Y:S06]  /*1a50*/  LDCU UR9, c[0x0][0x5cc] ;  /* 0x0000b980ff0977ac */ /* 0x000e2c0008000800 */
[----:B------:R-:W4:Y:S01]  /*1a60*/  @P0 LDC R19, c[0x0][0x4ac] ;  /* 0x00012b00ff130b82 */ /* 0x000f220000000800 */
[----:B-1----:R-:W-:-:S02]  /*1a70*/  SHF.R.U32.HI R15, RZ, UR5, R14 ;  /* 0x00000005ff0f7c19 */ /* 0x002fc4000801160e */
[----:B------:R-:W-:Y:S02]  /*1a80*/  @P0 MOV R14, RZ ;  /* 0x000000ff000e0202 */ /* 0x000fe40000000f00 */
[----:B------:R-:W-:-:S03]  /*1a90*/  IADD3 R9, PT, PT, -R15, RZ, RZ ;  /* 0x000000ff0f097210 */ /* 0x000fc60007ffe1ff */
[----:B------:R-:W1:Y:S02]  /*1aa0*/  @P0 LDC.64 R12, c[0x0][0x5d8] ;  /* 0x00017600ff0c0b82 */ /* 0x000e640000000a00 */
[----:B------:R-:W-:-:S06]  /*1ab0*/  IMAD R11, R9, UR8, R11 ;  /* 0x00000008090b7c24 */ /* 0x000fcc000f8e020b */
[----:B------:R-:W5:Y:S01]  /*1ac0*/  @P0 LDC R10, c[0x0][0x5e0] ;  /* 0x00017800ff0a0b82 */ /* 0x000f620000000800 */
[----:B---3--:R-:W-:-:S04]  /*1ad0*/  @P0 IMAD.HI.U32 R16, R15, R16, R14 ;  /* 0x000000100f100227 */ /* 0x008fc800078e000e */
[C---:B0-----:R-:W-:Y:S01]  /*1ae0*/  IMAD R7, R11.reuse, UR9, R7 ;  /* 0x000000090b077c24 */ /* 0x041fe2000f8e0207 */
[----:B------:R-:W-:Y:S01]  /*1af0*/  @P0 SHF.R.U32.HI R16, RZ, R17, R16 ;  /* 0x00000011ff100219 */ /* 0x000fe20000011610 */
[C---:B--2---:R-:W-:Y:S02]  /*1b00*/  IMAD R8, R11.reuse, UR10, R8 ;  /* 0x0000000a0b087c24 */ /* 0x044fe4000f8e0208 */
[----:B------:R-:W-:Y:S01]  /*1b10*/  IMAD R6, R11, UR11, R6 ;  /* 0x0000000b0b067c24 */ /* 0x000fe2000f8e0206 */
[----:B------:R-:W-:-:S05]  /*1b20*/  @P0 IADD3 R14, PT, PT, -R16, RZ, RZ ;  /* 0x000000ff100e0210 */ /* 0x000fca0007ffe1ff */
[----:B----4-:R-:W-:-:S04]  /*1b30*/  @P0 IMAD R15, R14, R19, R15 ;  /* 0x000000130e0f0224 */ /* 0x010fc800078e020f */
[C---:B-1----:R-:W-:Y:S02]  /*1b40*/  @P0 IMAD R7, R15.reuse, R12, R7 ;  /* 0x0000000c0f070224 */ /* 0x042fe400078e0207 */
[C---:B------:R-:W-:Y:S02]  /*1b50*/  @P0 IMAD R8, R15.reuse, R13, R8 ;  /* 0x0000000d0f080224 */ /* 0x040fe400078e0208 */
[----:B-----5:R-:W-:-:S07]  /*1b60*/  @P0 IMAD R6, R15, R10, R6 ;  /* 0x0000000a0f060224 */ /* 0x020fce00078e0206 */
.L_x_850:
[----:B------:R-:W0:Y:S02]  /*1b70*/  LDCU.128 UR8, c[0x0][0x5f0] ;  /* 0x0000be00ff0877ac */ /* 0x000e240008000c00 */
[----:B0-----:R-:W-:Y:S02]  /*1b80*/  IADD3 R8, P0, PT, R8, UR8, RZ ;  /* 0x0000000808087c10 */ /* 0x001fe4000ff1e0ff */
[----:B------:R-:W-:Y:S02]  /*1b90*/  IADD3 R10, P1, PT, R6, UR10, RZ ;  /* 0x0000000a060a7c10 */ /* 0x000fe4000ff3e0ff */
[----:B------:R-:W-:Y:S01]  /*1ba0*/  IADD3.X R9, PT, PT, RZ, UR9, RZ, P0, !PT ;  /* 0x00000009ff097c10 */ /* 0x000fe200087fe4ff */
[----:B------:R-:W0:Y:S01]  /*1bb0*/  LDCU.64 UR8, c[0x0][0x5e8] ;  /* 0x0000bd00ff0877ac */ /* 0x000e220008000a00 */
[----:B------:R-:W-:-:S03]  /*1bc0*/  IADD3.X R11, PT, PT, RZ, UR11, RZ, P1, !PT ;  /* 0x0000000bff0b7c10 */ /* 0x000fc60008ffe4ff */
[----:B------:R-:W2:Y:S04]  /*1bd0*/  LDG.E.U16 R8, desc[UR6][R8.64] ;  /* 0x0000000608087981 */ /* 0x000ea8000c1e1500 */
[----:B------:R-:W3:Y:S01]  /*1be0*/  LDG.E.U16 R10, desc[UR6][R10.64] ;  /* 0x000000060a0a7981 */ /* 0x000ee2000c1e1500 */
[----:B------:R-:W-:Y:S02]  /*1bf0*/  FSETP.GEU.FTZ.AND P0, PT, |R3|, 0.5, PT ;  /* 0x3f0000000300780b */ /* 0x000fe40003f1e200 */
[----:B------:R-:W-:Y:S02]  /*1c00*/  IADD3 R5, PT, PT, R5, 0x80, RZ ;  /* 0x0000008005057810 */ /* 0x000fe40007ffe0ff */
[----:B--2---:R-:W-:Y:S02]  /*1c10*/  SHF.L.U32 R13, R8, 0x10, RZ ;  /* 0x00000010080d7819 */ /* 0x004fe400000006ff */
[----:B---3--:R-:W-:-:S05]  /*1c20*/  SHF.L.U32 R15, R10, 0x10, RZ ;  /* 0x000000100a0f7819 */ /* 0x008fca00000006ff */
[----:B------:R-:W-:-:S04]  /*1c30*/  FADD.FTZ R6, -R13, R15 ;  /* 0x0000000f0d067221 */ /* 0x000fc80000010100 */
[----:B------:R-:W-:Y:S01]  /*1c40*/  @!P0 FFMA.FTZ R12, R6, R3, R13 ;  /* 0x00000003060c8223 */ /* 0x000fe2000001000d */
[----:B------:R-:W-:Y:S01]  /*1c50*/  @P0 FFMA.FTZ R12, -R2, R6, R15 ;  /* 0x00000006020c0223 */ /* 0x000fe2000001010f */
[----:B0-----:R-:W-:-:S04]  /*1c60*/  IADD3 R6, P0, PT, R7, UR8, RZ ;  /* 0x0000000807067c10 */ /* 0x001fc8000ff1e0ff */
[----:B------:R-:W-:Y:S02]  /*1c70*/  F2FP.BF16.F32.PACK_AB R12, RZ, R12 ;  /* 0x0000000cff0c723e */ /* 0x000fe400000010ff */
[----:B------:R-:W-:Y:S02]  /*1c80*/  IADD3.X R7, PT, PT, RZ, UR9, RZ, P0, !PT ;  /* 0x00000009ff077c10 */ /* 0x000fe400087fe4ff */
[----:B------:R-:W-:-:S03]  /*1c90*/  ISETP.GE.AND P0, PT, R5, UR4, PT ;  /* 0x0000000405007c0c */ /* 0x000fc6000bf06270 */
[----:B------:R0:W-:Y:S10]  /*1ca0*/  STG.E.U16 desc[UR6][R6.64], R12 ;  /* 0x0000000c06007986 */ /* 0x0001f4000c101506 */
[----:B------:R-:W-:Y:S05]  /*1cb0*/  @P0 BREAK.RELIABLE B1 ;  /* 0x0000000000010942 */ /* 0x000fea0003800100 */
[----:B------:R-:W-:Y:S05]  /*1cc0*/  @P0 BRA `(.L_x_851) ;  /* 0x0000002c00880947 */ /* 0x000fea0003800000 */
[----:B------:R-:W1:Y:S01]  /*1cd0*/  LDCU.64 UR8, c[0x0][0x390] ;  /* 0x00007200ff0877ac */ /* 0x000e620008000a00 */
[----:B0-----:R-:W-:Y:S01]  /*1ce0*/  HFMA2 R6, -RZ, RZ, 0, 0 ;  /* 0x00000000ff067431 */ /* 0x001fe200000001ff */
[----:B------:R-:W-:Y:S01]  /*1cf0*/  MOV R7, R5 ;  /* 0x0000000500077202 */ /* 0x000fe20000000f00 */
[----:B------:R-:W0:Y:S01]  /*1d00*/  LDCU UR5, c[0x0][0x38c] ;  /* 0x00007180ff0577ac */ /* 0x000e220008000800 */
[----:B------:R-:W-:Y:S01]  /*1d10*/  ISETP.NE.AND P0, PT, R4, RZ, PT ;  /* 0x000000ff0400720c */ /* 0x000fe20003f05270 */
[----:B------:R-:W2:Y:S01]  /*1d20*/  LDCU.64 UR10, c[0x0][0x4b8] ;  /* 0x00009700ff0a77ac */ /* 0x000ea20008000a00 */
[----:B-1----:R-:W-:Y:S01]  /*1d30*/  IMAD.HI.U32 R12, R5, UR8, R6 ;  /* 0x00000008050c7c27 */ /* 0x002fe2000f8e0006 */
[----:B------:R-:W1:Y:S04]  /*1d40*/  LDCU UR8, c[0x0][0x4c0] ;  /* 0x00009800ff0877ac */ /* 0x000e680008000800 */
[----:B------:R-:W-:-:S04]  /*1d50*/  SHF.R.U32.HI R13, RZ, UR9, R12 ;  /* 0x00000009ff0d7c19 */ /* 0x000fc8000801160c */
[----:B------:R-:W-:-:S05]  /*1d60*/  IADD3 R6, PT, PT, -R13, RZ, RZ ;  /* 0x000000ff0d067210 */ /* 0x000fca0007ffe1ff */
[----:B0-----:R-:W-:-:S04]  /*1d70*/  IMAD R6, R6, UR5, R5 ;  /* 0x0000000506067c24 */ /* 0x001fc8000f8e0205 */
[C---:B--2---:R-:W-:Y:S02]  /*1d80*/  IMAD R7, R6.reuse, UR10, RZ ;  /* 0x0000000a06077c24 */ /* 0x044fe4000f8e02ff */
[C---:B------:R-:W-:Y:S02]  /*1d90*/  IMAD R8, R6.reuse, UR11, RZ ;  /* 0x0000000b06087c24 */ /* 0x040fe4000f8e02ff */
[----:B-1----:R-:W-:Y:S01]  /*1da0*/  IMAD R6, R6, UR8, RZ ;  /* 0x0000000806067c24 */ /* 0x002fe2000f8e02ff */
        /* <DEDUP_REMOVED lines=334> */
.L_x_852:
        /* <DEDUP_REMOVED lines=17> */
[----:B------:R-:W-:-:S05]  /*33a0*/  IADD3.X R7, PT, PT, RZ, UR9, RZ, P0, !PT ;  /* 0x00000009ff077c10 */ /* 0x000fca00087fe4ff */
[----:B------:R0:W-:Y:S02]  /*33b0*/  STG.E.U16 desc[UR6][R6.64], R12 ;  /* 0x0000000c06007986 */ /* 0x0001e4000c101506 */
.L_x_849:
[----:B------:R-:W-:-:S13]  /*33c0*/  ISETP.GE.AND P0, PT, R5, UR4, PT ;  /* 0x0000000405007c0c */ /* 0x000fda000bf06270 */
[----:B------:R-:W-:Y:S05]  /*33d0*/  @P0 BREAK.RELIABLE B1 ;  /* 0x0000000000010942 */ /* 0x000fea0003800100 */
[----:B------:R-:W-:Y:S05]  /*33e0*/  @P0 BRA `(.L_x_851) ;  /* 0x0000001400c00947 */ /* 0x000fea0003800000 */
[----:B------:R-:W-:Y:S05]  /*33f0*/  BSYNC.RELIABLE B1 ;  /* 0x0000000000017941 */ /* 0x000fea0003800100 */
.L_x_848:
        /* <DEDUP_REMOVED lines=348> */
.L_x_853:
        /* <DEDUP_REMOVED lines=19> */
.L_x_851:
[----:B------:R-:W-:Y:S05]  /*4af0*/  BSYNC.RECONVERGENT B0 ;  /* 0x0000000000007941 */ /* 0x000fea0003800200 */
.L_x_847:
[----:B------:R-:W-:Y:S05]  /*4b00*/  WARPSYNC.ALL ;  /* 0x0000000000007948 */ /* 0x000fea0003800000 */
[----:B------:R-:W-:-:S13]  /*4b10*/  ISETP.GE.AND P0, PT, R5, UR4, PT ;  /* 0x0000000405007c0c */ /* 0x000fda000bf06270 */
[----:B------:R-:W-:Y:S05]  /*4b20*/  @P0 EXIT ;  /* 0x000000000000094d */ /* 0x000fea0003800000 */
[----:B------:R-:W2:Y:S01]  /*4b30*/  LDCU.64 UR4, c[0x0][0x390] ;  /* 0x00007200ff0477ac */ /* 0x000ea20008000a00 */
[----:B01----:R-:W-:Y:S01]  /*4b40*/  HFMA2 R6, -RZ, RZ, 0, 0 ;  /* 0x00000000ff067431 */ /* 0x003fe200000001ff */
[----:B------:R-:W-:Y:S01]  /*4b50*/  MOV R7, R5 ;  /* 0x0000000500077202 */ /* 0x000fe20000000f00 */
[----:B------:R-:W0:Y:S01]  /*4b60*/  LDCU UR8, c[0x0][0x38c] ;  /* 0x00007180ff0877ac */ /* 0x000e220008000800 */
[----:B------:R-:W-:Y:S01]  /*4b70*/  ISETP.NE.AND P0, PT, R4, RZ, PT ;  /* 0x000000ff0400720c */ /* 0x000fe20003f05270 */
[----:B------:R-:W1:Y:S01]  /*4b80*/  LDCU.64 UR10, c[0x0][0x4b8] ;  /* 0x00009700ff0a77ac */ /* 0x000e620008000a00 */
[----:B--2---:R-:W-:Y:S01]  /*4b90*/  IMAD.HI.U32 R8, R5, UR4, R6 ;  /* 0x0000000405087c27 */ /* 0x004fe2000f8e0006 */
[----:B------:R-:W2:Y:S04]  /*4ba0*/  LDCU UR4, c[0x0][0x4c0] ;  /* 0x00009800ff0477ac */ /* 0x000ea80008000800 */
[----:B------:R-:W-:-:S04]  /*4bb0*/  SHF.R.U32.HI R9, RZ, UR5, R8 ;  /* 0x00000005ff097c19 */ /* 0x000fc80008011608 */
[----:B------:R-:W-:-:S05]  /*4bc0*/  IADD3 R6, PT, PT, -R9, RZ, RZ ;  /* 0x000000ff09067210 */ /* 0x000fca0007ffe1ff */
[----:B0-----:R-:W-:-:S04]  /*4bd0*/  IMAD R4, R6, UR8, R5 ;  /* 0x0000000806047c24 */ /* 0x001fc8000f8e0205 */
[C---:B-1----:R-:W-:Y:S02]  /*4be0*/  IMAD R5, R4.reuse, UR10, RZ ;  /* 0x0000000a04057c24 */ /* 0x042fe4000f8e02ff */
[C---:B------:R-:W-:Y:S02]  /*4bf0*/  IMAD R6, R4.reuse, UR11, RZ ;  /* 0x0000000b04067c24 */ /* 0x040fe4000f8e02ff */
[----:B--2---:R-:W-:Y:S01]  /*4c00*/  IMAD R4, R4, UR4, RZ ;  /* 0x0000000404047c24 */ /* 0x004fe2000f8e02ff */
        /* <DEDUP_REMOVED lines=313> */
[----:B------:R-:W2:Y:S09]  /*5fa0*/  LDCU UR5, c[0x0][0x5cc] ;  /* 0x0000b980ff0577ac */ /* 0x000eb20008000800 */
[----:B------:R-:W3:Y:S01]  /*5fb0*/  @P0 LDC.64 R14, c[0x0][0x4b0] ;  /* 0x00012c00ff0e0b82 */ /* 0x000ee20000000a00 */
[----:B------:R-:W4:Y:S01]  /*5fc0*/  LDCU.64 UR10, c[0x0][0x5d0] ;  /* 0x0000ba00ff0a77ac */ /* 0x000f220008000a00 */
[----:B0-----:R-:W-:-:S06]  /*5fd0*/  IMAD.HI.U32 R12, R9, UR9, R8 ;  /* 0x00000009090c7c27 */ /* 0x001fcc000f8e0008 */
[----:B------:R-:W0:Y:S01]  /*5fe0*/  @P0 LDC R17, c[0x0][0x4ac] ;  /* 0x00012b00ff110b82 */ /* 0x000e220000000800 */
[----:B-1----:R-:W-:Y:S02]  /*5ff0*/  SHF.R.U32.HI R13, RZ, UR4, R12 ;  /* 0x00000004ff0d7c19 */ /* 0x002fe4000801160c */
[----:B------:R-:W-:Y:S02]  /*6000*/  @P0 MOV R12, RZ ;  /* 0x000000ff000c0202 */ /* 0x000fe40000000f00 */
[----:B------:R-:W-:-:S03]  /*6010*/  IADD3 R7, PT, PT, -R13, RZ, RZ ;  /* 0x000000ff0d077210 */ /* 0x000fc60007ffe1ff */
[----:B------:R-:W1:Y:S02]  /*6020*/  @P0 LDC.64 R10, c[0x0][0x5d8] ;  /* 0x00017600ff0a0b82 */ /* 0x000e640000000a00 */
[----:B------:R-:W-:-:S06]  /*6030*/  IMAD R9, R7, UR8, R9 ;  /* 0x0000000807097c24 */ /* 0x000fcc000f8e0209 */
[----:B------:R-:W5:Y:S01]  /*6040*/  @P0 LDC R8, c[0x0][0x5e0] ;  /* 0x00017800ff080b82 */ /* 0x000f620000000800 */
[----:B---3--:R-:W-:-:S04]  /*6050*/  @P0 IMAD.HI.U32 R0, R13, R14, R12 ;  /* 0x0000000e0d000227 */ /* 0x008fc800078e000c */
[C---:B--2---:R-:W-:Y:S01]  /*6060*/  IMAD R5, R9.reuse, UR5, R5 ;  /* 0x0000000509057c24 */ /* 0x044fe2000f8e0205 */
[----:B------:R-:W-:Y:S01]  /*6070*/  @P0 SHF.R.U32.HI R0, RZ, R15, R0 ;  /* 0x0000000fff000219 */ /* 0x000fe20000011600 */
[C---:B----4-:R-:W-:Y:S02]  /*6080*/  IMAD R6, R9.reuse, UR10, R6 ;  /* 0x0000000a09067c24 */ /* 0x050fe4000f8e0206 */
[----:B------:R-:W-:Y:S01]  /*6090*/  IMAD R4, R9, UR11, R4 ;  /* 0x0000000b09047c24 */ /* 0x000fe2000f8e0204 */
[----:B------:R-:W-:-:S05]  /*60a0*/  @P0 IADD3 R12, PT, PT, -R0, RZ, RZ ;  /* 0x000000ff000c0210 */ /* 0x000fca0007ffe1ff */
[----:B0-----:R-:W-:-:S04]  /*60b0*/  @P0 IMAD R13, R17, R12, R13 ;  /* 0x0000000c110d0224 */ /* 0x001fc800078e020d */
[C---:B-1----:R-:W-:Y:S02]  /*60c0*/  @P0 IMAD R5, R13.reuse, R10, R5 ;  /* 0x0000000a0d050224 */ /* 0x042fe400078e0205 */
[C---:B------:R-:W-:Y:S02]  /*60d0*/  @P0 IMAD R6, R13.reuse, R11, R6 ;  /* 0x0000000b0d060224 */ /* 0x040fe400078e0206 */
[----:B-----5:R-:W-:-:S07]  /*60e0*/  @P0 IMAD R4, R13, R8, R4 ;  /* 0x000000080d040224 */ /* 0x020fce00078e0204 */
.L_x_854:
[----:B------:R-:W0:Y:S01]  /*60f0*/  LDCU.128 UR8, c[0x0][0x5f0] ;  /* 0x0000be00ff0877ac */ /* 0x000e220008000c00 */
[----:B------:R-:W1:Y:S01]  /*6100*/  LDCU.64 UR4, c[0x0][0x5e8] ;  /* 0x0000bd00ff0477ac */ /* 0x000e620008000a00 */
[----:B0-----:R-:W-:Y:S02]  /*6110*/  IADD3 R6, P0, PT, R6, UR8, RZ ;  /* 0x0000000806067c10 */ /* 0x001fe4000ff1e0ff */
[----:B------:R-:W-:Y:S02]  /*6120*/  IADD3 R8, P1, PT, R4, UR10, RZ ;  /* 0x0000000a04087c10 */ /* 0x000fe4000ff3e0ff */
[----:B------:R-:W-:Y:S02]  /*6130*/  IADD3.X R7, PT, PT, RZ, UR9, RZ, P0, !PT ;  /* 0x00000009ff077c10 */ /* 0x000fe400087fe4ff */
[----:B------:R-:W-:-:S03]  /*6140*/  IADD3.X R9, PT, PT, RZ, UR11, RZ, P1, !PT ;  /* 0x0000000bff097c10 */ /* 0x000fc60008ffe4ff */
[----:B------:R-:W2:Y:S04]  /*6150*/  LDG.E.U16 R6, desc[UR6][R6.64] ;  /* 0x0000000606067981 */ /* 0x000ea8000c1e1500 */
[----:B------:R-:W3:Y:S01]  /*6160*/  LDG.E.U16 R8, desc[UR6][R8.64] ;  /* 0x0000000608087981 */ /* 0x000ee2000c1e1500 */
[----:B------:R-:W-:Y:S02]  /*6170*/  FSETP.GEU.FTZ.AND P0, PT, |R3|, 0.5, PT ;  /* 0x3f0000000300780b */ /* 0x000fe40003f1e200 */
[----:B--2---:R-:W-:Y:S02]  /*6180*/  SHF.L.U32 R11, R6, 0x10, RZ ;  /* 0x00000010060b7819 */ /* 0x004fe400000006ff */
[----:B---3--:R-:W-:-:S05]  /*6190*/  SHF.L.U32 R13, R8, 0x10, RZ ;  /* 0x00000010080d7819 */ /* 0x008fca00000006ff */
[----:B------:R-:W-:-:S04]  /*61a0*/  FADD.FTZ R0, -R11, R13 ;  /* 0x0000000d0b007221 */ /* 0x000fc80000010100 */
[----:B------:R-:W-:Y:S01]  /*61b0*/  @!P0 FFMA.FTZ R3, R0, R3, R11 ;  /* 0x0000000300038223 */ /* 0x000fe2000001000b */
[----:B------:R-:W-:Y:S01]  /*61c0*/  @P0 FFMA.FTZ R3, -R2, R0, R13 ;  /* 0x0000000002030223 */ /* 0x000fe2000001010d */
[----:B-1----:R-:W-:-:S04]  /*61d0*/  IADD3 R2, P0, PT, R5, UR4, RZ ;  /* 0x0000000405027c10 */ /* 0x002fc8000ff1e0ff */
[----:B------:R-:W-:Y:S02]  /*61e0*/  F2FP.BF16.F32.PACK_AB R0, RZ, R3 ;  /* 0x00000003ff00723e */ /* 0x000fe400000010ff */
[----:B------:R-:W-:-:S05]  /*61f0*/  IADD3.X R3, PT, PT, RZ, UR5, RZ, P0, !PT ;  /* 0x00000005ff037c10 */ /* 0x000fca00087fe4ff */
[----:B------:R-:W-:Y:S01]  /*6200*/  STG.E.U16 desc[UR6][R2.64], R0 ;  /* 0x0000000002007986 */ /* 0x000fe2000c101506 */
[----:B------:R-:W-:Y:S05]  /*6210*/  EXIT ;  /* 0x000000000000794d */ /* 0x000fea0003800000 */
.L_x_855:
        /* <DEDUP_REMOVED lines=14> */
.L_x_7986:


//--------------------- .text._ZN2at6native27unrolled_elementwise_kernelIZZZNS0_44_GLOBAL__N__40a83637_7_Lerp_cu_7dd49032_296918lerp_scalar_kernelERNS_18TensorIteratorBaseERKN3c106ScalarEENKUlvE0_clEvENKUlvE2_clEvEUlNS5_8BFloat16ESB_E_St5arrayIPcLm3EELi4E23TrivialOffsetCalculatorILi2EjESG_ILi1EjENS0_6memory15LoadWithoutCastENSJ_16StoreWithoutCastEEEviT_T0_T2_T3_T4_T5_ --------------------------
	.section	.text._ZN2at6native27unrolled_elementwise_kernelIZZZNS0_44_GLOBAL__N__40a83637_7_Lerp_cu_7dd49032_296918lerp_scalar_kernelERNS_18TensorIteratorBaseERKN3c106ScalarEENKUlvE0_clEvENKUlvE2_clEvEUlNS5_8BFloat16ESB_E_St5arrayIPcLm3EELi4E23TrivialOffsetCalculatorILi2EjESG_ILi1EjENS0_6memory15LoadWithoutCastENSJ_16StoreWithoutCastEEEviT_T0_T2_T3_T4_T5_,"ax",@progbits
	.align	128
        .global         _ZN2at6native27unrolled_elementwise_kernelIZZZNS0_44_GLOBAL__N__40a83637_7_Lerp_cu_7dd49032_296918lerp_scalar_kernelERNS_18TensorIteratorBaseERKN3c106ScalarEENKUlvE0_clEvENKUlvE2_clEvEUlNS5_8BFloat16ESB_E_St5arrayIPcLm3EELi4E23TrivialOffsetCalculatorILi2EjESG_ILi1EjENS0_6memory15LoadWithoutCastENSJ_16StoreWithoutCastEEEviT_T0_T2_T3_T4_T5_
        .type           _ZN2at6native27unrolled_elementwise_kernelIZZZNS0_44_GLOBAL__N__40a83637_7_Lerp_cu_7dd49032_296918lerp_scalar_kernelERNS_18TensorIteratorBaseERKN3c106ScalarEENKUlvE0_clEvENKUlvE2_clEvEUlNS5_8BFloat16ESB_E_St5arrayIPcLm3EELi4E23TrivialOffsetCalculatorILi2EjESG_ILi1EjENS0_6memory15LoadWithoutCastENSJ_16StoreWithoutCastEEEviT_T0_T2_T3_T4_T5_,@function
        .size           _ZN2at6native27unrolled_elementwise_kernelIZZZNS0_44_GLOBAL__N__40a83637_7_Lerp_cu_7dd49032_296918lerp_scalar_kernelERNS_18TensorIteratorBaseERKN3c106ScalarEENKUlvE0_clEvENKUlvE2_clEvEUlNS5_8BFloat16ESB_E_St5arrayIPcLm3EELi4E23TrivialOffsetCalculatorILi2EjESG_ILi1EjENS0_6memory15LoadWithoutCastENSJ_16StoreWithoutCastEEEviT_T0_T2_T3_T4_T5_,(.L_x_7987 - _ZN2at6native27unrolled_elementwise_kernelIZZZNS0_44_GLOBAL__N__40a83637_7_Lerp_cu_7dd49032_296918lerp_scalar_kernelERNS_18TensorIteratorBaseERKN3c106ScalarEENKUlvE0_clEvENKUlvE2_clEvEUlNS5_8BFloat16ESB_E_St5arrayIPcLm3EELi4E23TrivialOffsetCalculatorILi2EjESG_ILi1EjENS0_6memory15LoadWithoutCastENSJ_16StoreWithoutCastEEEviT_T0_T2_T3_T4_T5_)
        .other          _ZN2at6native27unrolled_elementwise_kernelIZZZNS0_44_GLOBAL__N__40a83637_7_Lerp_cu_7dd49032_296918lerp_scalar_kernelERNS_18TensorIteratorBaseERKN3c106ScalarEENKUlvE0_clEvENKUlvE2_clEvEUlNS5_8BFloat16ESB_E_St5arrayIPcLm3EELi4E23TrivialOffsetCalculatorILi2EjESG_ILi1EjENS0_6memory15LoadWithoutCastENSJ_16StoreWithoutCastEEEviT_T0_T2_T3_T4_T5_,@"STO_CUDA_ENTRY STV_DEFAULT"
_ZN2at6native27unrolled_elementwise_kernelIZZZNS0_44_GLOBAL__N__40a83637_7_Lerp_cu_7dd49032_296918lerp_scalar_kernelERNS_18TensorIteratorBaseERKN3c106ScalarEENKUlvE0_clEvENKUlvE2_clEvEUlNS5_8BFloat16ESB_E_St5arrayIPcLm3EELi4E23TrivialOffsetCalculatorILi2EjESG_ILi1EjENS0_6memory15LoadWithoutCastENSJ_16StoreWithoutCastEEEviT_T0_T2_T3_T4_T5_:
.text._ZN2at6native27unrolled_elementwise_kernelIZZZNS0_44_GLOBAL__N__40a83637_7_Lerp_cu_7dd49032_296918lerp_scalar_kernelERNS_18TensorIteratorBaseERKN3c106ScalarEENKUlvE0_clEvENKUlvE2_clEvEUlNS5_8BFloat16ESB_E_St5arrayIPcLm3EELi4E23TrivialOffsetCalculatorILi2EjESG_ILi1EjENS0_6memory15LoadWithoutCastENSJ_16StoreWithoutCastEEEviT_T0_T2_T3_T4_T5_:
[----:B------:R-:W-:Y:S01]  /*0000*/  LDC R1, c[0x0][0x37c] ;  /* 0x0000df00ff017b82 */ /* 0x000fe20000000800 */
[----:B------:R-:W0:Y:S07]  /*0010*/  S2R R9, SR_CTAID.X ;  /* 0x0000000000097919 */ /* 0x000e2e0000002500 */
[----:B------:R-:W0:Y:S01]  /*0020*/  LDC R0, c[0x0][0x380] ;  /* 0x0000e000ff007b82 */ /* 0x000e220000000800 */
[----:B------:R-:W1:Y:S01]  /*0030*/  LDCU.64 UR4, c[0x0][0x358] ;  /* 0x00006b00ff0477ac */ /* 0x000e620008000a00 */
[----:B------:R-:W-:Y:S01]  /*0040*/  PRMT R8, RZ, 0x7610, R8 ;  /* 0x00007610ff087816 */ /* 0x000fe20000000008 */
[----:B------:R-:W2:Y:S05]  /*0050*/  S2R R10, SR_TID.X ;  /* 0x00000000000a7919 */ /* 0x000eaa0000002100 */
[----:B------:R-:W3:Y:S08]  /*0060*/  LDC.64 R18, c[0x0][0x3a0] ;  /* 0x0000e800ff127b82 */ /* 0x000ef00000000a00 */
[----:B------:R-:W4:Y:S08]  /*0070*/  LDC.64 R4, c[0x0][0x3a0] ;  /* 0x0000e800ff047b82 */ /* 0x000f300000000a00 */
[----:B------:R-:W4:Y:S01]  /*0080*/  LDC.64 R6, c[0x0][0x3a8] ;  /* 0x0000ea00ff067b82 */ /* 0x000f220000000a00 */
[----:B0-----:R-:W-:-:S07]  /*0090*/  IMAD R11, R9, -0x200, R0 ;  /* 0xfffffe00090b7824 */ /* 0x001fce00078e0200 */
[----:B------:R-:W0:Y:S01]  /*00a0*/  LDC.64 R12, c[0x0][0x3a0] ;  /* 0x0000e800ff0c7b82 */ /* 0x000e220000000a00 */
[----:B--2---:R-:W-:Y:S01]  /*00b0*/  IMAD.MOV.U32 R0, RZ, RZ, R10 ;  /* 0x000000ffff007224 */ /* 0x004fe200078e000a */
[----:B------:R-:W-:-:S06]  /*00c0*/  ISETP.GE.AND P0, PT, R10, R11, PT ;  /* 0x0000000b0a00720c */ /* 0x000fcc0003f06270 */
[----:B------:R-:W2:Y:S08]  /*00d0*/  LDC.64 R14, c[0x0][0x3a8] ;  /* 0x0000ea00ff0e7b82 */ /* 0x000eb00000000a00 */
[----:B------:R-:W2:Y:S01]  /*00e0*/  LDC.64 R2, c[0x0][0x3a8] ;  /* 0x0000ea00ff027b82 */ /* 0x000ea20000000a00 */
[----:B------:R-:W-:-:S05]  /*00f0*/  @!P0 VIADD R10, R0, 0x80 ;  /* 0x00000080000a8836 */ /* 0x000fca0000000000 */
[----:B------:R-:W-:-:S13]  /*0100*/  ISETP.GE.AND P1, PT, R10, R11, PT ;  /* 0x0000000b0a00720c */ /* 0x000fda0003f26270 */
[----:B------:R-:W-:Y:S01]  /*0110*/  @!P1 LEA R17, R9, R10, 0x9 ;  /* 0x0000000a09119211 */ /* 0x000fe200078e48ff */
[----:B------:R-:W-:-:S04]  /*0120*/  @!P1 VIADD R10, R10, 0x80 ;  /* 0x000000800a0a9836 */ /* 0x000fc80000000000 */
[----:B---3--:R-:W-:Y:S01]  /*0130*/  @!P1 IMAD.WIDE.U32 R18, R17, 0x2, R18 ;  /* 0x0000000211129825 */ /* 0x008fe200078e0012 */
[----:B------:R-:W-:-:S04]  /*0140*/  ISETP.GE.AND P3, PT, R10, R11, PT ;  /* 0x0000000b0a00720c */ /* 0x000fc80003f66270 */
[----:B-1----:R1:W5:Y:S09]  /*0150*/  @!P1 LDG.E.U16 R8, desc[UR4][R18.64] ;  /* 0x0000000412089981 */ /* 0x002372000c1e1500 */
[----:B------:R-:W-:Y:S01]  /*0160*/  @!P3 LEA R21, R9, R10, 0x9 ;  /* 0x0000000a0915b211 */ /* 0x000fe200078e48ff */
[----:B-1----:R-:W1:Y:S01]  /*0170*/  LDC.64 R18, c[0x0][0x3a0] ;  /* 0x0000e800ff127b82 */ /* 0x002e620000000a00 */
[----:B------:R-:W-:-:S03]  /*0180*/  @!P3 VIADD R10, R10, 0x80 ;  /* 0x000000800a0ab836 */ /* 0x000fc60000000000 */
[C---:B----4-:R-:W-:Y:S02]  /*0190*/  @!P3 IMAD.WIDE.U32 R4, R21.reuse, 0x2, R4 ;  /* 0x000000021504b825 */ /* 0x050fe400078e0004 */
[----:B------:R-:W-:Y:S02]  /*01a0*/  ISETP.GE.AND P2, PT, R10, R11, PT ;  /* 0x0000000b0a00720c */ /* 0x000fe40003f46270 */
[----:B------:R-:W-:Y:S02]  /*01b0*/  @!P3 IMAD.WIDE.U32 R6, R21, 0x2, R6 ;  /* 0x000000021506b825 */ /* 0x000fe400078e0006 */
[----:B------:R-:W3:Y:S02]  /*01c0*/  LDC.64 R20, c[0x0][0x3a8] ;  /* 0x0000ea00ff147b82 */ /* 0x000ee40000000a00 */
[----:B------:R-:W-:Y:S01]  /*01d0*/  @!P0 IMAD R25, R9, 0x200, R0 ;  /* 0x0000020009198824 */ /* 0x000fe200078e0200 */
[----:B------:R-:W-:-:S06]  /*01e0*/  PRMT R24, RZ, 0x7610, R24 ;  /* 0x00007610ff187816 */ /* 0x000fcc0000000018 */
[----:B------:R-:W-:Y:S01]  /*01f0*/  @!P2 LEA R23, R9, R10, 0x9 ;  /* 0x0000000a0917a211 */ /* 0x000fe200078e48ff */
[----:B-1----:R-:W-:-:S05]  /*0200*/  @!P0 IMAD.WIDE.U32 R18, R25, 0x2, R18 ;  /* 0x0000000219128825 */ /* 0x002fca00078e0012 */
[----:B------:R-:W5:Y:S01]  /*0210*/  @!P0 LDG.E.U16 R24, desc[UR4][R18.64] ;  /* 0x0000000412188981 */ /* 0x000f62000c1e1500 */
[----:B---3--:R-:W-:Y:S01]  /*0220*/  @!P0 IMAD.WIDE.U32 R20, R25, 0x2, R20 ;  /* 0x0000000219148825 */ /* 0x008fe200078e0014 */
[----:B------:R-:W-:-:S06]  /*0230*/  PRMT R25, RZ, 0x7610, R25 ;  /* 0x00007610ff197816 */ /* 0x000fcc0000000019 */
[----:B------:R-:W5:Y:S01]  /*0240*/  @!P0 LDG.E.U16 R25, desc[UR4][R20.64] ;  /* 0x0000000414198981 */ /* 0x000f62000c1e1500 */
[----:B------:R-:W-:Y:S01]  /*0250*/  ISETP.GE.AND P0, PT, R0, R11, PT ;  /* 0x0000000b0000720c */ /* 0x000fe20003f06270 */
[----:B0-----:R-:W-:Y:S01]  /*0260*/  @!P2 IMAD.WIDE.U32 R12, R23, 0x2, R12 ;  /* 0x00000002170ca825 */ /* 0x001fe200078e000c */
[----:B------:R-:W-:-:S03]  /*0270*/  PRMT R10, RZ, 0x7610, R10 ;  /* 0x00007610ff0a7816 */ /* 0x000fc6000000000a */
[----:B--2---:R-:W-:Y:S01]  /*0280*/  @!P2 IMAD.WIDE.U32 R22, R23, 0x2, R14 ;  /* 0x000000021716a825 */ /* 0x004fe200078e000e */
[----:B------:R-:W-:-:S03]  /*0290*/  PRMT R14, RZ, 0x7610, R14 ;  /* 0x00007610ff0e7816 */ /* 0x000fc6000000000e */
[----:B------:R-:W-:-:S03]  /*02a0*/  @!P1 IMAD.WIDE.U32 R2, R17, 0x2, R2 ;  /* 0x0000000211029825 */ /* 0x000fc600078e0002 */
[----:B------:R0:W5:Y:S04]  /*02b0*/  @!P3 LDG.E.U16 R14, desc[UR4][R4.64] ;  /* 0x00000004040eb981 */ /* 0x000168000c1e1500 */
[----:B------:R1:W5:Y:S01]  /*02c0*/  @!P1 LDG.E.U16 R10, desc[UR4][R2.64] ;  /* 0x00000004020a9981 */ /* 0x000362000c1e1500 */
[----:B0-----:R-:W0:Y:S08]  /*02d0*/  LDC R4, c[0x0][0x388] ;  /* 0x0000e200ff047b82 */ /* 0x001e300000000800 */
[----:B-1----:R-:W1:Y:S01]  /*02e0*/  @!P0 LDC.64 R2, c[0x0][0x398] ;  /* 0x0000e600ff028b82 */ /* 0x002e620000000a00 */
[----:B------:R-:W-:-:S02]  /*02f0*/  PRMT R17, RZ, 0x7610, R17 ;  /* 0x00007610ff117816 */ /* 0x000fc40000000011 */
[----:B------:R-:W-:Y:S02]  /*0300*/  PRMT R15, RZ, 0x7610, R15 ;  /* 0x00007610ff0f7816 */ /* 0x000fe4000000000f */
[----:B------:R-:W-:Y:S02]  /*0310*/  PRMT R16, RZ, 0x7610, R16 ;  /* 0x00007610ff107816 */ /* 0x000fe40000000010 */
[----:B------:R2:W5:Y:S01]  /*0320*/  @!P2 LDG.E.U16 R17, desc[UR4][R22.64] ;  /* 0x000000041611a981 */ /* 0x000562000c1e1500 */
[----:B------:R-:W-:-:S03]  /*0330*/  @!P0 IMAD R5, R9, 0x200, R0 ;  /* 0x0000020009058824 */ /* 0x000fc600078e0200 */
[----:B------:R3:W5:Y:S01]  /*0340*/  @!P3 LDG.E.U16 R15, desc[UR4][R6.64] ;  /* 0x00000004060fb981 */ /* 0x000762000c1e1500 */
[----:B------:R-:W-:Y:S03]  /*0350*/  BSSY.RECONVERGENT B0, `(.L_x_856) ;  /* 0x0000014000007945 */ /* 0x000fe60003800200 */
[----:B------:R4:W5:Y:S01]  /*0360*/  @!P2 LDG.E.U16 R16, desc[UR4][R12.64] ;  /* 0x000000040c10a981 */ /* 0x000962000c1e1500 */
[C---:B--2---:R-:W-:Y:S01]  /*0370*/  IADD3 R22, PT, PT, R0.reuse, 0x80, RZ ;  /* 0x0000008000167810 */ /* 0x044fe20007ffe0ff */
[C---:B---3--:R-:W-:Y:S01]  /*0380*/  VIADD R6, R0.reuse, 0x100 ;  /* 0x0000010000067836 */ /* 0x048fe20000000000 */
[----:B----4-:R-:W-:Y:S02]  /*0390*/  IADD3 R12, PT, PT, R0, 0x180, RZ ;  /* 0x00000180000c7810 */ /* 0x010fe40007ffe0ff */
[----:B------:R-:W-:Y:S01]  /*03a0*/  @!P0 MOV R0, R22 ;  /* 0x0000001600008202 */ /* 0x000fe20000000f00 */
[----:B-1----:R-:W-:Y:S01]  /*03b0*/  @!P0 IMAD.WIDE.U32 R2, R5, 0x2, R2 ;  /* 0x0000000205028825 */ /* 0x002fe200078e0002 */
[----:B------:R-:W-:-:S03]  /*03c0*/  ISETP.GE.AND P5, PT, R22, R11, PT ;  /* 0x0000000b1600720c */ /* 0x000fc60003fa6270 */
[----:B0-----:R-:W-:Y:S01]  /*03d0*/  FADD.FTZ R5, -R4, 1 ;  /* 0x3f80000004057421 */ /* 0x001fe20000010100 */
[-C--:B------:R-:W-:Y:S02]  /*03e0*/  ISETP.GE.AND P1, PT, R6, R11.reuse, PT ;  /* 0x0000000b0600720c */ /* 0x080fe40003f26270 */
[-C--:B------:R-:W-:Y:S02]  /*03f0*/  ISETP.GE.AND P2, PT, R12, R11.reuse, PT ;  /* 0x0000000b0c00720c */ /* 0x080fe40003f46270 */
[----:B------:R-:W-:Y:S01]  /*0400*/  ISETP.GE.AND P3, PT, R0, R11, PT ;  /* 0x0000000b0000720c */ /* 0x000fe20003f66270 */
[----:B------:R-:W-:-:S12]  /*0410*/  @P0 BRA `(.L_x_857) ;  /* 0x00000000001c0947 */ /* 0x000fd80003800000 */
[----:B------:R-:W-:Y:S01]  /*0420*/  FSETP.GEU.FTZ.AND P4, PT, |R4|, 0.5, PT ;  /* 0x3f0000000400780b */ /* 0x000fe20003f9e200 */
[----:B-----5:R-:W-:Y:S01]  /*0430*/  IMAD.U32 R7, R24, 0x10000, RZ ;  /* 0x0001000018077824 */ /* 0x020fe200078e00ff */
[----:B------:R-:W-:-:S05]  /*0440*/  SHF.L.U32 R12, R25, 0x10, RZ ;  /* 0x00000010190c7819 */ /* 0x000fca00000006ff */
[----:B------:R-:W-:-:S06]  /*0450*/  FADD.FTZ R6, -R7, R12 ;  /* 0x0000000c07067221 */ /* 0x000fcc0000010100 */
[----:B------:R-:W-:Y:S01]  /*0460*/  @!P4 FFMA.FTZ R7, R6, R4, R7 ;  /* 0x000000040607c223 */ /* 0x000fe20000010007 */
[----:B------:R-:W-:-:S05]  /*0470*/  @P4 FFMA.FTZ R7, -R5, R6, R12 ;  /* 0x0000000605074223 */ /* 0x000fca000001010c */
[----:B------:R-:W-:-:S07]  /*0480*/  F2FP.BF16.F32.PACK_AB R12, RZ, R7 ;  /* 0x00000007ff0c723e */ /* 0x000fce00000010ff */
.L_x_857:
[----:B------:R-:W-:Y:S05]  /*0490*/  BSYNC.RECONVERGENT B0 ;  /* 0x0000000000007941 */ /* 0x000fea0003800200 */
.L_x_856:
[----:B------:R-:W-:Y:S04]  /*04a0*/  BSSY.RECONVERGENT B0, `(.L_x_858) ;  /* 0x0000009000007945 */ /* 0x000fe80003800200 */
[----:B------:R-:W-:Y:S05]  /*04b0*/  @P5 BRA `(.L_x_859) ;  /* 0x00000000001c5947 */ /* 0x000fea0003800000 */
[----:B------:R-:W-:Y:S01]  /*04c0*/  FSETP.GEU.FTZ.AND P4, PT, |R4|, 0.5, PT ;  /* 0x3f0000000400780b */ /* 0x000fe20003f9e200 */
[----:B-----5:R-:W-:Y:S01]  /*04d0*/  IMAD.U32 R7, R8, 0x10000, RZ ;  /* 0x0001000008077824 */ /* 0x020fe200078e00ff */
[----:B------:R-:W-:-:S05]  /*04e0*/  SHF.L.U32 R10, R10, 0x10, RZ ;  /* 0x000000100a0a7819 */ /* 0x000fca00000006ff */
[----:B------:R-:W-:-:S06]  /*04f0*/  FADD.FTZ R6, -R7, R10 ;  /* 0x0000000a07067221 */ /* 0x000fcc0000010100 */
[----:B------:R-:W-:Y:S01]  /*0500*/  @!P4 FFMA.FTZ R7, R6, R4, R7 ;  /* 0x000000040607c223 */ /* 0x000fe20000010007 */
[----:B------:R-:W-:-:S05]  /*0510*/  @P4 FFMA.FTZ R7, -R5, R6, R10 ;  /* 0x0000000605074223 */ /* 0x000fca000001010a */
[----:B------:R-:W-:-:S07]  /*0520*/  F2FP.BF16.F32.PACK_AB R8, RZ, R7 ;  /* 0x00000007ff08723e */ /* 0x000fce00000010ff */
.L_x_859:
[----:B------:R-:W-:Y:S05]  /*0530*/  BSYNC.RECONVERGENT B0 ;  /* 0x0000000000007941 */ /* 0x000fea0003800200 */
.L_x_858:
        /* <DEDUP_REMOVED lines=9> */
.L_x_861:
[----:B------:R-:W-:Y:S05]  /*05d0*/  BSYNC.RECONVERGENT B0 ;  /* 0x0000000000007941 */ /* 0x000fea0003800200 */
.L_x_860:
        /* <DEDUP_REMOVED lines=9> */
.L_x_863:
[----:B------:R-:W-:Y:S05]  /*0670*/  BSYNC.RECONVERGENT B0 ;  /* 0x0000000000007941 */ /* 0x000fea0003800200 */
.L_x_862:
[----:B------:R0:W-:Y:S01]  /*0680*/  @!P0 STG.E.U16 desc[UR4][R2.64], R12 ;  /* 0x0000000c02008986 */ /* 0x0001e2000c101504 */
[----:B------:R-:W-:Y:S04]  /*0690*/  BSSY.RECONVERGENT B0, `(.L_x_864) ;  /* 0x000000c000007945 */ /* 0x000fe80003800200 */
[----:B------:R-:W-:Y:S05]  /*06a0*/  @P3 BRA `(.L_x_865) ;  /* 0x0000000000283947 */ /* 0x000fea0003800000 */
[----:B0-----:R-:W0:Y:S01]  /*06b0*/  LDC.64 R2, c[0x0][0x398] ;  /* 0x0000e600ff027b82 */ /* 0x001e220000000a00 */
[----:B------:R-:W-:Y:S01]  /*06c0*/  IMAD R5, R9, 0x200, R0 ;  /* 0x0000020009057824 */ /* 0x000fe200078e0200 */
[----:B------:R-:W-:-:S04]  /*06d0*/  IADD3 R0, PT, PT, R0, 0x80, RZ ;  /* 0x0000008000007810 */ /* 0x000fc80007ffe0ff */
[----:B------:R-:W-:-:S13]  /*06e0*/  ISETP.GE.AND P0, PT, R0, R11, PT ;  /* 0x0000000b0000720c */ /* 0x000fda0003f06270 */
[----:B------:R-:W-:Y:S01]  /*06f0*/  @!P0 IMAD R13, R9, 0x200, R0 ;  /* 0x00000200090d8824 */ /* 0x000fe200078e0200 */
[----:B------:R-:W-:Y:S01]  /*0700*/  @!P0 IADD3 R0, PT, PT, R0, 0x80, RZ ;  /* 0x0000008000008810 */ /* 0x000fe20007ffe0ff */
[----:B0-----:R-:W-:-:S04]  /*0710*/  IMAD.WIDE.U32 R4, R5, 0x2, R2 ;  /* 0x0000000205047825 */ /* 0x001fc800078e0002 */
[----:B------:R-:W-:Y:S01]  /*0720*/  @!P0 IMAD.WIDE.U32 R2, R13, 0x2, R2 ;  /* 0x000000020d028825 */ /* 0x000fe200078e0002 */
[----:B-----5:R1:W-:Y:S04]  /*0730*/  STG.E.U16 desc[UR4][R4.64], R8 ;  /* 0x0000000804007986 */ /* 0x0203e8000c101504 */
[----:B------:R1:W-:Y:S02]  /*0740*/  @!P0 STG.E.U16 desc[UR4][R2.64], R7 ;  /* 0x0000000702008986 */ /* 0x0003e4000c101504 */
.L_x_865:
[----:B------:R-:W-:Y:S05]  /*0750*/  BSYNC.RECONVERGENT B0 ;  /* 0x0000000000007941 */ /* 0x000fea0003800200 */
.L_x_864:
[----:B------:R-:W-:-:S13]  /*0760*/  ISETP.GE.AND P0, PT, R0, R11, PT ;  /* 0x0000000b0000720c */ /* 0x000fda0003f06270 */
[----:B------:R-:W-:Y:S05]  /*0770*/  @P0 EXIT ;  /* 0x000000000000094d */ /* 0x000fea0003800000 */
[----:B01----:R-:W0:Y:S01]  /*0780*/  LDC.64 R2, c[0x0][0x398] ;  /* 0x0000e600ff027b82 */ /* 0x003e220000000a00 */
[----:B------:R-:W-:-:S05]  /*0790*/  LEA R9, R9, R0, 0x9 ;  /* 0x0000000009097211 */ /* 0x000fca00078e48ff */
[----:B0-----:R-:W-:-:S05]  /*07a0*/  IMAD.WIDE.U32 R2, R9, 0x2, R2 ;  /* 0x0000000209027825 */ /* 0x001fca00078e0002 */
[----:B------:R-:W-:Y:S01]  /*07b0*/  STG.E.U16 desc[UR4][R2.64], R6 ;  /* 0x0000000602007986 */ /* 0x000fe2000c101504 */
[----:B------:R-:W-:Y:S05]  /*07c0*/  EXIT ;  /* 0x000000000000794d */ /* 0x000fea0003800000 */
.L_x_866:
        /* <DEDUP_REMOVED lines=11> */
.L_x_7987:


//--------------------- .text._ZN2at6native29vectorized_elementwise_kernelILi2EZZZNS0_44_GLOBAL__N__40a83637_7_Lerp_cu_7dd49032_296918lerp_scalar_kernelERNS_18TensorIteratorBaseERKN3c106ScalarEENKUlvE0_clEvENKUlvE2_clEvEUlNS5_8BFloat16ESB_E_St5arrayIPcLm3EEEEviT0_T1_ --------------------------
	.section	.text._ZN2at6native29vectorized_elementwise_kernelILi2EZZZNS0_44_GLOBAL__N__40a83637_7_Lerp_cu_7dd49032_296918lerp_scalar_kernelERNS_18TensorIteratorBaseERKN3c106ScalarEENKUlvE0_clEvENKUlvE2_clEvEUlNS5_8BFloat16ESB_E_St5arrayIPcLm3EEEEviT0_T1_,"ax",@progbits
	.align	128
        .global         _ZN2at6native29vectorized_elementwise_kernelILi2EZZZNS0_44_GLOBAL__N__40a83637_7_Lerp_cu_7dd49032_296918lerp_scalar_kernelERNS_18TensorIteratorBaseERKN3c106ScalarEENKUlvE0_clEvENKUlvE2_clEvEUlNS5_8BFloat16ESB_E_St5arrayIPcLm3EEEEviT0_T1_
        .type           _ZN2at6native29vectorized_elementwise_kernelILi2EZZZNS0_44_GLOBAL__N__40a83637_7_Lerp_cu_7dd49032_296918lerp_scalar_kernelERNS_18TensorIteratorBaseERKN3c106ScalarEENKUlvE0_clEvENKUlvE2_clEvEUlNS5_8BFloat16ESB_E_St5arrayIPcLm3EEEEviT0_T1_,@function
        .size           _ZN2at6native29vectorized_elementwise_kernelILi2EZZZNS0_44_GLOBAL__N__40a83637_7_Lerp_cu_7dd49032_296918lerp_scalar_kernelERNS_18TensorIteratorBaseERKN3c106ScalarEENKUlvE0_clEvENKUlvE2_clEvEUlNS5_8BFloat16ESB_E_St5arrayIPcLm3EEEEviT0_T1_,(.L_x_7988 - _ZN2at6native29vectorized_elementwise_kernelILi2EZZZNS0_44_GLOBAL__N__40a83637_7_Lerp_cu_7dd49032_296918lerp_scalar_kernelERNS_18TensorIteratorBaseERKN3c106ScalarEENKUlvE0_clEvENKUlvE2_clEvEUlNS5_8BFloat16ESB_E_St5arrayIPcLm3EEEEviT0_T1_)
        .other          _ZN2at6native29vectorized_elementwise_kernelILi2EZZZNS0_44_GLOBAL__N__40a83637_7_Lerp_cu_7dd49032_296918lerp_scalar_kernelERNS_18TensorIteratorBaseERKN3c106ScalarEENKUlvE0_clEvENKUlvE2_clEvEUlNS5_8BFloat16ESB_E_St5arrayIPcLm3EEEEviT0_T1_,@"STO_CUDA_ENTRY STV_DEFAULT"
_ZN2at6native29vectorized_elementwise_kernelILi2EZZZNS0_44_GLOBAL__N__40a83637_7_Lerp_cu_7dd49032_296918lerp_scalar_kernelERNS_18TensorIteratorBaseERKN3c106ScalarEENKUlvE0_clEvENKUlvE2_clEvEUlNS5_8BFloat16ESB_E_St5arrayIPcLm3EEEEviT0_T1_:
.text._ZN2at6native29vectorized_elementwise_kernelILi2EZZZNS0_44_GLOBAL__N__40a83637_7_Lerp_cu_7dd49032_296918lerp_scalar_kernelERNS_18TensorIteratorBaseERKN3c106ScalarEENKUlvE0_clEvENKUlvE2_clEvEUlNS5_8BFloat16ESB_E_St5arrayIPcLm3EEEEviT0_T1_:
[----:B------:R-:W-:Y:S01]  /*0000*/  LDC R1, c[0x0][0x37c] ;  /* 0x0000df00ff017b82 */ /* 0x000fe20000000800 */
[----:B------:R-:W0:Y:S01]  /*0010*/  S2R R0, SR_CTAID.X ;  /* 0x0000000000007919 */ /* 0x000e220000002500 */
[----:B------:R-:W1:Y:S01]  /*0020*/  LDCU UR6, c[0x0][0x380] ;  /* 0x00007000ff0677ac */ /* 0x000e620008000800 */
[----:B------:R-:W2:Y:S01]  /*0030*/  LDCU.64 UR4, c[0x0][0x358] ;  /* 0x00006b00ff0477ac */ /* 0x000ea20008000a00 */
[----:B0-----:R-:W-:-:S04]  /*0040*/  SHF.L.U32 R0, R0, 0xa, RZ ;  /* 0x0000000a00007819 */ /* 0x001fc800000006ff */
[----:B-1----:R-:W-:-:S04]  /*0050*/  IADD3 R2, PT, PT, -R0, UR6, RZ ;  /* 0x0000000600027c10 */ /* 0x002fc8000fffe1ff */
[----:B------:R-:W-:-:S13]  /*0060*/  ISETP.GT.U32.AND P0, PT, R2, 0x3ff, PT ;  /* 0x000003ff0200780c */ /* 0x000fda0003f04070 */
[----:B--2---:R-:W-:Y:S05]  /*0070*/  @P0 BRA `(.L_x_867) ;  /* 0x0000000c00d40947 */ /* 0x004fea0003800000 */
[----:B------:R-:W0:Y:S01]  /*0080*/  S2R R23, SR_TID.X ;  /* 0x0000000000177919 */ /* 0x000e220000002100 */
[----:B------:R-:W1:Y:S01]  /*0090*/  LDC.64 R18, c[0x0][0x3a0] ;  /* 0x0000e800ff127b82 */ /* 0x000e620000000a00 */
[----:B------:R-:W-:-:S07]  /*00a0*/  PRMT R4, RZ, 0x7610, R4 ;  /* 0x00007610ff047816 */ /* 0x000fce0000000004 */
[----:B------:R-:W2:Y:S08]  /*00b0*/  LDC.64 R14, c[0x0][0x3a8] ;  /* 0x0000ea00ff0e7b82 */ /* 0x000eb00000000a00 */
[----:B------:R-:W3:Y:S08]  /*00c0*/  LDC.64 R6, c[0x0][0x3a0] ;  /* 0x0000e800ff067b82 */ /* 0x000ef00000000a00 */
[----:B------:R-:W4:Y:S01]  /*00d0*/  LDC.64 R16, c[0x0][0x3a8] ;  /* 0x0000ea00ff107b82 */ /* 0x000f220000000a00 */
[----:B0-----:R-:W-:Y:S01]  /*00e0*/  ISETP.GE.U32.AND P0, PT, R23, R2, PT ;  /* 0x000000021700720c */ /* 0x001fe20003f06070 */
[----:B------:R-:W-:-:S06]  /*00f0*/  IMAD.MOV.U32 R3, RZ, RZ, R23 ;  /* 0x000000ffff037224 */ /* 0x000fcc00078e0017 */
[----:B------:R-:W0:Y:S08]  /*0100*/  LDC.64 R12, c[0x0][0x3a0] ;  /* 0x0000e800ff0c7b82 */ /* 0x000e300000000a00 */
[----:B------:R-:W0:Y:S01]  /*0110*/  LDC.64 R24, c[0x0][0x3a0] ;  /* 0x0000e800ff187b82 */ /* 0x000e220000000a00 */
[----:B------:R-:W-:-:S04]  /*0120*/  @!P0 IADD3 R23, PT, PT, R3, 0x80, RZ ;  /* 0x0000008003178810 */ /* 0x000fc80007ffe0ff */
[----:B------:R-:W-:-:S03]  /*0130*/  ISETP.GE.U32.AND P1, PT, R23, R2, PT ;  /* 0x000000021700720c */ /* 0x000fc60003f26070 */
[----:B------:R-:W0:Y:S10]  /*0140*/  LDC.64 R20, c[0x0][0x3a8] ;  /* 0x0000ea00ff147b82 */ /* 0x000e340000000a00 */
[----:B------:R-:W-:Y:S01]  /*0150*/  @!P1 IMAD.IADD R5, R0, 0x1, R23 ;  /* 0x0000000100059824 */ /* 0x000fe200078e0217 */
[----:B------:R-:W-:-:S03]  /*0160*/  @!P1 IADD3 R23, PT, PT, R23, 0x80, RZ ;  /* 0x0000008017179810 */ /* 0x000fc60007ffe0ff */
[----:B-1----:R-:W-:Y:S01]  /*0170*/  @!P1 IMAD.WIDE.U32 R18, R5, 0x2, R18 ;  /* 0x0000000205129825 */ /* 0x002fe200078e0012 */
[----:B------:R-:W-:-:S03]  /*0180*/  ISETP.GE.U32.AND P2, PT, R23, R2, PT ;  /* 0x000000021700720c */ /* 0x000fc60003f46070 */
[----:B--2---:R-:W-:Y:S01]  /*0190*/  @!P1 IMAD.WIDE.U32 R14, R5, 0x2, R14 ;  /* 0x00000002050e9825 */ /* 0x004fe200078e000e */
[----:B------:R1:W5:Y:S09]  /*01a0*/  @!P1 LDG.E.U16 R4, desc[UR4][R18.64] ;  /* 0x0000000412049981 */ /* 0x000372000c1e1500 */
[----:B------:R-:W-:Y:S01]  /*01b0*/  @!P2 IMAD.IADD R11, R0, 0x1, R23 ;  /* 0x00000001000ba824 */ /* 0x000fe200078e0217 */
[----:B------:R-:W-:Y:S01]  /*01c0*/  @!P2 IADD3 R23, PT, PT, R23, 0x80, RZ ;  /* 0x000000801717a810 */ /* 0x000fe20007ffe0ff */
[----:B-1----:R-:W1:Y:S03]  /*01d0*/  LDC.64 R18, c[0x0][0x3a8] ;  /* 0x0000ea00ff127b82 */ /* 0x002e660000000a00 */
[----:B------:R-:W-:-:S13]  /*01e0*/  ISETP.GE.U32.AND P3, PT, R23, R2, PT ;  /* 0x000000021700720c */ /* 0x000fda0003f66070 */
[----:B------:R-:W-:Y:S01]  /*01f0*/  @!P3 IMAD.IADD R9, R0, 0x1, R23 ;  /* 0x000000010009b824 */ /* 0x000fe200078e0217 */
[----:B------:R-:W-:-:S04]  /*0200*/  @!P3 IADD3 R23, PT, PT, R23, 0x80, RZ ;  /* 0x000000801717b810 */ /* 0x000fc80007ffe0ff */
[----:B------:R-:W-:Y:S01]  /*0210*/  ISETP.GE.U32.AND P4, PT, R23, R2, PT ;  /* 0x000000021700720c */ /* 0x000fe20003f86070 */
[----:B---3--:R-:W-:Y:S01]  /*0220*/  @!P2 IMAD.WIDE.U32 R26, R11, 0x2, R6 ;  /* 0x000000020b1aa825 */ /* 0x008fe200078e0006 */
[----:B------:R-:W-:-:S03]  /*0230*/  PRMT R5, RZ, 0x7610, R5 ;  /* 0x00007610ff057816 */ /* 0x000fc60000000005 */
[----:B----4-:R-:W-:Y:S01]  /*0240*/  @!P2 IMAD.WIDE.U32 R16, R11, 0x2, R16 ;  /* 0x000000020b10a825 */ /* 0x010fe200078e0010 */
[----:B------:R-:W-:Y:S02]  /*0250*/  PRMT R6, RZ, 0x7610, R6 ;  /* 0x00007610ff067816 */ /* 0x000fe40000000006 */
[----:B------:R2:W5:Y:S04]  /*0260*/  @!P1 LDG.E.U16 R5, desc[UR4][R14.64] ;  /* 0x000000040e059981 */ /* 0x000568000c1e1500 */
[----:B------:R3:W5:Y:S01]  /*0270*/  @!P2 LDG.E.U16 R6, desc[UR4][R26.64] ;  /* 0x000000041a06a981 */ /* 0x000762000c1e1500 */
[----:B------:R-:W-:Y:S01]  /*0280*/  @!P4 IMAD.IADD R11, R0, 0x1, R23 ;  /* 0x00000001000bc824 */ /* 0x000fe200078e0217 */
[----:B------:R-:W-:-:S04]  /*0290*/  @!P4 IADD3 R23, PT, PT, R23, 0x80, RZ ;  /* 0x000000801717c810 */ /* 0x000fc80007ffe0ff */
[----:B------:R-:W-:Y:S01]  /*02a0*/  ISETP.GE.U32.AND P1, PT, R23, R2, PT ;  /* 0x000000021700720c */ /* 0x000fe20003f26070 */
[----:B--2---:R-:W2:Y:S01]  /*02b0*/  LDC.64 R14, c[0x0][0x3a8] ;  /* 0x0000ea00ff0e7b82 */ /* 0x004ea20000000a00 */
[----:B------:R-:W-:-:S07]  /*02c0*/  PRMT R7, RZ, 0x7610, R7 ;  /* 0x00007610ff077816 */ /* 0x000fce0000000007 */
[----:B---3--:R-:W3:Y:S01]  /*02d0*/  LDC.64 R26, c[0x0][0x3a0] ;  /* 0x0000e800ff1a7b82 */ /* 0x008ee20000000a00 */
[----:B------:R4:W5:Y:S03]  /*02e0*/  @!P2 LDG.E.U16 R7, desc[UR4][R16.64] ;  /* 0x000000041007a981 */ /* 0x000966000c1e1500 */
[----:B------:R-:W-:Y:S01]  /*02f0*/  @!P1 IMAD.IADD R29, R0, 0x1, R23 ;  /* 0x00000001001d9824 */ /* 0x000fe200078e0217 */
[----:B------:R-:W-:Y:S01]  /*0300*/  @!P1 IADD3 R23, PT, PT, R23, 0x80, RZ ;  /* 0x0000008017179810 */ /* 0x000fe20007ffe0ff */
[----:B0-----:R-:W-:Y:S01]  /*0310*/  @!P4 IMAD.WIDE.U32 R12, R11, 0x2, R12 ;  /* 0x000000020b0cc825 */ /* 0x001fe200078e000c */
[----:B------:R-:W-:Y:S02]  /*0320*/  PRMT R10, RZ, 0x7610, R10 ;  /* 0x00007610ff0a7816 */ /* 0x000fe4000000000a */
[----:B------:R-:W-:Y:S01]  /*0330*/  ISETP.GE.U32.AND P2, PT, R23, R2, PT ;  /* 0x000000021700720c */ /* 0x000fe20003f46070 */
[C---:B------:R-:W-:Y:S01]  /*0340*/  @!P3 IMAD.WIDE.U32 R24, R9.reuse, 0x2, R24 ;  /* 0x000000020918b825 */ /* 0x040fe200078e0018 */
[----:B------:R-:W-:Y:S01]  /*0350*/  PRMT R8, RZ, 0x7610, R8 ;  /* 0x00007610ff087816 */ /* 0x000fe20000000008 */
[----:B----4-:R-:W0:Y:S01]  /*0360*/  LDC.64 R16, c[0x0][0x3a0] ;  /* 0x0000e800ff107b82 */ /* 0x010e220000000a00 */
[----:B------:R4:W5:Y:S01]  /*0370*/  @!P4 LDG.E.U16 R10, desc[UR4][R12.64] ;  /* 0x000000040c0ac981 */ /* 0x000962000c1e1500 */
[----:B------:R-:W-:Y:S01]  /*0380*/  @!P3 IMAD.WIDE.U32 R20, R9, 0x2, R20 ;  /* 0x000000020914b825 */ /* 0x000fe200078e0014 */
[----:B------:R-:W-:-:S02]  /*0390*/  PRMT R9, RZ, 0x7610, R9 ;  /* 0x00007610ff097816 */ /* 0x000fc40000000009 */
[----:B------:R1:W5:Y:S01]  /*03a0*/  @!P3 LDG.E.U16 R8, desc[UR4][R24.64] ;  /* 0x000000041808b981 */ /* 0x000362000c1e1500 */
[----:B------:R-:W-:Y:S01]  /*03b0*/  PRMT R22, RZ, 0x7610, R22 ;  /* 0x00007610ff167816 */ /* 0x000fe20000000016 */
[C---:B--2---:R-:W-:Y:S02]  /*03c0*/  @!P1 IMAD.WIDE.U32 R14, R29.reuse, 0x2, R14 ;  /* 0x000000021d0e9825 */ /* 0x044fe400078e000e */
[----:B------:R2:W5:Y:S01]  /*03d0*/  @!P3 LDG.E.U16 R9, desc[UR4][R20.64] ;  /* 0x000000041409b981 */ /* 0x000562000c1e1500 */
[----:B----4-:R-:W4:Y:S01]  /*03e0*/  LDC.64 R12, c[0x0][0x3a8] ;  /* 0x0000ea00ff0c7b82 */ /* 0x010f220000000a00 */
[----:B---3--:R-:W-:Y:S01]  /*03f0*/  @!P1 IMAD.WIDE.U32 R26, R29, 0x2, R26 ;  /* 0x000000021d1a9825 */ /* 0x008fe200078e001a */
[----:B-1----:R-:W-:-:S03]  /*0400*/  PRMT R24, RZ, 0x7610, R24 ;  /* 0x00007610ff187816 */ /* 0x002fc60000000018 */
[----:B------:R-:W-:-:S03]  /*0410*/  @!P2 IMAD.IADD R25, R0, 0x1, R23 ;  /* 0x000000010019a824 */ /* 0x000fc600078e0217 */
[----:B--2---:R-:W1:Y:S01]  /*0420*/  LDC.64 R20, c[0x0][0x3a8] ;  /* 0x0000ea00ff147b82 */ /* 0x004e620000000a00 */
[----:B------:R-:W-:Y:S01]  /*0430*/  @!P2 IADD3 R23, PT, PT, R23, 0x80, RZ ;  /* 0x000000801717a810 */ /* 0x000fe20007ffe0ff */
[----:B------:R-:W5:Y:S04]  /*0440*/  @!P1 LDG.E.U16 R22, desc[UR4][R26.64] ;  /* 0x000000041a169981 */ /* 0x000f68000c1e1500 */
[----:B------:R2:W5:Y:S01]  /*0450*/  @!P1 LDG.E.U16 R24, desc[UR4][R14.64] ;  /* 0x000000040e189981 */ /* 0x000562000c1e1500 */
[----:B------:R-:W-:Y:S01]  /*0460*/  ISETP.GE.U32.AND P1, PT, R23, R2, PT ;  /* 0x000000021700720c */ /* 0x000fe20003f26070 */
[----:B0-----:R-:W-:Y:S01]  /*0470*/  @!P2 IMAD.WIDE.U32 R16, R25, 0x2, R16 ;  /* 0x000000021910a825 */ /* 0x001fe200078e0010 */
[----:B------:R-:W-:-:S06]  /*0480*/  PRMT R28, RZ, 0x7610, R28 ;  /* 0x00007610ff1c7816 */ /* 0x000fcc000000001c */
[----:B------:R0:W5:Y:S01]  /*0490*/  @!P2 LDG.E.U16 R28, desc[UR4][R16.64] ;  /* 0x00000004101ca981 */ /* 0x000162000c1e1500 */
[----:B----4-:R-:W-:Y:S01]  /*04a0*/  @!P2 IMAD.WIDE.U32 R12, R25, 0x2, R12 ;  /* 0x00000002190ca825 */ /* 0x010fe200078e000c */
[----:B--2---:R-:W2:Y:S03]  /*04b0*/  LDC.64 R14, c[0x0][0x3a0] ;  /* 0x0000e800ff0e7b82 */ /* 0x004ea60000000a00 */
[----:B------:R-:W-:-:S04]  /*04c0*/  @!P1 IMAD.IADD R25, R0, 0x1, R23 ;  /* 0x0000000100199824 */ /* 0x000fc800078e0217 */
[----:B-1----:R-:W-:Y:S01]  /*04d0*/  @!P1 IMAD.WIDE.U32 R20, R25, 0x2, R20 ;  /* 0x0000000219149825 */ /* 0x002fe200078e0014 */
[----:B0-----:R-:W-:-:S06]  /*04e0*/  PRMT R17, RZ, 0x7610, R17 ;  /* 0x00007610ff117816 */ /* 0x001fcc0000000011 */
[----:B------:R-:W5:Y:S01]  /*04f0*/  @!P1 LDG.E.U16 R17, desc[UR4][R20.64] ;  /* 0x0000000414119981 */ /* 0x000f62000c1e1500 */
[----:B------:R-:W-:Y:S01]  /*0500*/  @!P4 IMAD.WIDE.U32 R18, R11, 0x2, R18 ;  /* 0x000000020b12c825 */ /* 0x000fe200078e0012 */
[----:B------:R-:W-:Y:S02]  /*0510*/  PRMT R11, RZ, 0x7610, R11 ;  /* 0x00007610ff0b7816 */ /* 0x000fe4000000000b */
[----:B------:R-:W-:-:S04]  /*0520*/  PRMT R23, RZ, 0x7610, R23 ;  /* 0x00007610ff177816 */ /* 0x000fc80000000017 */
[----:B------:R0:W5:Y:S04]  /*0530*/  @!P4 LDG.E.U16 R11, desc[UR4][R18.64] ;  /* 0x00000004120bc981 */ /* 0x000168000c1e1500 */
[----:B------:R1:W5:Y:S01]  /*0540*/  @!P2 LDG.E.U16 R23, desc[UR4][R12.64] ;  /* 0x000000040c17a981 */ /* 0x000362000c1e1500 */
[----:B0-----:R-:W0:Y:S08]  /*0550*/  LDC.64 R18, c[0x0][0x3a0] ;  /* 0x0000e800ff127b82 */ /* 0x001e300000000a00 */
[----:B-1----:R-:W1:Y:S01]  /*0560*/  LDC.64 R12, c[0x0][0x3a8] ;  /* 0x0000ea00ff0c7b82 */ /* 0x002e620000000a00 */
[----:B------:R-:W-:-:S02]  /*0570*/  PRMT R16, RZ, 0x7610, R16 ;  /* 0x00007610ff107816 */ /* 0x000fc40000000010 */
[----:B------:R-:W-:Y:S02]  /*0580*/  @!P0 IADD3 R27, PT, PT, R0, R3, RZ ;  /* 0x00000003001b8210 */ /* 0x000fe40007ffe0ff */
[----:B------:R-:W-:Y:S01]  /*0590*/  PRMT R26, RZ, 0x7610, R26 ;  /* 0x00007610ff1a7816 */ /* 0x000fe2000000001a */
[----:B0-----:R-:W-:Y:S01]  /*05a0*/  @!P1 IMAD.WIDE.U32 R18, R25, 0x2, R18 ;  /* 0x0000000219129825 */ /* 0x001fe200078e0012 */
[----:B------:R-:W-:-:S04]  /*05b0*/  PRMT R25, RZ, 0x7610, R25 ;  /* 0x00007610ff197816 */ /* 0x000fc80000000019 */
[----:B------:R0:W5:Y:S01]  /*05c0*/  @!P1 LDG.E.U16 R16, desc[UR4][R18.64] ;  /* 0x0000000412109981 */ /* 0x000162000c1e1500 */
[----:B--2---:R-:W-:-:S04]  /*05d0*/  @!P0 IMAD.WIDE.U32 R14, R27, 0x2, R14 ;  /* 0x000000021b0e8825 */ /* 0x004fc800078e000e */
[----:B-1----:R-:W-:Y:S01]  /*05e0*/  @!P0 IMAD.WIDE.U32 R12, R27, 0x2, R12 ;  /* 0x000000021b0c8825 */ /* 0x002fe200078e000c */
[----:B------:R1:W5:Y:S01]  /*05f0*/  @!P0 LDG.E.U16 R25, desc[UR4][R14.64] ;  /* 0x000000040e198981 */ /* 0x000362000c1e1500 */
[----:B0-----:R-:W0:Y:S03]  /*0600*/  LDC R19, c[0x0][0x388] ;  /* 0x0000e200ff137b82 */ /* 0x001e260000000800 */
[----:B------:R1:W5:Y:S01]  /*0610*/  @!P0 LDG.E.U16 R26, desc[UR4][R12.64] ;  /* 0x000000040c1a8981 */ /* 0x000362000c1e1500 */
[----:B------:R-:W-:Y:S01]  /*0620*/  ISETP.GE.U32.AND P0, PT, R3, R2, PT ;  /* 0x000000020300720c */ /* 0x000fe20003f06070 */
[----:B------:R-:W-:Y:S01]  /*0630*/  BSSY.RECONVERGENT B0, `(.L_x_868) ;  /* 0x000000a000007945 */ /* 0x000fe20003800200 */
[----:B0-----:R-:W-:-:S11]  /*0640*/  FADD.FTZ R18, -R19, 1 ;  /* 0x3f80000013127421 */ /* 0x001fd60000010100 */
[----:B-1----:R-:W-:Y:S05]  /*0650*/  @P0 BRA `(.L_x_869) ;  /* 0x00000000001c0947 */ /* 0x002fea0003800000 */
[----:B------:R-:W-:Y:S01]  /*0660*/  FSETP.GEU.FTZ.AND P1, PT, |R19|, 0.5, PT ;  /* 0x3f0000001300780b */ /* 0x000fe20003f3e200 */
[----:B-----5:R-:W-:Y:S01]  /*0670*/  IMAD.U32 R25, R25, 0x10000, RZ ;  /* 0x0001000019197824 */ /* 0x020fe200078e00ff */
[----:B------:R-:W-:-:S05]  /*0680*/  SHF.L.U32 R15, R26, 0x10, RZ ;  /* 0x000000101a0f7819 */ /* 0x000fca00000006ff */
[----:B------:R-:W-:-:S06]  /*0690*/  FADD.FTZ R12, -R25, R15 ;  /* 0x0000000f190c7221 */ /* 0x000fcc0000010100 */
[----:B------:R-:W-:Y:S01]  /*06a0*/  @!P1 FFMA.FTZ R13, R12, R19, R25 ;  /* 0x000000130c0d9223 */ /* 0x000fe20000010019 */
[----:B------:R-:W-:-:S05]  /*06b0*/  @P1 FFMA.FTZ R13, -R18, R12, R15 ;  /* 0x0000000c120d1223 */ /* 0x000fca000001010f */
[----:B------:R-:W-:-:S07]  /*06c0*/  F2FP.BF16.F32.PACK_AB R12, RZ, R13 ;  /* 0x0000000dff0c723e */ /* 0x000fce00000010ff */
.L_x_869:
[----:B------:R-:W-:Y:S05]  /*06d0*/  BSYNC.RECONVERGENT B0 ;  /* 0x0000000000007941 */ /* 0x000fea0003800200 */
.L_x_868:
[----:B------:R-:W-:Y:S01]  /*06e0*/  VIADD R13, R3, 0x80 ;  /* 0x00000080030d7836 */ /* 0x000fe20000000000 */
[----:B------:R-:W-:Y:S04]  /*06f0*/  BSSY.RECONVERGENT B0, `(.L_x_870) ;  /* 0x000000a000007945 */ /* 0x000fe80003800200 */
[----:B------:R-:W-:-:S13]  /*0700*/  ISETP.GE.U32.AND P1, PT, R13, R2, PT ;  /* 0x000000020d00720c */ /* 0x000fda0003f26070 */
        /* <DEDUP_REMOVED lines=8> */
.L_x_871:
[----:B------:R-:W-:Y:S05]  /*0790*/  BSYNC.RECONVERGENT B0 ;  /* 0x0000000000007941 */ /* 0x000fea0003800200 */
.L_x_870:
[----:B-----5:R-:W0:Y:S01]  /*07a0*/  @!P0 LDC.64 R4, c[0x0][0x398] ;  /* 0x0000e600ff048b82 */ /* 0x020e220000000a00 */
[C---:B------:R-:W-:Y:S01]  /*07b0*/  IADD3 R15, PT, PT, R3.reuse, 0x100, RZ ;  /* 0x00000100030f7810 */ /* 0x040fe20007ffe0ff */
[----:B------:R-:W-:Y:S01]  /*07c0*/  VIADD R21, R3, 0x180 ;  /* 0x0000018003157836 */ /* 0x000fe20000000000 */
[----:B------:R-:W-:Y:S02]  /*07d0*/  BSSY.RECONVERGENT B0, `(.L_x_872) ;  /* 0x0000015000007945 */ /* 0x000fe40003800200 */
[-C--:B------:R-:W-:Y:S02]  /*07e0*/  ISETP.GE.U32.AND P6, PT, R15, R2.reuse, PT ;  /* 0x000000020f00720c */ /* 0x080fe40003fc6070 */
[----:B------:R-:W-:Y:S02]  /*07f0*/  IADD3 R15, PT, PT, R3, 0x200, RZ ;  /* 0x00000200030f7810 */ /* 0x000fe40007ffe0ff */
[-C--:B------:R-:W-:Y:S01]  /*0800*/  ISETP.GE.U32.AND P1, PT, R21, R2.reuse, PT ;  /* 0x000000021500720c */ /* 0x080fe20003f26070 */
[----:B------:R-:W-:Y:S01]  /*0810*/  VIADD R21, R3, 0x280 ;  /* 0x0000028003157836 */ /* 0x000fe20000000000 */
[----:B------:R-:W-:-:S02]  /*0820*/  ISETP.GE.U32.AND P2, PT, R15, R2, PT ;  /* 0x000000020f00720c */ /* 0x000fc40003f46070 */
[----:B------:R-:W-:Y:S02]  /*0830*/  IADD3 R15, PT, PT, R3, 0x300, RZ ;  /* 0x00000300030f7810 */ /* 0x000fe40007ffe0ff */
[-C--:B------:R-:W-:Y:S01]  /*0840*/  ISETP.GE.U32.AND P3, PT, R21, R2.reuse, PT ;  /* 0x000000021500720c */ /* 0x080fe20003f66070 */
[----:B------:R-:W-:Y:S01]  /*0850*/  VIADD R21, R3, 0x380 ;  /* 0x0000038003157836 */ /* 0x000fe20000000000 */
[-C--:B------:R-:W-:Y:S02]  /*0860*/  ISETP.GE.U32.AND P4, PT, R15, R2.reuse, PT ;  /* 0x000000020f00720c */ /* 0x080fe40003f86070 */
[----:B------:R-:W-:Y:S02]  /*0870*/  @!P0 IADD3 R15, PT, PT, R0, R3, RZ ;  /* 0x00000003000f8210 */ /* 0x000fe40007ffe0ff */
[----:B------:R-:W-:-:S03]  /*0880*/  ISETP.GE.U32.AND P5, PT, R21, R2, PT ;  /* 0x000000021500720c */ /* 0x000fc60003fa6070 */
[----:B0-----:R-:W-:Y:S01]  /*0890*/  @!P0 IMAD.WIDE.U32 R4, R15, 0x2, R4 ;  /* 0x000000020f048825 */ /* 0x001fe200078e0004 */
[----:B------:R-:W-:Y:S09]  /*08a0*/  @P6 BRA `(.L_x_873) ;  /* 0x00000000001c6947 */ /* 0x000ff20003800000 */
[----:B------:R-:W-:Y:S01]  /*08b0*/  FSETP.GEU.FTZ.AND P6, PT, |R19|, 0.5, PT ;  /* 0x3f0000001300780b */ /* 0x000fe20003fde200 */
[----:B------:R-:W-:Y:S01]  /*08c0*/  IMAD.U32 R15, R6, 0x10000, RZ ;  /* 0x00010000060f7824 */ /* 0x000fe200078e00ff */
[----:B------:R-:W-:-:S05]  /*08d0*/  SHF.L.U32 R21, R7, 0x10, RZ ;  /* 0x0000001007157819 */ /* 0x000fca00000006ff */
[----:B------:R-:W-:-:S06]  /*08e0*/  FADD.FTZ R6, -R15, R21 ;  /* 0x000000150f067221 */ /* 0x000fcc0000010100 */
[----:B------:R-:W-:Y:S01]  /*08f0*/  @!P6 FFMA.FTZ R7, R6, R19, R15 ;  /* 0x000000130607e223 */ /* 0x000fe2000001000f */
[----:B------:R-:W-:-:S05]  /*0900*/  @P6 FFMA.FTZ R7, -R18, R6, R21 ;  /* 0x0000000612076223 */ /* 0x000fca0000010115 */
[----:B------:R-:W-:-:S07]  /*0910*/  F2FP.BF16.F32.PACK_AB R6, RZ, R7 ;  /* 0x00000007ff06723e */ /* 0x000fce00000010ff */
.L_x_873:
[----:B------:R-:W-:Y:S05]  /*0920*/  BSYNC.RECONVERGENT B0 ;  /* 0x0000000000007941 */ /* 0x000fea0003800200 */
.L_x_872:
[----:B------:R-:W-:Y:S04]  /*0930*/  BSSY.RECONVERGENT B0, `(.L_x_874) ;  /* 0x0000009000007945 */ /* 0x000fe80003800200 */
[----:B------:R-:W-:Y:S05]  /*0940*/  @P1 BRA `(.L_x_875) ;  /* 0x00000000001c1947 */ /* 0x000fea0003800000 */
[----:B------:R-:W-:Y:S01]  /*0950*/  FSETP.GEU.FTZ.AND P1, PT, |R19|, 0.5, PT ;  /* 0x3f0000001300780b */ /* 0x000fe20003f3e200 */
[----:B------:R-:W-:Y:S01]  /*0960*/  IMAD.U32 R8, R8, 0x10000, RZ ;  /* 0x0001000008087824 */ /* 0x000fe200078e00ff */
[----:B------:R-:W-:-:S05]  /*0970*/  SHF.L.U32 R9, R9, 0x10, RZ ;  /* 0x0000001009097819 */ /* 0x000fca00000006ff */
[----:B------:R-:W-:-:S06]  /*0980*/  FADD.FTZ R7, -R8, R9 ;  /* 0x0000000908077221 */ /* 0x000fcc0000010100 */
[----:B------:R-:W-:Y:S01]  /*0990*/  @!P1 FFMA.FTZ R8, R7, R19, R8 ;  /* 0x0000001307089223 */ /* 0x000fe20000010008 */
[----:B------:R-:W-:-:S05]  /*09a0*/  @P1 FFMA.FTZ R8, -R18, R7, R9 ;  /* 0x0000000712081223 */ /* 0x000fca0000010109 */
[----:B------:R-:W-:-:S07]  /*09b0*/  F2FP.BF16.F32.PACK_AB R7, RZ, R8 ;  /* 0x00000008ff07723e */ /* 0x000fce00000010ff */
.L_x_875:
[----:B------:R-:W-:Y:S05]  /*09c0*/  BSYNC.RECONVERGENT B0 ;  /* 0x0000000000007941 */ /* 0x000fea0003800200 */
.L_x_874:
        /* <DEDUP_REMOVED lines=9> */
.L_x_877:
[----:B------:R-:W-:Y:S05]  /*0a60*/  BSYNC.RECONVERGENT B0 ;  /* 0x0000000000007941 */ /* 0x000fea0003800200 */
.L_x_876:
        /* <DEDUP_REMOVED lines=9> */
.L_x_879:
[----:B------:R-:W-:Y:S05]  /*0b00*/  BSYNC.RECONVERGENT B0 ;  /* 0x0000000000007941 */ /* 0x000fea0003800200 */
.L_x_878:
        /* <DEDUP_REMOVED lines=9> */
.L_x_881:
[----:B------:R-:W-:Y:S05]  /*0ba0*/  BSYNC.RECONVERGENT B0 ;  /* 0x0000000000007941 */ /* 0x000fea0003800200 */
.L_x_880:
        /* <DEDUP_REMOVED lines=9> */
.L_x_883:
[----:B------:R-:W-:Y:S05]  /*0c40*/  BSYNC.RECONVERGENT B0 ;  /* 0x0000000000007941 */ /* 0x000fea0003800200 */
.L_x_882:
[----:B------:R-:W-:Y:S01]  /*0c50*/  @!P0 IMAD.MOV.U32 R3, RZ, RZ, R13 ;  /* 0x000000ffff038224 */ /* 0x000fe200078e000d */
[----:B------:R0:W-:Y:S01]  /*0c60*/  @!P0 STG.E.U16 desc[UR4][R4.64], R12 ;  /* 0x0000000c04008986 */ /* 0x0001e2000c101504 */
[----:B------:R-:W-:Y:S04]  /*0c70*/  BSSY.RECONVERGENT B0, `(.L_x_884) ;  /* 0x000002d000007945 */ /* 0x000fe80003800200 */
[----:B------:R-:W-:Y:S01]  /*0c80*/  BSSY.RELIABLE B1, `(.L_x_885) ;  /* 0x0000025000017945 */ /* 0x000fe20003800100 */
[----:B------:R-:W-:-:S13]  /*0c90*/  ISETP.GE.U32.AND P0, PT, R3, R2, PT ;  /* 0x000000020300720c */ /* 0x000fda0003f06070 */
[----:B0-----:R-:W-:Y:S05]  /*0ca0*/  @P0 BRA `(.L_x_886) ;  /* 0x0000000000300947 */ /* 0x001fea0003800000 */
[----:B------:R-:W0:Y:S01]  /*0cb0*/  LDC.64 R4, c[0x0][0x398] ;  /* 0x0000e600ff047b82 */ /* 0x000e220000000a00 */
[----:B------:R-:W-:Y:S02]  /*0cc0*/  IADD3 R13, PT, PT, R0, R3, RZ ;  /* 0x00000003000d7210 */ /* 0x000fe40007ffe0ff */
[----:B------:R-:W-:-:S04]  /*0cd0*/  IADD3 R3, PT, PT, R3, 0x80, RZ ;  /* 0x0000008003037810 */ /* 0x000fc80007ffe0ff */
[----:B------:R-:W-:Y:S01]  /*0ce0*/  ISETP.GE.U32.AND P0, PT, R3, R2, PT ;  /* 0x000000020300720c */ /* 0x000fe20003f06070 */
[----:B0-----:R-:W-:-:S05]  /*0cf0*/  IMAD.WIDE.U32 R4, R13, 0x2, R4 ;  /* 0x000000020d047825 */ /* 0x001fca00078e0004 */
[----:B------:R0:W-:Y:S07]  /*0d00*/  STG.E.U16 desc[UR4][R4.64], R14 ;  /* 0x0000000e04007986 */ /* 0x0001ee000c101504 */
[----:B------:R-:W-:Y:S05]  /*0d10*/  @P0 BRA `(.L_x_887) ;  /* 0x0000000000300947 */ /* 0x000fea0003800000 */
[----:B0-----:R-:W0:Y:S01]  /*0d20*/  LDC.64 R4, c[0x0][0x398] ;  /* 0x0000e600ff047b82 */ /* 0x001e220000000a00 */
[----:B------:R-:W-:Y:S01]  /*0d30*/  IMAD.IADD R13, R0, 0x1, R3 ;  /* 0x00000001000d7824 */ /* 0x000fe200078e0203 */
[----:B------:R-:W-:-:S03]  /*0d40*/  IADD3 R3, PT, PT, R3, 0x80, RZ ;  /* 0x0000008003037810 */ /* 0x000fc60007ffe0ff */
[----:B0-----:R-:W-:-:S05]  /*0d50*/  IMAD.WIDE.U32 R4, R13, 0x2, R4 ;  /* 0x000000020d047825 */ /* 0x001fca00078e0004 */
[----:B------:R0:W-:Y:S02]  /*0d60*/  STG.E.U16 desc[UR4][R4.64], R6 ;  /* 0x0000000604007986 */ /* 0x0001e4000c101504 */
.L_x_886:
[----:B------:R-:W-:-:S13]  /*0d70*/  ISETP.GE.U32.AND P0, PT, R3, R2, PT ;  /* 0x000000020300720c */ /* 0x000fda0003f06070 */
[----:B------:R-:W-:Y:S05]  /*0d80*/  @P0 BRA `(.L_x_888) ;  /* 0x0000000000300947 */ /* 0x000fea0003800000 */
[----:B0-----:R-:W0:Y:S01]  /*0d90*/  LDC.64 R4, c[0x0][0x398] ;  /* 0x0000e600ff047b82 */ /* 0x001e220000000a00 */
[----:B------:R-:W-:Y:S01]  /*0da0*/  IADD3 R13, PT, PT, R0, R3, RZ ;  /* 0x00000003000d7210 */ /* 0x000fe20007ffe0ff */
[----:B------:R-:W-:-:S04]  /*0db0*/  VIADD R3, R3, 0x80 ;  /* 0x0000008003037836 */ /* 0x000fc80000000000 */
[----:B0-----:R-:W-:-:S05]  /*0dc0*/  IMAD.WIDE.U32 R4, R13, 0x2, R4 ;  /* 0x000000020d047825 */ /* 0x001fca00078e0004 */
[----:B------:R1:W-:Y:S02]  /*0dd0*/  STG.E.U16 desc[UR4][R4.64], R7 ;  /* 0x0000000704007986 */ /* 0x0003e4000c101504 */
.L_x_887:
[----:B------:R-:W-:-:S13]  /*0de0*/  ISETP.GE.U32.AND P0, PT, R3, R2, PT ;  /* 0x000000020300720c */ /* 0x000fda0003f06070 */
[----:B------:R-:W-:Y:S05]  /*0df0*/  @P0 BRA `(.L_x_889) ;  /* 0x0000000000340947 */ /* 0x000fea0003800000 */
[----:B01----:R-:W0:Y:S01]  /*0e00*/  LDC.64 R4, c[0x0][0x398] ;  /* 0x0000e600ff047b82 */ /* 0x003e220000000a00 */
[----:B------:R-:W-:Y:S02]  /*0e10*/  IADD3 R7, PT, PT, R0, R3, RZ ;  /* 0x0000000300077210 */ /* 0x000fe40007ffe0ff */
[----:B------:R-:W-:-:S03]  /*0e20*/  IADD3 R3, PT, PT, R3, 0x80, RZ ;  /* 0x0000008003037810 */ /* 0x000fc60007ffe0ff */
[----:B0-----:R-:W-:-:S05]  /*0e30*/  IMAD.WIDE.U32 R4, R7, 0x2, R4 ;  /* 0x0000000207047825 */ /* 0x001fca00078e0004 */
[----:B------:R1:W-:Y:S02]  /*0e40*/  STG.E.U16 desc[UR4][R4.64], R8 ;  /* 0x0000000804007986 */ /* 0x0003e4000c101504 */
.L_x_888:
[----:B------:R-:W-:-:S13]  /*0e50*/  ISETP.GE.U32.AND P0, PT, R3, R2, PT ;  /* 0x000000020300720c */ /* 0x000fda0003f06070 */
[----:B------:R-:W-:Y:S05]  /*0e60*/  @P0 BREAK.RELIABLE B1 ;  /* 0x0000000000010942 */ /* 0x000fea0003800100 */
[----:B------:R-:W-:Y:S05]  /*0e70*/  @P0 BRA `(.L_x_890) ;  /* 0x0000000000300947 */ /* 0x000fea0003800000 */
[----:B01----:R-:W0:Y:S01]  /*0e80*/  LDC.64 R4, c[0x0][0x398] ;  /* 0x0000e600ff047b82 */ /* 0x003e220000000a00 */
[----:B------:R-:W-:Y:S01]  /*0e90*/  IMAD.IADD R7, R0, 0x1, R3 ;  /* 0x0000000100077824 */ /* 0x000fe200078e0203 */
[----:B------:R-:W-:-:S03]  /*0ea0*/  IADD3 R3, PT, PT, R3, 0x80, RZ ;  /* 0x0000008003037810 */ /* 0x000fc60007ffe0ff */
[----:B0-----:R-:W-:-:S05]  /*0eb0*/  IMAD.WIDE.U32 R4, R7, 0x2, R4 ;  /* 0x0000000207047825 */ /* 0x001fca00078e0004 */
[----:B------:R2:W-:Y:S02]  /*0ec0*/  STG.E.U16 desc[UR4][R4.64], R9 ;  /* 0x0000000904007986 */ /* 0x0005e4000c101504 */
.L_x_889:
[----:B------:R-:W-:Y:S05]  /*0ed0*/  BSYNC.RELIABLE B1 ;  /* 0x0000000000017941 */ /* 0x000fea0003800100 */
.L_x_885:
[----:B------:R-:W-:-:S13]  /*0ee0*/  ISETP.GE.U32.AND P0, PT, R3, R2, PT ;  /* 0x000000020300720c */ /* 0x000fda0003f06070 */
[----:B012---:R-:W0:Y:S01]  /*0ef0*/  @!P0 LDC.64 R4, c[0x0][0x398] ;  /* 0x0000e600ff048b82 */ /* 0x007e220000000a00 */
[----:B------:R-:W-:Y:S01]  /*0f00*/  @!P0 IADD3 R7, PT, PT, R0, R3, RZ ;  /* 0x0000000300078210 */ /* 0x000fe20007ffe0ff */
[----:B------:R-:W-:-:S04]  /*0f10*/  @!P0 VIADD R3, R3, 0x80 ;  /* 0x0000008003038836 */ /* 0x000fc80000000000 */
[----:B0-----:R-:W-:-:S05]  /*0f20*/  @!P0 IMAD.WIDE.U32 R4, R7, 0x2, R4 ;  /* 0x0000000207048825 */ /* 0x001fca00078e0004 */
[----:B------:R2:W-:Y:S02]  /*0f30*/  @!P0 STG.E.U16 desc[UR4][R4.64], R10 ;  /* 0x0000000a04008986 */ /* 0x0005e4000c101504 */
.L_x_890:
[----:B------:R-:W-:Y:S05]  /*0f40*/  BSYNC.RECONVERGENT B0 ;  /* 0x0000000000007941 */ /* 0x000fea0003800200 */
.L_x_884:
[----:B------:R-:W-:Y:S05]  /*0f50*/  WARPSYNC.ALL ;  /* 0x0000000000007948 */ /* 0x000fea0003800000 */
[----:B------:R-:W-:-:S13]  /*0f60*/  ISETP.GE.U32.AND P0, PT, R3, R2, PT ;  /* 0x000000020300720c */ /* 0x000fda0003f06070 */
[----:B------:R-:W-:Y:S05]  /*0f70*/  @P0 EXIT ;  /* 0x000000000000094d */ /* 0x000fea0003800000 */
[----:B012---:R-:W0:Y:S01]  /*0f80*/  LDC.64 R4, c[0x0][0x398] ;  /* 0x0000e600ff047b82 */ /* 0x007e220000000a00 */
[----:B------:R-:W-:-:S05]  /*0f90*/  IADD3 R3, PT, PT, R0, R3, RZ ;  /* 0x0000000300037210 */ /* 0x000fca0007ffe0ff */
[----:B0-----:R-:W-:-:S05]  /*0fa0*/  IMAD.WIDE.U32 R2, R3, 0x2, R4 ;  /* 0x0000000203027825 */ /* 0x001fca00078e0004 */
[----:B------:R-:W-:Y:S01]  /*0fb0*/  STG.E.U16 desc[UR4][R2.64], R11 ;  /* 0x0000000b02007986 */ /* 0x000fe2000c101504 */
[----:B------:R-:W-:Y:S05]  /*0fc0*/  EXIT ;  /* 0x000000000000794d */ /* 0x000fea0003800000 */
.L_x_867:
[----:B------:R-:W0:Y:S01]  /*0fd0*/  S2R R4, SR_TID.X ;  /* 0x0000000000047919 */ /* 0x000e220000002100 */
[----:B------:R-:W1:Y:S08]  /*0fe0*/  LDC.64 R2, c[0x0][0x3a0] ;  /* 0x0000e800ff027b82 */ /* 0x000e700000000a00 */
[----:B------:R-:W2:Y:S08]  /*0ff0*/  LDC.64 R6, c[0x0][0x3a8] ;  /* 0x0000ea00ff067b82 */ /* 0x000eb00000000a00 */
[----:B------:R-:W3:Y:S01]  /*1000*/  LDC R5, c[0x0][0x388] ;  /* 0x0000e200ff057b82 */ /* 0x000ee20000000800 */
[----:B-1----:R-:W-:-:S04]  /*1010*/  IMAD.WIDE.U32 R2, R0, 0x2, R2 ;  /* 0x0000000200027825 */ /* 0x002fc800078e0002 */
[----:B0-----:R-:W-:-:S03]  /*1020*/  IMAD.WIDE.U32 R10, R4, 0x4, R2 ;  /* 0x00000004040a7825 */ /* 0x001fc600078e0002 */
[----:B------:R-:W0:Y:S01]  /*1030*/  LDC.64 R2, c[0x0][0x398] ;  /* 0x0000e600ff027b82 */ /* 0x000e220000000a00 */
[----:B--2---:R-:W-:Y:S01]  /*1040*/  IMAD.WIDE.U32 R6, R0, 0x2, R6 ;  /* 0x0000000200067825 */ /* 0x004fe200078e0006 */
[----:B------:R-:W2:Y:S04]  /*1050*/  LDG.E R12, desc[UR4][R10.64] ;  /* 0x000000040a0c7981 */ /* 0x000ea8000c1e1900 */
[----:B------:R-:W4:Y:S01]  /*1060*/  LDG.E R15, desc[UR4][R10.64+0x200] ;  /* 0x000200040a0f7981 */ /* 0x000f22000c1e1900 */
[----:B------:R-:W-:-:S03]  /*1070*/  IMAD.WIDE.U32 R18, R4, 0x4, R6 ;  /* 0x0000000404127825 */ /* 0x000fc600078e0006 */
[----:B------:R-:W5:Y:S04]  /*1080*/  LDG.E R7, desc[UR4][R10.64+0x400] ;  /* 0x000400040a077981 */ /* 0x000f68000c1e1900 */
[----:B------:R-:W5:Y:S04]  /*1090*/  LDG.E R16, desc[UR4][R18.64] ;  /* 0x0000000412107981 */ /* 0x000f68000c1e1900 */
[----:B------:R-:W5:Y:S04]  /*10a0*/  LDG.E R20, desc[UR4][R18.64+0x200] ;  /* 0x0002000412147981 */ /* 0x000f68000c1e1900 */
[----:B------:R-:W5:Y:S04]  /*10b0*/  LDG.E R6, desc[UR4][R18.64+0x400] ;  /* 0x0004000412067981 */ /* 0x000f68000c1e1900 */
[----:B------:R1:W5:Y:S04]  /*10c0*/  LDG.E R9, desc[UR4][R10.64+0x600] ;  /* 0x000600040a097981 */ /* 0x000368000c1e1900 */
[----:B------:R4:W5:Y:S01]  /*10d0*/  LDG.E R8, desc[UR4][R18.64+0x600] ;  /* 0x0006000412087981 */ /* 0x000962000c1e1900 */
[C---:B---3--:R-:W-:Y:S01]  /*10e0*/  FSETP.GEU.FTZ.AND P0, PT, |R5|.reuse, 0.5, PT ;  /* 0x3f0000000500780b */ /* 0x048fe20003f1e200 */
[----:B-1----:R-:W-:Y:S01]  /*10f0*/  FADD.FTZ R10, -R5, 1 ;  /* 0x3f800000050a7421 */ /* 0x002fe20000010100 */
[----:B0-----:R-:W-:-:S04]  /*1100*/  IMAD.WIDE.U32 R2, R0, 0x2, R2 ;  /* 0x0000000200027825 */ /* 0x001fc800078e0002 */
[----:B------:R-:W-:Y:S01]  /*1110*/  IMAD.WIDE.U32 R2, R4, 0x4, R2 ;  /* 0x0000000404027825 */ /* 0x000fe200078e0002 */
[C---:B--2---:R-:W-:Y:S02]  /*1120*/  PRMT R21, R12.reuse, 0x7632, R21 ;  /* 0x000076320c157816 */ /* 0x044fe40000000015 */
[----:B------:R-:W-:Y:S02]  /*1130*/  SHF.L.U32 R14, R12, 0x10, RZ ;  /* 0x000000100c0e7819 */ /* 0x000fe400000006ff */
[----:B----4-:R-:W-:Y:S01]  /*1140*/  SHF.L.U32 R12, R15, 0x10, RZ ;  /* 0x000000100f0c7819 */ /* 0x010fe200000006ff */
[----:B------:R-:W-:Y:S02]  /*1150*/  IMAD.U32 R18, R21, 0x10000, RZ ;  /* 0x0001000015127824 */ /* 0x000fe400078e00ff */
[C---:B-----5:R-:W-:Y:S01]  /*1160*/  IMAD.U32 R13, R16.reuse, 0x10000, RZ ;  /* 0x00010000100d7824 */ /* 0x060fe200078e00ff */
[----:B------:R-:W-:Y:S02]  /*1170*/  PRMT R16, R16, 0x7632, R16 ;  /* 0x0000763210107816 */ /* 0x000fe40000000010 */
[----:B------:R-:W-:-:S02]  /*1180*/  SHF.L.U32 R17, R20, 0x10, RZ ;  /* 0x0000001014117819 */ /* 0x000fc400000006ff */
[----:B------:R-:W-:Y:S01]  /*1190*/  SHF.L.U32 R21, R16, 0x10, RZ ;  /* 0x0000001010157819 */ /* 0x000fe200000006ff */
[----:B------:R-:W-:Y:S01]  /*11a0*/  FADD.FTZ R19, -R14, R13 ;  /* 0x0000000d0e137221 */ /* 0x000fe20000010100 */
[----:B------:R-:W-:Y:S01]  /*11b0*/  PRMT R23, R20, 0x7632, R23 ;  /* 0x0000763214177816 */ /* 0x000fe20000000017 */
[----:B------:R-:W-:Y:S01]  /*11c0*/  FADD.FTZ R20, -R12, R17 ;  /* 0x000000110c147221 */ /* 0x000fe20000010100 */
[----:B------:R-:W-:Y:S01]  /*11d0*/  PRMT R22, R15, 0x7632, R22 ;  /* 0x000076320f167816 */ /* 0x000fe20000000016 */
[----:B------:R-:W-:Y:S01]  /*11e0*/  FADD.FTZ R16, -R18, R21 ;  /* 0x0000001512107221 */ /* 0x000fe20000010100 */
[-C--:B------:R-:W-:Y:S01]  /*11f0*/  @!P0 FFMA.FTZ R11, R19, R5.reuse, R14 ;  /* 0x00000005130b8223 */ /* 0x080fe2000001000e */
[----:B------:R-:W-:Y:S01]  /*1200*/  @!P0 FFMA.FTZ R12, R20, R5, R12 ;  /* 0x00000005140c8223 */ /* 0x000fe2000001000c */
[----:B------:R-:W-:Y:S01]  /*1210*/  @P0 FFMA.FTZ R11, -R10, R19, R13 ;  /* 0x000000130a0b0223 */ /* 0x000fe2000001010d */
[----:B------:R-:W-:Y:S01]  /*1220*/  @!P0 FFMA.FTZ R14, R16, R5, R18 ;  /* 0x00000005100e8223 */ /* 0x000fe20000010012 */
[----:B------:R-:W-:Y:S01]  /*1230*/  @P0 FFMA.FTZ R12, -R10, R20, R17 ;  /* 0x000000140a0c0223 */ /* 0x000fe20000010111 */
[----:B------:R-:W-:Y:S01]  /*1240*/  SHF.L.U32 R22, R22, 0x10, RZ ;  /* 0x0000001016167819 */ /* 0x000fe200000006ff */
[----:B------:R-:W-:Y:S01]  /*1250*/  @P0 FFMA.FTZ R14, -R10, R16, R21 ;  /* 0x000000100a0e0223 */ /* 0x000fe20000010115 */
[----:B------:R-:W-:Y:S01]  /*1260*/  PRMT R13, R7, 0x7632, R13 ;  /* 0x00007632070d7816 */ /* 0x000fe2000000000d */
[----:B------:R-:W-:Y:S01]  /*1270*/  IMAD.U32 R23, R23, 0x10000, RZ ;  /* 0x0001000017177824 */ /* 0x000fe200078e00ff */
[----:B------:R-:W-:-:S02]  /*1280*/  PRMT R17, R6, 0x7632, R17 ;  /* 0x0000763206117816 */ /* 0x000fc40000000011 */
[----:B------:R-:W-:Y:S02]  /*1290*/  PRMT R20, R9, 0x7632, R20 ;  /* 0x0000763209147816 */ /* 0x000fe40000000014 */
[----:B------:R-:W-:Y:S02]  /*12a0*/  PRMT R21, R8, 0x7632, R21 ;  /* 0x0000763208157816 */ /* 0x000fe40000000015 */
[----:B------:R-:W-:Y:S01]  /*12b0*/  SHF.L.U32 R18, R7, 0x10, RZ ;  /* 0x0000001007127819 */ /* 0x000fe200000006ff */
[----:B------:R-:W-:Y:S01]  /*12c0*/  IMAD.U32 R7, R6, 0x10000, RZ ;  /* 0x0001000006077824 */ /* 0x000fe200078e00ff */
[----:B------:R-:W-:Y:S01]  /*12d0*/  SHF.L.U32 R16, R9, 0x10, RZ ;  /* 0x0000001009107819 */ /* 0x000fe200000006ff */
[----:B------:R-:W-:Y:S01]  /*12e0*/  FADD.FTZ R24, -R22, R23 ;  /* 0x0000001716187221 */ /* 0x000fe20000010100 */
[----:B------:R-:W-:Y:S02]  /*12f0*/  SHF.L.U32 R9, R8, 0x10, RZ ;  /* 0x0000001008097819 */ /* 0x000fe400000006ff */
[----:B------:R-:W-:Y:S01]  /*1300*/  SHF.L.U32 R6, R13, 0x10, RZ ;  /* 0x000000100d067819 */ /* 0x000fe200000006ff */
[----:B------:R-:W-:Y:S01]  /*1310*/  IMAD.U32 R13, R17, 0x10000, RZ ;  /* 0x00010000110d7824 */ /* 0x000fe200078e00ff */
[----:B------:R-:W-:-:S02]  /*1320*/  SHF.L.U32 R20, R20, 0x10, RZ ;  /* 0x0000001014147819 */ /* 0x000fc400000006ff */
[----:B------:R-:W-:Y:S01]  /*1330*/  SHF.L.U32 R21, R21, 0x10, RZ ;  /* 0x0000001015157819 */ /* 0x000fe200000006ff */
[-C--:B------:R-:W-:Y:S01]  /*1340*/  @!P0 FFMA.FTZ R15, R24, R5.reuse, R22 ;  /* 0x00000005180f8223 */ /* 0x080fe20000010016 */
[----:B------:R-:W-:Y:S01]  /*1350*/  FADD.FTZ R17, -R18, R7 ;  /* 0x0000000712117221 */ /* 0x000fe20000010100 */
[----:B------:R-:W-:Y:S01]  /*1360*/  FADD.FTZ R0, -R6, R13 ;  /* 0x0000000d06007221 */ /* 0x000fe20000010100 */
[----:B------:R-:W-:Y:S01]  /*1370*/  FADD.FTZ R8, -R16, R9 ;  /* 0x0000000910087221 */ /* 0x000fe20000010100 */
[----:B------:R-:W-:Y:S01]  /*1380*/  FADD.FTZ R22, -R20, R21 ;  /* 0x0000001514167221 */ /* 0x000fe20000010100 */
[-C--:B------:R-:W-:Y:S01]  /*1390*/  @!P0 FFMA.FTZ R18, R17, R5.reuse, R18 ;  /* 0x0000000511128223 */ /* 0x080fe20000010012 */
[-C--:B------:R-:W-:Y:S01]  /*13a0*/  @!P0 FFMA.FTZ R19, R0, R5.reuse, R6 ;  /* 0x0000000500138223 */ /* 0x080fe20000010006 */
[-C--:B------:R-:W-:Y:S01]  /*13b0*/  @!P0 FFMA.FTZ R16, R8, R5.reuse, R16 ;  /* 0x0000000508108223 */ /* 0x080fe20000010010 */
[----:B------:R-:W-:Y:S01]  /*13c0*/  @!P0 FFMA.FTZ R5, R22, R5, R20 ;  /* 0x0000000516058223 */ /* 0x000fe20000010014 */
[C---:B------:R-:W-:Y:S01]  /*13d0*/  @P0 FFMA.FTZ R15, -R10.reuse, R24, R23 ;  /* 0x000000180a0f0223 */ /* 0x040fe20000010117 */
[C---:B------:R-:W-:Y:S01]  /*13e0*/  @P0 FFMA.FTZ R18, -R10.reuse, R17, R7 ;  /* 0x000000110a120223 */ /* 0x040fe20000010107 */
[C---:B------:R-:W-:Y:S01]  /*13f0*/  @P0 FFMA.FTZ R19, -R10.reuse, R0, R13 ;  /* 0x000000000a130223 */ /* 0x040fe2000001010d */
[C---:B------:R-:W-:Y:S01]  /*1400*/  @P0 FFMA.FTZ R16, -R10.reuse, R8, R9 ;  /* 0x000000080a100223 */ /* 0x040fe20000010109 */
[----:B------:R-:W-:Y:S01]  /*1410*/  @P0 FFMA.FTZ R5, -R10, R22, R21 ;  /* 0x000000160a050223 */ /* 0x000fe20000010115 */
[----:B------:R-:W-:-:S02]  /*1420*/  F2FP.BF16.F32.PACK_AB R11, R14, R11 ;  /* 0x0000000b0e0b723e */ /* 0x000fc400000010ff */
[----:B------:R-:W-:Y:S02]  /*1430*/  F2FP.BF16.F32.PACK_AB R15, R15, R12 ;  /* 0x0000000c0f0f723e */ /* 0x000fe400000010ff */
[----:B------:R-:W-:Y:S02]  /*1440*/  F2FP.BF16.F32.PACK_AB R19, R19, R18 ;  /* 0x000000121313723e */ /* 0x000fe400000010ff */
[----:B------:R-:W-:Y:S01]  /*1450*/  F2FP.BF16.F32.PACK_AB R5, R5, R16 ;  /* 0x000000100505723e */ /* 0x000fe200000010ff */
[----:B------:R-:W-:Y:S04]  /*1460*/  STG.E desc[UR4][R2.64], R11 ;  /* 0x0000000b02007986 */ /* 0x000fe8000c101904 */
[----:B------:R-:W-:Y:S04]  /*1470*/  STG.E desc[UR4][R2.64+0x200], R15 ;  /* 0x0002000f02007986 */ /* 0x000fe8000c101904 */
[----:B------:R-:W-:Y:S04]  /*1480*/  STG.E desc[UR4][R2.64+0x400], R19 ;  /* 0x0004001302007986 */ /* 0x000fe8000c101904 */
[----:B------:R-:W-:Y:S01]  /*1490*/  STG.E desc[UR4][R2.64+0x600], R5 ;  /* 0x0006000502007986 */ /* 0x000fe2000c101904 */
[----:B------:R-:W-:Y:S05]  /*14a0*/  EXIT ;  /* 0x000000000000794d */ /* 0x000fea0003800000 */
.L_x_891:
        /* <DEDUP_REMOVED lines=13> */
.L_x_7988:


//--------------------- .text._ZN2at6native29vectorized_elementwise_kernelILi4EZZZNS0_44_GLOBAL__N__40a83637_7_Lerp_cu_7dd49032_296918lerp_scalar_kernelERNS_18TensorIteratorBaseERKN3c106ScalarEENKUlvE0_clEvENKUlvE2_clEvEUlNS5_8BFloat16ESB_E_St5arrayIPcLm3EEEEviT0_T1_ --------------------------
	.section	.text._ZN2at6native29vectorized_elementwise_kernelILi4EZZZNS0_44_GLOBAL__N__40a83637_7_Lerp_cu_7dd49032_296918lerp_scalar_kernelERNS_18TensorIteratorBaseERKN3c106ScalarEENKUlvE0_clEvENKUlvE2_clEvEUlNS5_8BFloat16ESB_E_St5arrayIPcLm3EEEEviT0_T1_,"ax",@progbits
	.align	128
        .global         _ZN2at6native29vectorized_elementwise_kernelILi4EZZZNS0_44_GLOBAL__N__40a83637_7_Lerp_cu_7dd49032_296918lerp_scalar_kernelERNS_18TensorIteratorBaseERKN3c106ScalarEENKUlvE0_clEvENKUlvE2_clEvEUlNS5_8BFloat16ESB_E_St5arrayIPcLm3EEEEviT0_T1_
        .type           _ZN2at6native29vectorized_elementwise_kernelILi4EZZZNS0_44_GLOBAL__N__40a83637_7_Lerp_cu_7dd49032_296918lerp_scalar_kernelERNS_18TensorIteratorBaseERKN3c106ScalarEENKUlvE0_clEvENKUlvE2_clEvEUlNS5_8BFloat16ESB_E_St5arrayIPcLm3EEEEviT0_T1_,@function
        .size           _ZN2at6native29vectorized_elementwise_kernelILi4EZZZNS0_44_GLOBAL__N__40a83637_7_Lerp_cu_7dd49032_296918lerp_scalar_kernelERNS_18TensorIteratorBaseERKN3c106ScalarEENKUlvE0_clEvENKUlvE2_clEvEUlNS5_8BFloat16ESB_E_St5arrayIPcLm3EEEEviT0_T1_,(.L_x_7989 - _ZN2at6native29vectorized_elementwise_kernelILi4EZZZNS0_44_GLOBAL__N__40a83637_7_Lerp_cu_7dd49032_296918lerp_scalar_kernelERNS_18TensorIteratorBaseERKN3c106ScalarEENKUlvE0_clEvENKUlvE2_clEvEUlNS5_8BFloat16ESB_E_St5arrayIPcLm3EEEEviT0_T1_)
        .other          _ZN2at6native29vectorized_elementwise_kernelILi4EZZZNS0_44_GLOBAL__N__40a83637_7_Lerp_cu_7dd49032_296918lerp_scalar_kernelERNS_18TensorIteratorBaseERKN3c106ScalarEENKUlvE0_clEvENKUlvE2_clEvEUlNS5_8BFloat16ESB_E_St5arrayIPcLm3EEEEviT0_T1_,@"STO_CUDA_ENTRY STV_DEFAULT"
_ZN2at6native29vectorized_elementwise_kernelILi4EZZZNS0_44_GLOBAL__N__40a83637_7_Lerp_cu_7dd49032_296918lerp_scalar_kernelERNS_18TensorIteratorBaseERKN3c106ScalarEENKUlvE0_clEvENKUlvE2_clEvEUlNS5_8BFloat16ESB_E_St5arrayIPcLm3EEEEviT0_T1_:
.text._ZN2at6native29vectorized_elementwise_kernelILi4EZZZNS0_44_GLOBAL__N__40a83637_7_Lerp_cu_7dd49032_296918lerp_scalar_kernelERNS_18TensorIteratorBaseERKN3c106ScalarEENKUlvE0_clEvENKUlvE2_clEvEUlNS5_8BFloat16ESB_E_St5arrayIPcLm3EEEEviT0_T1_:
        /* <DEDUP_REMOVED lines=109> */
.L_x_894:
[----:B------:R-:W-:Y:S05]  /*06d0*/  BSYNC.RECONVERGENT B0 ;  /* 0x0000000000007941 */ /* 0x000fea0003800200 */
.L_x_893:
        /* <DEDUP_REMOVED lines=11> */
.L_x_896:
[----:B------:R-:W-:Y:S05]  /*0790*/  BSYNC.RECONVERGENT B0 ;  /* 0x0000000000007941 */ /* 0x000fea0003800200 */
.L_x_895:
        /* <DEDUP_REMOVED lines=24> */
.L_x_898:
[----:B------:R-:W-:Y:S05]  /*0920*/  BSYNC.RECONVERGENT B0 ;  /* 0x0000000000007941 */ /* 0x000fea0003800200 */
.L_x_897:
        /* <DEDUP_REMOVED lines=9> */
.L_x_900:
[----:B------:R-:W-:Y:S05]  /*09c0*/  BSYNC.RECONVERGENT B0 ;  /* 0x0000000000007941 */ /* 0x000fea0003800200 */
.L_x_899:
        /* <DEDUP_REMOVED lines=9> */
.L_x_902:
[----:B------:R-:W-:Y:S05]  /*0a60*/  BSYNC.RECONVERGENT B0 ;  /* 0x0000000000007941 */ /* 0x000fea0003800200 */
.L_x_901:
        /* <DEDUP_REMOVED lines=9> */
.L_x_904:
[----:B------:R-:W-:Y:S05]  /*0b00*/  BSYNC.RECONVERGENT B0 ;  /* 0x0000000000007941 */ /* 0x000fea0003800200 */
.L_x_903:
        /* <DEDUP_REMOVED lines=9> */
.L_x_906:
[----:B------:R-:W-:Y:S05]  /*0ba0*/  BSYNC.RECONVERGENT B0 ;  /* 0x0000000000007941 */ /* 0x000fea0003800200 */
.L_x_905:
        /* <DEDUP_REMOVED lines=9> */
.L_x_908:
[----:B------:R-:W-:Y:S05]  /*0c40*/  BSYNC.RECONVERGENT B0 ;  /* 0x0000000000007941 */ /* 0x000fea0003800200 */
.L_x_907:
        /* <DEDUP_REMOVED lines=18> */
.L_x_911:
[----:B------:R-:W-:-:S13]  /*0d70*/  ISETP.GE.U32.AND P0, PT, R3, R2, PT ;  /* 0x000000020300720c */ /* 0x000fda0003f06070 */
[----:B------:R-:W-:Y:S05]  /*0d80*/  @P0 BRA `(.L_x_913) ;  /* 0x0000000000300947 */ /* 0x000fea0003800000 */
[----:B0-----:R-:W0:Y:S01]  /*0d90*/  LDC.64 R4, c[0x0][0x398] ;  /* 0x0000e600ff047b82 */ /* 0x001e220000000a00 */
[----:B------:R-:W-:Y:S01]  /*0da0*/  IADD3 R13, PT, PT, R0, R3, RZ ;  /* 0x00000003000d7210 */ /* 0x000fe20007ffe0ff */
[----:B------:R-:W-:-:S04]  /*0db0*/  VIADD R3, R3, 0x80 ;  /* 0x0000008003037836 */ /* 0x000fc80000000000 */
[----:B0-----:R-:W-:-:S05]  /*0dc0*/  IMAD.WIDE.U32 R4, R13, 0x2, R4 ;  /* 0x000000020d047825 */ /* 0x001fca00078e0004 */
[----:B------:R1:W-:Y:S02]  /*0dd0*/  STG.E.U16 desc[UR4][R4.64], R7 ;  /* 0x0000000704007986 */ /* 0x0003e4000c101504 */
.L_x_912:
[----:B------:R-:W-:-:S13]  /*0de0*/  ISETP.GE.U32.AND P0, PT, R3, R2, PT ;  /* 0x000000020300720c */ /* 0x000fda0003f06070 */
[----:B------:R-:W-:Y:S05]  /*0df0*/  @P0 BRA `(.L_x_914) ;  /* 0x0000000000340947 */ /* 0x000fea0003800000 */
[----:B01----:R-:W0:Y:S01]  /*0e00*/  LDC.64 R4, c[0x0][0x398] ;  /* 0x0000e600ff047b82 */ /* 0x003e220000000a00 */
[----:B------:R-:W-:Y:S02]  /*0e10*/  IADD3 R7, PT, PT, R0, R3, RZ ;  /* 0x0000000300077210 */ /* 0x000fe40007ffe0ff */
[----:B------:R-:W-:-:S03]  /*0e20*/  IADD3 R3, PT, PT, R3, 0x80, RZ ;  /* 0x0000008003037810 */ /* 0x000fc60007ffe0ff */
[----:B0-----:R-:W-:-:S05]  /*0e30*/  IMAD.WIDE.U32 R4, R7, 0x2, R4 ;  /* 0x0000000207047825 */ /* 0x001fca00078e0004 */
[----:B------:R1:W-:Y:S02]  /*0e40*/  STG.E.U16 desc[UR4][R4.64], R8 ;  /* 0x0000000804007986 */ /* 0x0003e4000c101504 */
.L_x_913:
        /* <DEDUP_REMOVED lines=8> */
.L_x_914:
[----:B------:R-:W-:Y:S05]  /*0ed0*/  BSYNC.RELIABLE B1 ;  /* 0x0000000000017941 */ /* 0x000fea0003800100 */
.L_x_910:
[----:B------:R-:W-:-:S13]  /*0ee0*/  ISETP.GE.U32.AND P0, PT, R3, R2, PT ;  /* 0x000000020300720c */ /* 0x000fda0003f06070 */
[----:B012---:R-:W0:Y:S01]  /*0ef0*/  @!P0 LDC.64 R4, c[0x0][0x398] ;  /* 0x0000e600ff048b82 */ /* 0x007e220000000a00 */
[----:B------:R-:W-:Y:S01]  /*0f00*/  @!P0 IADD3 R7, PT, PT, R0, R3, RZ ;  /* 0x0000000300078210 */ /* 0x000fe20007ffe0ff */
[----:B------:R-:W-:-:S04]  /*0f10*/  @!P0 VIADD R3, R3, 0x80 ;  /* 0x0000008003038836 */ /* 0x000fc80000000000 */
[----:B0-----:R-:W-:-:S05]  /*0f20*/  @!P0 IMAD.WIDE.U32 R4, R7, 0x2, R4 ;  /* 0x0000000207048825 */ /* 0x001fca00078e0004 */
[----:B------:R2:W-:Y:S02]  /*0f30*/  @!P0 STG.E.U16 desc[UR4][R4.64], R10 ;  /* 0x0000000a04008986 */ /* 0x0005e4000c101504 */
.L_x_915:
[----:B------:R-:W-:Y:S05]  /*0f40*/  BSYNC.RECONVERGENT B0 ;  /* 0x0000000000007941 */ /* 0x000fea0003800200 */
.L_x_909:
        /* <DEDUP_REMOVED lines=8> */
.L_x_892:
[----:B------:R-:W0:Y:S01]  /*0fd0*/  S2R R4, SR_TID.X ;  /* 0x0000000000047919 */ /* 0x000e220000002100 */
[----:B------:R-:W1:Y:S08]  /*0fe0*/  LDC.64 R2, c[0x0][0x3a0] ;  /* 0x0000e800ff027b82 */ /* 0x000e700000000a00 */
[----:B------:R-:W2:Y:S08]  /*0ff0*/  LDC.64 R6, c[0x0][0x3a8] ;  /* 0x0000ea00ff067b82 */ /* 0x000eb00000000a00 */
[----:B------:R-:W3:Y:S01]  /*1000*/  LDC R18, c[0x0][0x388] ;  /* 0x0000e200ff127b82 */ /* 0x000ee20000000800 */
[----:B-1----:R-:W-:-:S04]  /*1010*/  IMAD.WIDE.U32 R2, R0, 0x2, R2 ;  /* 0x0000000200027825 */ /* 0x002fc800078e0002 */
[----:B0-----:R-:W-:-:S04]  /*1020*/  IMAD.WIDE.U32 R2, R4, 0x8, R2 ;  /* 0x0000000804027825 */ /* 0x001fc800078e0002 */
[----:B--2---:R-:W-:Y:S01]  /*1030*/  IMAD.WIDE.U32 R6, R0, 0x2, R6 ;  /* 0x0000000200067825 */ /* 0x004fe200078e0006 */
[----:B------:R-:W2:Y:S03]  /*1040*/  LDG.E.64 R10, desc[UR4][R2.64+0x400] ;  /* 0x00040004020a7981 */ /* 0x000ea6000c1e1b00 */
[----:B------:R-:W-:Y:S02]  /*1050*/  IMAD.WIDE.U32 R14, R4, 0x8, R6 ;  /* 0x00000008040e7825 */ /* 0x000fe400078e0006 */
[----:B------:R0:W4:Y:S04]  /*1060*/  LDG.E.64 R6, desc[UR4][R2.64] ;  /* 0x0000000402067981 */ /* 0x000128000c1e1b00 */
[----:B------:R-:W5:Y:S04]  /*1070*/  LDG.E.64 R8, desc[UR4][R14.64] ;  /* 0x000000040e087981 */ /* 0x000f68000c1e1b00 */
[----:B------:R-:W5:Y:S01]  /*1080*/  LDG.E.64 R12, desc[UR4][R14.64+0x400] ;  /* 0x000400040e0c7981 */ /* 0x000f62000c1e1b00 */
[C---:B---3--:R-:W-:Y:S01]  /*1090*/  FSETP.GEU.FTZ.AND P0, PT, |R18|.reuse, 0.5, PT ;  /* 0x3f0000001200780b */ /* 0x048fe20003f1e200 */
[----:B0-----:R-:W0:Y:S01]  /*10a0*/  LDC.64 R2, c[0x0][0x398] ;  /* 0x0000e600ff027b82 */ /* 0x001e220000000a00 */
[----:B------:R-:W-:Y:S01]  /*10b0*/  FADD.FTZ R17, -R18, 1 ;  /* 0x3f80000012117421 */ /* 0x000fe20000010100 */
[----:B0-----:R-:W-:-:S04]  /*10c0*/  IMAD.WIDE.U32 R2, R0, 0x2, R2 ;  /* 0x0000000200027825 */ /* 0x001fc800078e0002 */
[----:B------:R-:W-:Y:S01]  /*10d0*/  IMAD.WIDE.U32 R2, R4, 0x8, R2 ;  /* 0x0000000804027825 */ /* 0x000fe200078e0002 */
[----:B--2---:R-:W-:Y:S02]  /*10e0*/  SHF.L.U32 R21, R10, 0x10, RZ ;  /* 0x000000100a157819 */ /* 0x004fe400000006ff */
[----:B----4-:R-:W-:Y:S01]  /*10f0*/  SHF.L.U32 R5, R6, 0x10, RZ ;  /* 0x0000001006057819 */ /* 0x010fe200000006ff */
[----:B-----5:R-:W-:Y:S01]  /*1100*/  IMAD.U32 R16, R8, 0x10000, RZ ;  /* 0x0001000008107824 */ /* 0x020fe200078e00ff */
[----:B------:R-:W-:Y:S02]  /*1110*/  SHF.L.U32 R19, R7, 0x10, RZ ;  /* 0x0000001007137819 */ /* 0x000fe400000006ff */
[----:B------:R-:W-:Y:S01]  /*1120*/  SHF.L.U32 R20, R9, 0x10, RZ ;  /* 0x0000001009147819 */ /* 0x000fe200000006ff */
[----:B------:R-:W-:Y:S01]  /*1130*/  FADD.FTZ R22, -R5, R16 ;  /* 0x0000001005167221 */ /* 0x000fe20000010100 */
[----:B------:R-:W-:-:S03]  /*1140*/  SHF.L.U32 R24, R12, 0x10, RZ ;  /* 0x000000100c187819 */ /* 0x000fc600000006ff */
[----:B------:R-:W-:Y:S01]  /*1150*/  @!P0 FFMA.FTZ R5, R22, R18, R5 ;  /* 0x0000001216058223 */ /* 0x000fe20000010005 */
[----:B------:R-:W-:Y:S01]  /*1160*/  @P0 FFMA.FTZ R5, -R17, R22, R16 ;  /* 0x0000001611050223 */ /* 0x000fe20000010110 */
[----:B------:R-:W-:Y:S01]  /*1170*/  FADD.FTZ R22, -R19, R20 ;  /* 0x0000001413167221 */ /* 0x000fe20000010100 */
[----:B------:R-:W-:Y:S01]  /*1180*/  FADD.FTZ R23, -R21, R24 ;  /* 0x0000001815177221 */ /* 0x000fe20000010100 */
[----:B------:R-:W-:Y:S01]  /*1190*/  IMAD.U32 R25, R11, 0x10000, RZ ;  /* 0x000100000b197824 */ /* 0x000fe200078e00ff */
[----:B------:R-:W-:Y:S01]  /*11a0*/  PRMT R9, R6, 0x7632, R9 ;  /* 0x0000763206097816 */ /* 0x000fe20000000009 */
[----:B------:R-:W-:Y:S01]  /*11b0*/  IMAD.U32 R26, R13, 0x10000, RZ ;  /* 0x000100000d1a7824 */ /* 0x000fe200078e00ff */
[----:B------:R-:W-:Y:S02]  /*11c0*/  PRMT R11, R7, 0x7632, R11 ;  /* 0x00007632070b7816 */ /* 0x000fe4000000000b */
[----:B------:R-:W-:Y:S01]  /*11d0*/  PRMT R13, R10, 0x7632, R13 ;  /* 0x000076320a0d7816 */ /* 0x000fe2000000000d */
[-C--:B------:R-:W-:Y:S01]  /*11e0*/  @!P0 FFMA.FTZ R16, R22, R18.reuse, R19 ;  /* 0x0000001216108223 */ /* 0x080fe20000010013 */
[----:B------:R-:W-:Y:S01]  /*11f0*/  @!P0 FFMA.FTZ R15, R23, R18, R21 ;  /* 0x00000012170f8223 */ /* 0x000fe20000010015 */
[C---:B------:R-:W-:Y:S01]  /*1200*/  @P0 FFMA.FTZ R16, -R17.reuse, R22, R20 ;  /* 0x0000001611100223 */ /* 0x040fe20000010114 */
[----:B------:R-:W-:Y:S01]  /*1210*/  @P0 FFMA.FTZ R15, -R17, R23, R24 ;  /* 0x00000017110f0223 */ /* 0x000fe20000010118 */
[----:B------:R-:W-:-:S02]  /*1220*/  PRMT R6, R8, 0x7632, R6 ;  /* 0x0000763208067816 */ /* 0x000fc40000000006 */
[----:B------:R-:W-:Y:S02]  /*1230*/  PRMT R7, R11, 0x7632, R7 ;  /* 0x000076320b077816 */ /* 0x000fe40000000007 */
[----:B------:R-:W-:Y:S02]  /*1240*/  PRMT R8, R9, 0x7632, R8 ;  /* 0x0000763209087816 */ /* 0x000fe40000000008 */
[----:B------:R-:W-:Y:S02]  /*1250*/  PRMT R20, R12, 0x7632, R20 ;  /* 0x000076320c147816 */ /* 0x000fe40000000014 */
[C---:B------:R-:W-:Y:S01]  /*1260*/  PRMT R24, R13.reuse, 0x7632, R24 ;  /* 0x000076320d187816 */ /* 0x040fe20000000018 */
[----:B------:R-:W-:Y:S01]  /*1270*/  IMAD.U32 R13, R13, 0x10000, RZ ;  /* 0x000100000d0d7824 */ /* 0x000fe200078e00ff */
[----:B------:R-:W-:Y:S01]  /*1280*/  SHF.L.U32 R9, R9, 0x10, RZ ;  /* 0x0000001009097819 */ /* 0x000fe200000006ff */
[----:B------:R-:W-:Y:S01]  /*1290*/  IMAD.U32 R8, R8, 0x10000, RZ ;  /* 0x0001000008087824 */ /* 0x000fe200078e00ff */
[----:B------:R-:W-:-:S02]  /*12a0*/  SHF.L.U32 R11, R11, 0x10, RZ ;  /* 0x000000100b0b7819 */ /* 0x000fc400000006ff */
[----:B------:R-:W-:Y:S02]  /*12b0*/  SHF.L.U32 R7, R7, 0x10, RZ ;  /* 0x0000001007077819 */ /* 0x000fe400000006ff */
[----:B------:R-:W-:Y:S02]  /*12c0*/  SHF.L.U32 R6, R6, 0x10, RZ ;  /* 0x0000001006067819 */ /* 0x000fe400000006ff */
[----:B------:R-:W-:Y:S02]  /*12d0*/  SHF.L.U32 R20, R20, 0x10, RZ ;  /* 0x0000001014147819 */ /* 0x000fe400000006ff */
[----:B------:R-:W-:Y:S01]  /*12e0*/  SHF.L.U32 R24, R24, 0x10, RZ ;  /* 0x0000001018187819 */ /* 0x000fe200000006ff */
[----:B------:R-:W-:Y:S01]  /*12f0*/  FADD.FTZ R27, -R25, R26 ;  /* 0x0000001a191b7221 */ /* 0x000fe20000010100 */
[----:B------:R-:W-:Y:S01]  /*1300*/  FADD.FTZ R0, -R9, R6 ;  /* 0x0000000609007221 */ /* 0x000fe20000010100 */
[----:B------:R-:W-:Y:S01]  /*1310*/  FADD.FTZ R12, -R11, R8 ;  /* 0x000000080b0c7221 */ /* 0x000fe20000010100 */
[----:B------:R-:W-:Y:S01]  /*1320*/  FADD.FTZ R19, -R13, R20 ;  /* 0x000000140d137221 */ /* 0x000fe20000010100 */
[----:B------:R-:W-:Y:S01]  /*1330*/  FADD.FTZ R21, -R7, R24 ;  /* 0x0000001807157221 */ /* 0x000fe20000010100 */
[-C--:B------:R-:W-:Y:S01]  /*1340*/  @!P0 FFMA.FTZ R14, R27, R18.reuse, R25 ;  /* 0x000000121b0e8223 */ /* 0x080fe20000010019 */
        /* <DEDUP_REMOVED lines=8> */
[----:B------:R-:W-:-:S02]  /*13d0*/  @P0 FFMA.FTZ R7, -R17, R21, R24 ;  /* 0x0000001511070223 */ /* 0x000fc40000010118 */
[----:B------:R-:W-:Y:S02]  /*13e0*/  F2FP.BF16.F32.PACK_AB R10, R10, R5 ;  /* 0x000000050a0a723e */ /* 0x000fe400000010ff */
[----:B------:R-:W-:Y:S02]  /*13f0*/  F2FP.BF16.F32.PACK_AB R11, R11, R16 ;  /* 0x000000100b0b723e */ /* 0x000fe400000010ff */
[----:B------:R-:W-:Y:S02]  /*1400*/  F2FP.BF16.F32.PACK_AB R6, R22, R15 ;  /* 0x0000000f1606723e */ /* 0x000fe400000010ff */
[----:B------:R-:W-:Y:S01]  /*1410*/  F2FP.BF16.F32.PACK_AB R7, R7, R14 ;  /* 0x0000000e0707723e */ /* 0x000fe200000010ff */
[----:B------:R-:W-:Y:S04]  /*1420*/  STG.E.64 desc[UR4][R2.64], R10 ;  /* 0x0000000a02007986 */ /* 0x000fe8000c101b04 */
[----:B------:R-:W-:Y:S01]  /*1430*/  STG.E.64 desc[UR4][R2.64+0x400], R6 ;  /* 0x0004000602007986 */ /* 0x000fe2000c101b04 */
[----:B------:R-:W-:Y:S05]  /*1440*/  EXIT ;  /* 0x000000000000794d */ /* 0x000fea0003800000 */
.L_x_916:
        /* <DEDUP_REMOVED lines=11> */
.L_x_7989:


//--------------------- .text._ZN2at6native29vectorized_elementwise_kernelILi8EZZZNS0_44_GLOBAL__N__40a83637_7_Lerp_cu_7dd49032_296918lerp_scalar_kernelERNS_18TensorIteratorBaseERKN3c106ScalarEENKUlvE0_clEvENKUlvE2_clEvEUlNS5_8BFloat16ESB_E_St5arrayIPcLm3EEEEviT0_T1_ --------------------------
	.section	.text._ZN2at6native29vectorized_elementwise_kernelILi8EZZZNS0_44_GLOBAL__N__40a83637_7_Lerp_cu_7dd49032_296918lerp_scalar_kernelERNS_18TensorIteratorBaseERKN3c106ScalarEENKUlvE0_clEvENKUlvE2_clEvEUlNS5_8BFloat16ESB_E_St5arrayIPcLm3EEEEviT0_T1_,"ax",@progbits
	.align	128
        .global         _ZN2at6native29vectorized_elementwise_kernelILi8EZZZNS0_44_GLOBAL__N__40a83637_7_Lerp_cu_7dd49032_296918lerp_scalar_kernelERNS_18TensorIteratorBaseERKN3c106ScalarEENKUlvE0_clEvENKUlvE2_clEvEUlNS5_8BFloat16ESB_E_St5arrayIPcLm3EEEEviT0_T1_
        .type           _ZN2at6native29vectorized_elementwise_kernelILi8EZZZNS0_44_GLOBAL__N__40a83637_7_Lerp_cu_7dd49032_296918lerp_scalar_kernelERNS_18TensorIteratorBaseERKN3c106ScalarEENKUlvE0_clEvENKUlvE2_clEvEUlNS5_8BFloat16ESB_E_St5arrayIPcLm3EEEEviT0_T1_,@function
        .size           _ZN2at6native29vectorized_elementwise_kernelILi8EZZZNS0_44_GLOBAL__N__40a83637_7_Lerp_cu_7dd49032_296918lerp_scalar_kernelERNS_18TensorIteratorBaseERKN3c106ScalarEENKUlvE0_clEvENKUlvE2_clEvEUlNS5_8BFloat16ESB_E_St5arrayIPcLm3EEEEviT0_T1_,(.L_x_7990 - _ZN2at6native29vectorized_elementwise_kernelILi8EZZZNS0_44_GLOBAL__N__40a83637_7_Lerp_cu_7dd49032_296918lerp_scalar_kernelERNS_18TensorIteratorBaseERKN3c106ScalarEENKUlvE0_clEvENKUlvE2_clEvEUlNS5_8BFloat16ESB_E_St5arrayIPcLm3EEEEviT0_T1_)
        .other          _ZN2at6native29vectorized_elementwise_kernelILi8EZZZNS0_44_GLOBAL__N__40a83637_7_Lerp_cu_7dd49032_296918lerp_scalar_kernelERNS_18TensorIteratorBaseERKN3c106ScalarEENKUlvE0_clEvENKUlvE2_clEvEUlNS5_8BFloat16ESB_E_St5arrayIPcLm3EEEEviT0_T1_,@"STO_CUDA_ENTRY STV_DEFAULT"
_ZN2at6native29vectorized_elementwise_kernelILi8EZZZNS0_44_GLOBAL__N__40a83637_7_Lerp_cu_7dd49032_296918lerp_scalar_kernelERNS_18TensorIteratorBaseERKN3c106ScalarEENKUlvE0_clEvENKUlvE2_clEvEUlNS5_8BFloat16ESB_E_St5arrayIPcLm3EEEEviT0_T1_:
.text._ZN2at6native29vectorized_elementwise_kernelILi8EZZZNS0_44_GLOBAL__N__40a83637_7_Lerp_cu_7dd49032_296918lerp_scalar_kernelERNS_18TensorIteratorBaseERKN3c106ScalarEENKUlvE0_clEvENKUlvE2_clEvEUlNS5_8BFloat16ESB_E_St5arrayIPcLm3EEEEviT0_T1_:
[----:B------:R-:W-:Y:S01]  /*0000*/  LDC R1, c[0x0][0x37c] ;  /* 0x0000df00ff017b82 */ /* 0x000fe20000000800 */
[----:B------:R-:W-:Y:S05]  /*0010*/  EXIT ;  /* 0x000000000000794d */ /* 0x000fea0003800000 */
.L_x_917:
        /* <DEDUP_REMOVED lines=14> */
.L_x_7990:


//--------------------- .text._ZN2at6native18elementwise_kernelILi128ELi4EZNS0_15gpu_kernel_implIZZZNS0_44_GLOBAL__N__40a83637_7_Lerp_cu_7dd49032_296918lerp_scalar_kernelERNS_18TensorIteratorBaseERKN3c106ScalarEENKUlvE0_clEvENKUlvE1_clEvEUlNS6_4HalfESC_E_EEvS5_RKT_EUliE_EEviT1_ --------------------------
	.section	.text._ZN2at6native18elementwise_kernelILi128ELi4EZNS0_15gpu_kernel_implIZZZNS0_44_GLOBAL__N__40a83637_7_Lerp_cu_7dd49032_296918lerp_scalar_kernelERNS_18TensorIteratorBaseERKN3c106ScalarEENKUlvE0_clEvENKUlvE1_clEvEUlNS6_4HalfESC_E_EEvS5_RKT_EUliE_EEviT1_,"ax",@progbits
	.align	128
        .global         _ZN2at6native18elementwise_kernelILi128ELi4EZNS0_15gpu_kernel_implIZZZNS0_44_GLOBAL__N__40a83637_7_Lerp_cu_7dd49032_296918lerp_scalar_kernelERNS_18TensorIteratorBaseERKN3c106ScalarEENKUlvE0_clEvENKUlvE1_clEvEUlNS6_4HalfESC_E_EEvS5_RKT_EUliE_EEviT1_
        .type           _ZN2at6native18elementwise_kernelILi128ELi4EZNS0_15gpu_kernel_implIZZZNS0_44_GLOBAL__N__40a83637_7_Lerp_cu_7dd49032_296918lerp_scalar_kernelERNS_18TensorIteratorBaseERKN3c106ScalarEENKUlvE0_clEvENKUlvE1_clEvEUlNS6_4HalfESC_E_EEvS5_RKT_EUliE_EEviT1_,@function
        .size           _ZN2at6native18elementwise_kernelILi128ELi4EZNS0_15gpu_kernel_implIZZZNS0_44_GLOBAL__N__40a83637_7_Lerp_cu_7dd49032_296918lerp_scalar_kernelERNS_18TensorIteratorBaseERKN3c106ScalarEENKUlvE0_clEvENKUlvE1_clEvEUlNS6_4HalfESC_E_EEvS5_RKT_EUliE_EEviT1_,(.L_x_7991 - _ZN2at6native18elementwise_kernelILi128ELi4EZNS0_15gpu_kernel_implIZZZNS0_44_GLOBAL__N__40a83637_7_Lerp_cu_7dd49032_296918lerp_scalar_kernelERNS_18TensorIteratorBaseERKN3c106ScalarEENKUlvE0_clEvENKUlvE1_clEvEUlNS6_4HalfESC_E_EEvS5_RKT_EUliE_EEviT1_)
        .other          _ZN2at6native18elementwise_kernelILi128ELi4EZNS0_15gpu_kernel_implIZZZNS0_44_GLOBAL__N__40a83637_7_Lerp_cu_7dd49032_296918lerp_scalar_kernelERNS_18TensorIteratorBaseERKN3c106ScalarEENKUlvE0_clEvENKUlvE1_clEvEUlNS6_4HalfESC_E_EEvS5_RKT_EUliE_EEviT1_,@"STO_CUDA_ENTRY STV_DEFAULT"
_ZN2at6native18elementwise_kernelILi128ELi4EZNS0_15gpu_kernel_implIZZZNS0_44_GLOBAL__N__40a83637_7_Lerp_cu_7dd49032_296918lerp_scalar_kernelERNS_18TensorIteratorBaseERKN3c106ScalarEENKUlvE0_clEvENKUlvE1_clEvEUlNS6_4HalfESC_E_EEvS5_RKT_EUliE_EEviT1_:
.text._ZN2at6native18elementwise_kernelILi128ELi4EZNS0_15gpu_kernel_implIZZZNS0_44_GLOBAL__N__40a83637_7_Lerp_cu_7dd49032_296918lerp_scalar_kernelERNS_18TensorIteratorBaseERKN3c106ScalarEENKUlvE0_clEvENKUlvE1_clEvEUlNS6_4HalfESC_E_EEvS5_RKT_EUliE_EEviT1_:
        /* <DEDUP_REMOVED lines=374> */
.L_x_920:
        /* <DEDUP_REMOVED lines=16> */
[----:B0-----:R-:W-:-:S04]  /*1860*/  F2FP.F16.F32.PACK_AB R0, RZ, R0 ;  /* 0x00000000ff00723e */ /* 0x001fc800000000ff */
[----:B------:R-:W-:Y:S01]  /*1870*/  PRMT R22, R0, 0x7610, R22 ;  /* 0x0000761000167816 */ /* 0x000fe20000000016 */
[----:B------:R-:W-:Y:S06]  /*1880*/  BRA `(.L_x_926) ;  /* 0x0000000c00e87947 */ /* 0x000fec0003800000 */
.L_x_924:
[----:B------:R-:W2:Y:S02]  /*1890*/  LDG.E.U8 R2, desc[UR36][R2.64] ;  /* 0x0000002402027981 */ /* 0x000ea4000c1e1100 */
[----:B--2---:R-:W-:-:S04]  /*18a0*/  I2FP.F32.U32 R0, R2 ;  /* 0x0000000200007245 */ /* 0x004fc80000201000 */
[----:B------:R-:W-:-:S04]  /*18b0*/  F2FP.F16.F32.PACK_AB R0, RZ, R0 ;  /* 0x00000000ff00723e */ /* 0x000fc800000000ff */
[----:B------:R-:W-:Y:S01]  /*18c0*/  PRMT R22, R0, 0x7610, R22 ;  /* 0x0000761000167816 */ /* 0x000fe20000000016 */
[----:B------:R-:W-:Y:S06]  /*18d0*/  BRA `(.L_x_926) ;  /* 0x0000000c00d47947 */ /* 0x000fec0003800000 */
.L_x_923:
        /* <DEDUP_REMOVED lines=8> */
[----:B0-----:R-:W-:-:S04]  /*1960*/  F2FP.F16.F32.PACK_AB R0, RZ, R0 ;  /* 0x00000000ff00723e */ /* 0x001fc800000000ff */
[----:B------:R-:W-:Y:S01]  /*1970*/  PRMT R22, R0, 0x7610, R22 ;  /* 0x0000761000167816 */ /* 0x000fe20000000016 */
[----:B------:R-:W-:Y:S06]  /*1980*/  BRA `(.L_x_926) ;  /* 0x0000000c00a87947 */ /* 0x000fec0003800000 */
.L_x_928:
[----:B------:R-:W2:Y:S02]  /*1990*/  LDG.E R2, desc[UR36][R2.64] ;  /* 0x0000002402027981 */ /* 0x000ea4000c1e1900 */
[----:B--2---:R-:W-:-:S04]  /*19a0*/  I2FP.F32.S32 R0, R2 ;  /* 0x0000000200007245 */ /* 0x004fc80000201400 */
[----:B------:R-:W-:-:S04]  /*19b0*/  F2FP.F16.F32.PACK_AB R0, RZ, R0 ;  /* 0x00000000ff00723e */ /* 0x000fc800000000ff */
[----:B------:R-:W-:Y:S01]  /*19c0*/  PRMT R22, R0, 0x7610, R22 ;  /* 0x0000761000167816 */ /* 0x000fe20000000016 */
[----:B------:R-:W-:Y:S06]  /*19d0*/  BRA `(.L_x_926) ;  /* 0x0000000c00947947 */ /* 0x000fec0003800000 */
.L_x_927:
[----:B------:R-:W2:Y:S02]  /*19e0*/  LDG.E.U16 R2, desc[UR36][R2.64] ;  /* 0x0000002402027981 */ /* 0x000ea4000c1e1500 */
[----:B--2---:R-:W0:Y:S02]  /*19f0*/  I2F.S16 R0, R2 ;  /* 0x0000000200007306 */ /* 0x004e240000101400 */
[----:B0-----:R-:W-:-:S04]  /*1a00*/  F2FP.F16.F32.PACK_AB R0, RZ, R0 ;  /* 0x00000000ff00723e */ /* 0x001fc800000000ff */
[----:B------:R-:W-:Y:S01]  /*1a10*/  PRMT R22, R0, 0x7610, R22 ;  /* 0x0000761000167816 */ /* 0x000fe20000000016 */
[----:B------:R-:W-:Y:S06]  /*1a20*/  BRA `(.L_x_926) ;  /* 0x0000000c00807947 */ /* 0x000fec0003800000 */
.L_x_922:
[----:B------:R-:W-:-:S09]  /*1a30*/  UISETP.GT.AND UP0, UPT, UR4, 0x6, UPT ;  /* 0x000000060400788c */ /* 0x000fd2000bf04270 */
[----:B------:R-:W-:Y:S05]  /*1a40*/  BRA.U UP0, `(.L_x_929) ;  /* 0x0000000100247547 */ /* 0x000fea000b800000 */
[----:B------:R-:W-:-:S09]  /*1a50*/  UISETP.NE.AND UP0, UPT, UR4, 0x5, UPT ;  /* 0x000000050400788c */ /* 0x000fd2000bf05270 */
[----:B------:R-:W-:Y:S05]  /*1a60*/  BRA.U !UP0, `(.L_x_930) ;  /* 0x0000000108147547 */ /* 0x000fea000b800000 */
[----:B------:R-:W-:-:S09]  /*1a70*/  UISETP.NE.AND UP0, UPT, UR4, 0x6, UPT ;  /* 0x000000060400788c */ /* 0x000fd2000bf05270 */
[----:B------:R-:W-:Y:S05]  /*1a80*/  BRA.U UP0, `(.L_x_925) ;  /* 0x0000000900cc7547 */ /* 0x000fea000b800000 */
[----:B------:R-:W2:Y:S02]  /*1a90*/  LDG.E R2, desc[UR36][R2.64] ;  /* 0x0000002402027981 */ /* 0x000ea4000c1e1900 */
[----:B--2---:R-:W-:Y:S01]  /*1aa0*/  F2FP.F16.F32.PACK_AB R22, RZ, R2 ;  /* 0x00000002ff16723e */ /* 0x004fe200000000ff */
[----:B------:R-:W-:Y:S06]  /*1ab0*/  BRA `(.L_x_926) ;  /* 0x0000000c005c7947 */ /* 0x000fec0003800000 */
.L_x_930:
[----:B------:R0:W5:Y:S01]  /*1ac0*/  LDG.E.U16 R22, desc[UR36][R2.64] ;  /* 0x0000002402167981 */ /* 0x000162000c1e1500 */
[----:B------:R-:W-:Y:S05]  /*1ad0*/  BRA `(.L_x_926) ;  /* 0x0000000c00547947 */ /* 0x000fea0003800000 */
.L_x_929:
[----:B------:R-:W-:-:S09]  /*1ae0*/  UISETP.NE.AND UP0, UPT, UR4, 0x7, UPT ;  /* 0x000000070400788c */ /* 0x000fd2000bf05270 */
[----:B------:R-:W-:Y:S05]  /*1af0*/  BRA.U !UP0, `(.L_x_931) ;  /* 0x0000000108247547 */ /* 0x000fea000b800000 */
[----:B------:R-:W-:-:S09]  /*1b00*/  UISETP.NE.AND UP0, UPT, UR4, 0x8, UPT ;  /* 0x000000080400788c */ /* 0x000fd2000bf05270 */
[----:B------:R-:W-:Y:S05]  /*1b10*/  BRA.U !UP0, `(.L_x_932) ;  /* 0x0000000108147547 */ /* 0x000fea000b800000 */
[----:B------:R-:W-:-:S09]  /*1b20*/  UISETP.NE.AND UP0, UPT, UR4, 0x9, UPT ;  /* 0x000000090400788c */ /* 0x000fd2000bf05270 */
[----:B------:R-:W-:Y:S05]  /*1b30*/  BRA.U UP0, `(.L_x_925) ;  /* 0x0000000900a07547 */ /* 0x000fea000b800000 */
[----:B------:R-:W2:Y:S02]  /*1b40*/  LDG.E R2, desc[UR36][R2.64] ;  /* 0x0000002402027981 */ /* 0x000ea4000c1e1900 */
[----:B--2---:R-:W-:Y:S01]  /*1b50*/  F2FP.F16.F32.PACK_AB R22, RZ, R2 ;  /* 0x00000002ff16723e */ /* 0x004fe200000000ff */
[----:B------:R-:W-:Y:S06]  /*1b60*/  BRA `(.L_x_926) ;  /* 0x0000000c00307947 */ /* 0x000fec0003800000 */
.L_x_932:
[----:B------:R1:W5:Y:S01]  /*1b70*/  LDG.E.U16 R22, desc[UR36][R2.64] ;  /* 0x0000002402167981 */ /* 0x000362000c1e1500 */
[----:B------:R-:W-:Y:S05]  /*1b80*/  BRA `(.L_x_926) ;  /* 0x0000000c00287947 */ /* 0x000fea0003800000 */
.L_x_931:
        /* <DEDUP_REMOVED lines=10> */
[----:B------:R-:W-:-:S04]  /*1c30*/  F2FP.F16.F32.PACK_AB R0, RZ, R0 ;  /* 0x00000000ff00723e */ /* 0x000fc800000000ff */
[----:B------:R-:W-:Y:S01]  /*1c40*/  PRMT R22, R0, 0x7610, R22 ;  /* 0x0000761000167816 */ /* 0x000fe20000000016 */
[----:B------:R-:W-:Y:S06]  /*1c50*/  BRA `(.L_x_926) ;  /* 0x0000000800f47947 */ /* 0x000fec0003800000 */
.L_x_921:
        /* <DEDUP_REMOVED lines=11> */
[----:B------:R-:W-:-:S04]  /*1d10*/  F2FP.F16.F32.PACK_AB R0, RZ, R0 ;  /* 0x00000000ff00723e */ /* 0x000fc800000000ff */
[----:B------:R-:W-:Y:S01]  /*1d20*/  PRMT R22, R0, 0x7610, R22 ;  /* 0x0000761000167816 */ /* 0x000fe20000000016 */
[----:B------:R-:W-:Y:S06]  /*1d30*/  BRA `(.L_x_926) ;  /* 0x0000000800bc7947 */ /* 0x000fec0003800000 */
.L_x_935:
        /* <DEDUP_REMOVED lines=13> */
.L_x_934:
        /* <DEDUP_REMOVED lines=24> */
[----:B------:R-:W-:-:S04]  /*1f90*/  F2FP.F16.F32.PACK_AB R5, RZ, R5 ;  /* 0x00000005ff05723e */ /* 0x000fc800000000ff */
[----:B------:R-:W-:Y:S01]  /*1fa0*/  PRMT R22, R5, 0x7610, R22 ;  /* 0x0000761005167816 */ /* 0x000fe20000000016 */
[----:B------:R-:W-:Y:S06]  /*1fb0*/  BRA `(.L_x_926) ;  /* 0x00000008001c7947 */ /* 0x000fec0003800000 */
.L_x_937:
        /* <DEDUP_REMOVED lines=11> */
[----:B------:R-:W-:-:S04]  /*2070*/  F2FP.F16.F32.PACK_AB R0, RZ, R0 ;  /* 0x00000000ff00723e */ /* 0x000fc800000000ff */
[----:B------:R-:W-:Y:S01]  /*2080*/  PRMT R22, R0, 0x7610, R22 ;  /* 0x0000761000167816 */ /* 0x000fe20000000016 */
[----:B------:R-:W-:Y:S06]  /*2090*/  BRA `(.L_x_926) ;  /* 0x0000000400e47947 */ /* 0x000fec0003800000 */
.L_x_936:
[----:B------:R-:W2:Y:S02]  /*20a0*/  LDG.E.U16 R0, desc[UR36][R2.64] ;  /* 0x0000002402007981 */ /* 0x000ea4000c1e1500 */
[----:B--2---:R-:W-:-:S05]  /*20b0*/  IMAD.U32 R0, R0, 0x10000, RZ ;  /* 0x0001000000007824 */ /* 0x004fca00078e00ff */
[----:B------:R-:W-:-:S04]  /*20c0*/  F2FP.F16.F32.PACK_AB R0, RZ, R0 ;  /* 0x00000000ff00723e */ /* 0x000fc800000000ff */
[----:B------:R-:W-:Y:S01]  /*20d0*/  PRMT R22, R0, 0x7610, R22 ;  /* 0x0000761000167816 */ /* 0x000fe20000000016 */
[----:B------:R-:W-:Y:S06]  /*20e0*/  BRA `(.L_x_926) ;  /* 0x0000000400d07947 */ /* 0x000fec0003800000 */
.L_x_933:
        /* <DEDUP_REMOVED lines=10> */
[----:B------:R-:W-:-:S04]  /*2190*/  F2FP.F16.F32.PACK_AB R0, RZ, R0 ;  /* 0x00000000ff00723e */ /* 0x000fc800000000ff */
[----:B------:R-:W-:Y:S01]  /*21a0*/  PRMT R22, R0, 0x7610, R22 ;  /* 0x0000761000167816 */ /* 0x000fe20000000016 */
[----:B------:R-:W-:Y:S06]  /*21b0*/  BRA `(.L_x_926) ;  /* 0x00000004009c7947 */ /* 0x000fec0003800000 */
.L_x_940:
        /* <DEDUP_REMOVED lines=21> */
.L_x_944:
[----:B------:R-:W-:Y:S05]  /*2310*/  BSYNC.RECONVERGENT B1 ;  /* 0x0000000000017941 */ /* 0x000fea0003800200 */
.L_x_943:
[----:B------:R-:W-:Y:S01]  /*2320*/  IMAD.SHL.U32 R0, R0, 0x100000, RZ ;  /* 0x0010000000007824 */ /* 0x000fe200078e00ff */
[----:B------:R-:W-:-:S04]  /*2330*/  LEA R2, R2, 0x3b800000, 0x17 ;  /* 0x3b80000002027811 */ /* 0x000fc800078eb8ff */
[----:B------:R-:W-:-:S07]  /*2340*/  LOP3.LUT R0, R2, R0, R7, 0xfe, !PT ;  /* 0x0000000002007212 */ /* 0x000fce00078efe07 */
.L_x_942:
[----:B------:R-:W-:Y:S05]  /*2350*/  BSYNC.RECONVERGENT B0 ;  /* 0x0000000000007941 */ /* 0x000fea0003800200 */
.L_x_941:
[----:B------:R-:W-:-:S04]  /*2360*/  F2FP.F16.F32.PACK_AB R0, RZ, R0 ;  /* 0x00000000ff00723e */ /* 0x000fc800000000ff */
[----:B------:R-:W-:Y:S01]  /*2370*/  PRMT R22, R0, 0x7610, R22 ;  /* 0x0000761000167816 */ /* 0x000fe20000000016 */
[----:B------:R-:W-:Y:S06]  /*2380*/  BRA `(.L_x_926) ;  /* 0x0000000400287947 */ /* 0x000fec0003800000 */
.L_x_939:
        /* <DEDUP_REMOVED lines=21> */
.L_x_948:
[----:B------:R-:W-:Y:S05]  /*24e0*/  BSYNC.RECONVERGENT B1 ;  /* 0x0000000000017941 */ /* 0x000fea0003800200 */
.L_x_947:
[----:B------:R-:W-:Y:S01]  /*24f0*/  IMAD.SHL.U32 R0, R0, 0x200000, RZ ;  /* 0x0020000000007824 */ /* 0x000fe200078e00ff */
[----:B------:R-:W-:-:S04]  /*2500*/  LEA R2, R2, 0x37800000, 0x17 ;  /* 0x3780000002027811 */ /* 0x000fc800078eb8ff */
[----:B------:R-:W-:-:S07]  /*2510*/  LOP3.LUT R0, R2, R0, R7, 0xfe, !PT ;  /* 0x0000000002007212 */ /* 0x000fce00078efe07 */
.L_x_946:
[----:B------:R-:W-:Y:S05]  /*2520*/  BSYNC.RECONVERGENT B0 ;  /* 0x0000000000007941 */ /* 0x000fea0003800200 */
.L_x_945:
[----:B------:R-:W-:-:S04]  /*2530*/  F2FP.F16.F32.PACK_AB R0, RZ, R0 ;  /* 0x00000000ff00723e */ /* 0x000fc800000000ff */
[----:B------:R-:W-:Y:S01]  /*2540*/  PRMT R22, R0, 0x7610, R22 ;  /* 0x0000761000167816 */ /* 0x000fe20000000016 */
[----:B------:R-:W-:Y:S06]  /*2550*/  BRA `(.L_x_926) ;  /* 0x0000000000b47947 */ /* 0x000fec0003800000 */
.L_x_938:
[----:B------:R-:W-:-:S09]  /*2560*/  UISETP.NE.AND UP0, UPT, UR4, 0x1c, UPT ;  /* 0x0000001c0400788c */ /* 0x000fd2000bf05270 */
[----:B------:R-:W-:Y:S05]  /*2570*/  BRA.U !UP0, `(.L_x_949) ;  /* 0x00000001089c7547 */ /* 0x000fea000b800000 */
[----:B------:R-:W-:-:S09]  /*2580*/  UISETP.NE.AND UP0, UPT, UR4, 0x1d, UPT ;  /* 0x0000001d0400788c */ /* 0x000fd2000bf05270 */
[----:B------:R-:W-:Y:S05]  /*2590*/  BRA.U !UP0, `(.L_x_950) ;  /* 0x0000000108807547 */ /* 0x000fea000b800000 */
[----:B------:R-:W-:-:S09]  /*25a0*/  UISETP.NE.AND UP0, UPT, UR4, 0x2c, UPT ;  /* 0x0000002c0400788c */ /* 0x000fd2000bf05270 */
[----:B------:R-:W-:Y:S05]  /*25b0*/  BRA.U !UP0, `(.L_x_951) ;  /* 0x0000000108487547 */ /* 0x000fea000b800000 */
.L_x_925:
[----:B------:R-:W-:Y:S01]  /*25c0*/  MOV R2, 0x0 ;  /* 0x0000000000027802 */ /* 0x000fe20000000f00 */
[----:B------:R-:W0:Y:S01]  /*25d0*/  LDCU.64 UR4, c[0x4][0x128] ;  /* 0x01002500ff0477ac */ /* 0x000e220008000a00 */
[----:B------:R-:W-:Y:S02]  /*25e0*/  HFMA2 R8, -RZ, RZ, 0, 4.64916229248046875e-06 ;  /* 0x0000004eff087431 */ /* 0x000fe400000001ff */
[----:B------:R-:W-:Y:S01]  /*25f0*/  IMAD.MOV.U32 R12, RZ, RZ, 0x1 ;  /* 0x00000001ff0c7424 */ /* 0x000fe200078e00ff */
[----:B------:R-:W1:Y:S01]  /*2600*/  LDCU.64 UR6, c[0x4][0x130] ;  /* 0x01002600ff0677ac */ /* 0x000e620008000a00 */
[----:B------:R-:W2:Y:S01]  /*2610*/  LDC.64 R2, c[0x4][R2] ;  /* 0x0100000002027b82 */ /* 0x000ea20000000a00 */
[----:B------:R-:W-:Y:S01]  /*2620*/  IMAD.MOV.U32 R13, RZ, RZ, RZ ;  /* 0x000000ffff0d7224 */ /* 0x000fe200078e00ff */
[----:B------:R-:W3:Y:S01]  /*2630*/  LDCU.64 UR8, c[0x4][0x28] ;  /* 0x01000500ff0877ac */ /* 0x000ee20008000a00 */
[----:B0-----:R-:W-:Y:S01]  /*2640*/  IMAD.U32 R4, RZ, RZ, UR4 ;  /* 0x00000004ff047e24 */ /* 0x001fe2000f8e00ff */
[----:B------:R-:W-:Y:S01]  /*2650*/  MOV R5, UR5 ;  /* 0x0000000500057c02 */ /* 0x000fe20008000f00 */
[----:B-1----:R-:W-:-:S02]  /*2660*/  IMAD.U32 R6, RZ, RZ, UR6 ;  /* 0x00000006ff067e24 */ /* 0x002fc4000f8e00ff */
[----:B------:R-:W-:Y:S02]  /*2670*/  IMAD.U32 R7, RZ, RZ, UR7 ;  /* 0x00000007ff077e24 */ /* 0x000fe4000f8e00ff */
[----:B---3--:R-:W-:Y:S02]  /*2680*/  IMAD.U32 R10, RZ, RZ, UR8 ;  /* 0x00000008ff0a7e24 */ /* 0x008fe4000f8e00ff */
[----:B------:R-:W-:-:S07]  /*2690*/  IMAD.U32 R11, RZ, RZ, UR9 ;  /* 0x00000009ff0b7e24 */ /* 0x000fce000f8e00ff */
[----:B------:R-:W-:-:S07]  /*26a0*/  LEPC R20, `(.L_x_952) ;  /* 0x000000001014794e */ /* 0x000fce0000000000 */
[----:B--2---:R-:W-:Y:S05]  /*26b0*/  CALL.ABS.NOINC R2 ;  /* 0x0000000002007343 */ /* 0x004fea0003c00000 */
.L_x_952:
[----:B------:R-:W-:Y:S01]  /*26c0*/  PRMT R22, RZ, 0x7610, R22 ;  /* 0x00007610ff167816 */ /* 0x000fe20000000016 */
[----:B------:R-:W-:Y:S06]  /*26d0*/  BRA `(.L_x_926) ;  /* 0x0000000000547947 */ /* 0x000fec0003800000 */
.L_x_951:
        /* <DEDUP_REMOVED lines=8> */
.L_x_954:
[----:B------:R-:W-:Y:S05]  /*2760*/  BSYNC.RECONVERGENT B0 ;  /* 0x0000000000007941 */ /* 0x000fea0003800200 */
.L_x_953:
[----:B------:R-:W-:-:S04]  /*2770*/  F2FP.F16.F32.PACK_AB R0, RZ, R0 ;  /* 0x00000000ff00723e */ /* 0x000fc800000000ff */
[----:B------:R-:W-:Y:S01]  /*2780*/  PRMT R22, R0, 0x7610, R22 ;  /* 0x0000761000167816 */ /* 0x000fe20000000016 */
[----:B------:R-:W-:Y:S06]  /*2790*/  BRA `(.L_x_926) ;  /* 0x0000000000247947 */ /* 0x000fec0003800000 */
.L_x_950:
[----:B------:R-:W2:Y:S02]  /*27a0*/  LDG.E.64 R2, desc[UR36][R2.64] ;  /* 0x0000002402027981 */ /* 0x000ea4000c1e1b00 */
[----:B--2---:R-:W0:Y:S02]  /*27b0*/  I2F.U64 R0, R2 ;  /* 0x0000000200007312 */ /* 0x004e240000301000 */
[----:B0-----:R-:W-:-:S04]  /*27c0*/  F2FP.F16.F32.PACK_AB R0, RZ, R0 ;  /* 0x00000000ff00723e */ /* 0x001fc800000000ff */
[----:B------:R-:W-:Y:S01]  /*27d0*/  PRMT R22, R0, 0x7610, R22 ;  /* 0x0000761000167816 */ /* 0x000fe20000000016 */
[----:B------:R-:W-:Y:S06]  /*27e0*/  BRA `(.L_x_926) ;  /* 0x0000000000107947 */ /* 0x000fec0003800000 */
.L_x_949:
[----:B------:R-:W2:Y:S02]  /*27f0*/  LDG.E R2, desc[UR36][R2.64] ;  /* 0x0000002402027981 */ /* 0x000ea4000c1e1900 */
[----:B--2---:R-:W-:-:S04]  /*2800*/  I2FP.F32.U32 R0, R2 ;  /* 0x0000000200007245 */ /* 0x004fc80000201000 */
[----:B------:R-:W-:-:S04]  /*2810*/  F2FP.F16.F32.PACK_AB R0, RZ, R0 ;  /* 0x00000000ff00723e */ /* 0x000fc800000000ff */
[----:B------:R-:W-:-:S07]  /*2820*/  PRMT R22, R0, 0x7610, R22 ;  /* 0x0000761000167816 */ /* 0x000fce0000000016 */
.L_x_926:
[----:B------:R-:W0:Y:S01]  /*2830*/  LDCU.64 UR6, c[0x0][0x5f8] ;  /* 0x0000bf00ff0677ac */ /* 0x000e220008000a00 */
[----:B------:R-:W-:-:S04]  /*2840*/  UPRMT UR4, UR40, 0x7772, URZ ;  /* 0x0000777228047896 */ /* 0x000fc800080000ff */
[----:B------:R-:W-:Y:S01]  /*2850*/  UISETP.GT.AND UP0, UPT, UR4, 0x9, UPT ;  /* 0x000000090400788c */ /* 0x000fe2000bf04270 */
[----:B01----:R-:W-:-:S05]  /*2860*/  IADD3 R2, P0, PT, R19, UR6, RZ ;  /* 0x0000000613027c10 */ /* 0x003fca000ff1e0ff */
        /* <DEDUP_REMOVED lines=12> */
[----:B0-----:R-:W-:Y:S01]  /*2930*/  F2FP.F16.F32.PACK_AB R0, RZ, R0 ;  /* 0x00000000ff00723e */ /* 0x001fe200000000ff */
[----:B------:R-:W-:Y:S06]  /*2940*/  BRA `(.L_x_960) ;  /* 0x0000000c00ac7947 */ /* 0x000fec0003800000 */
.L_x_958:
[----:B------:R-:W2:Y:S02]  /*2950*/  LDG.E.U8 R2, desc[UR36][R2.64] ;  /* 0x0000002402027981 */ /* 0x000ea4000c1e1100 */
[----:B--2---:R-:W-:-:S04]  /*2960*/  I2FP.F32.U32 R0, R2 ;  /* 0x0000000200007245 */ /* 0x004fc80000201000 */
[----:B------:R-:W-:Y:S01]  /*2970*/  F2FP.F16.F32.PACK_AB R0, RZ, R0 ;  /* 0x00000000ff00723e */ /* 0x000fe200000000ff */
[----:B------:R-:W-:Y:S06]  /*2980*/  BRA `(.L_x_960) ;  /* 0x0000000c009c7947 */ /* 0x000fec0003800000 */
.L_x_957:
        /* <DEDUP_REMOVED lines=8> */
[----:B0-----:R-:W-:Y:S01]  /*2a10*/  F2FP.F16.F32.PACK_AB R0, RZ, R0 ;  /* 0x00000000ff00723e */ /* 0x001fe200000000ff */
[----:B------:R-:W-:Y:S06]  /*2a20*/  BRA `(.L_x_960) ;  /* 0x0000000c00747947 */ /* 0x000fec0003800000 */
.L_x_962:
[----:B------:R-:W2:Y:S02]  /*2a30*/  LDG.E R2, desc[UR36][R2.64] ;  /* 0x0000002402027981 */ /* 0x000ea4000c1e1900 */
[----:B--2---:R-:W-:-:S04]  /*2a40*/  I2FP.F32.S32 R0, R2 ;  /* 0x0000000200007245 */ /* 0x004fc80000201400 */
[----:B------:R-:W-:Y:S01]  /*2a50*/  F2FP.F16.F32.PACK_AB R0, RZ, R0 ;  /* 0x00000000ff00723e */ /* 0x000fe200000000ff */
[----:B------:R-:W-:Y:S06]  /*2a60*/  BRA `(.L_x_960) ;  /* 0x0000000c00647947 */ /* 0x000fec0003800000 */
.L_x_961:
[----:B------:R-:W2:Y:S02]  /*2a70*/  LDG.E.U16 R2, desc[UR36][R2.64] ;  /* 0x0000002402027981 */ /* 0x000ea4000c1e1500 */
[----:B--2---:R-:W0:Y:S02]  /*2a80*/  I2F.S16 R0, R2 ;  /* 0x0000000200007306 */ /* 0x004e240000101400 */
[----:B0-----:R-:W-:Y:S01]  /*2a90*/  F2FP.F16.F32.PACK_AB R0, RZ, R0 ;  /* 0x00000000ff00723e */ /* 0x001fe200000000ff */
[----:B------:R-:W-:Y:S06]  /*2aa0*/  BRA `(.L_x_960) ;  /* 0x0000000c00547947 */ /* 0x000fec0003800000 */
.L_x_956:
        /* <DEDUP_REMOVED lines=9> */
.L_x_964:
[----:B------:R1:W5:Y:S01]  /*2b40*/  LDG.E.U16 R0, desc[UR36][R2.64] ;  /* 0x0000002402007981 */ /* 0x000362000c1e1500 */
[----:B------:R-:W-:Y:S05]  /*2b50*/  BRA `(.L_x_960) ;  /* 0x0000000c00287947 */ /* 0x000fea0003800000 */
.L_x_963:
        /* <DEDUP_REMOVED lines=9> */
.L_x_966:
[----:B------:R0:W5:Y:S01]  /*2bf0*/  LDG.E.U16 R0, desc[UR36][R2.64] ;  /* 0x0000002402007981 */ /* 0x000162000c1e1500 */
[----:B------:R-:W-:Y:S05]  /*2c00*/  BRA `(.L_x_960) ;  /* 0x0000000800fc7947 */ /* 0x000fea0003800000 */
.L_x_965:
        /* <DEDUP_REMOVED lines=10> */
[----:B------:R-:W-:Y:S01]  /*2cb0*/  F2FP.F16.F32.PACK_AB R0, RZ, R0 ;  /* 0x00000000ff00723e */ /* 0x000fe200000000ff */
[----:B------:R-:W-:Y:S06]  /*2cc0*/  BRA `(.L_x_960) ;  /* 0x0000000800cc7947 */ /* 0x000fec0003800000 */
.L_x_955:
        /* <DEDUP_REMOVED lines=11> */
[----:B------:R-:W-:Y:S01]  /*2d80*/  F2FP.F16.F32.PACK_AB R0, RZ, R0 ;  /* 0x00000000ff00723e */ /* 0x000fe200000000ff */
[----:B------:R-:W-:Y:S06]  /*2d90*/  BRA `(.L_x_960) ;  /* 0x0000000800987947 */ /* 0x000fec0003800000 */
.L_x_969:
        /* <DEDUP_REMOVED lines=12> */
.L_x_968:
        /* <DEDUP_REMOVED lines=24> */
[----:B------:R-:W-:-:S04]  /*2fe0*/  F2FP.F16.F32.PACK_AB R5, RZ, R5 ;  /* 0x00000005ff05723e */ /* 0x000fc800000000ff */
[----:B------:R-:W-:Y:S01]  /*2ff0*/  PRMT R0, R5, 0x7610, R0 ;  /* 0x0000761005007816 */ /* 0x000fe20000000000 */
[----:B------:R-:W-:Y:S06]  /*3000*/  BRA `(.L_x_960) ;  /* 0x0000000400fc7947 */ /* 0x000fec0003800000 */
.L_x_971:
[----:B------:R-:W2:Y:S02]  /*3010*/  LDG.E.U8 R2, desc[UR36][R2.64] ;  /* 0x0000002402027981 */ /* 0x000ea4000c1e1100 */
[C---:B--2---:R-:W-:Y:S01]  /*3020*/  IMAD.SHL.U32 R4, R2.reuse, 0x2000000, RZ ;  /* 0x0200000002047824 */ /* 0x044fe200078e00ff */
[----:B------:R-:W-:-:S04]  /*3030*/  SHF.L.U32 R5, R2, 0x8, RZ ;  /* 0x0000000802057819 */ /* 0x000fc800000006ff */
        /* <DEDUP_REMOVED lines=8> */
[----:B------:R-:W-:Y:S01]  /*30c0*/  F2FP.F16.F32.PACK_AB R0, RZ, R0 ;  /* 0x00000000ff00723e */ /* 0x000fe200000000ff */
[----:B------:R-:W-:Y:S06]  /*30d0*/  BRA `(.L_x_960) ;  /* 0x0000000400c87947 */ /* 0x000fec0003800000 */
.L_x_970:
[----:B------:R-:W2:Y:S02]  /*30e0*/  LDG.E.U16 R0, desc[UR36][R2.64] ;  /* 0x0000002402007981 */ /* 0x000ea4000c1e1500 */
[----:B--2---:R-:W-:-:S05]  /*30f0*/  IMAD.U32 R0, R0, 0x10000, RZ ;  /* 0x0001000000007824 */ /* 0x004fca00078e00ff */
[----:B------:R-:W-:Y:S01]  /*3100*/  F2FP.F16.F32.PACK_AB R0, RZ, R0 ;  /* 0x00000000ff00723e */ /* 0x000fe200000000ff */
[----:B------:R-:W-:Y:S06]  /*3110*/  BRA `(.L_x_960) ;  /* 0x0000000400b87947 */ /* 0x000fec0003800000 */
.L_x_967:
        /* <DEDUP_REMOVED lines=10> */
[----:B------:R-:W-:Y:S01]  /*31c0*/  F2FP.F16.F32.PACK_AB R0, RZ, R0 ;  /* 0x00000000ff00723e */ /* 0x000fe200000000ff */
[----:B------:R-:W-:Y:S06]  /*31d0*/  BRA `(.L_x_960) ;  /* 0x0000000400887947 */ /* 0x000fec0003800000 */
.L_x_974:
        /* <DEDUP_REMOVED lines=21> */
.L_x_978:
[----:B------:R-:W-:Y:S05]  /*3330*/  BSYNC.RECONVERGENT B1 ;  /* 0x0000000000017941 */ /* 0x000fea0003800200 */
.L_x_977:
[----:B------:R-:W-:Y:S01]  /*3340*/  IMAD.SHL.U32 R0, R0, 0x100000, RZ ;  /* 0x0010000000007824 */ /* 0x000fe200078e00ff */
[----:B------:R-:W-:-:S04]  /*3350*/  LEA R2, R2, 0x3b800000, 0x17 ;  /* 0x3b80000002027811 */ /* 0x000fc800078eb8ff */
[----:B------:R-:W-:-:S07]  /*3360*/  LOP3.LUT R0, R2, R0, R7, 0xfe, !PT ;  /* 0x0000000002007212 */ /* 0x000fce00078efe07 */
.L_x_976:
[----:B------:R-:W-:Y:S05]  /*3370*/  BSYNC.RECONVERGENT B0 ;  /* 0x0000000000007941 */ /* 0x000fea0003800200 */
.L_x_975:
[----:B------:R-:W-:Y:S01]  /*3380*/  F2FP.F16.F32.PACK_AB R0, RZ, R0 ;  /* 0x00000000ff00723e */ /* 0x000fe200000000ff */
[----:B------:R-:W-:Y:S06]  /*3390*/  BRA `(.L_x_960) ;  /* 0x0000000400187947 */ /* 0x000fec0003800000 */
.L_x_973:
        /* <DEDUP_REMOVED lines=21> */
.L_x_982:
[----:B------:R-:W-:Y:S05]  /*34f0*/  BSYNC.RECONVERGENT B1 ;  /* 0x0000000000017941 */ /* 0x000fea0003800200 */
.L_x_981:
[----:B------:R-:W-:Y:S01]  /*3500*/  IMAD.SHL.U32 R0, R0, 0x200000, RZ ;  /* 0x0020000000007824 */ /* 0x000fe200078e00ff */
[----:B------:R-:W-:-:S04]  /*3510*/  LEA R2, R2, 0x37800000, 0x17 ;  /* 0x3780000002027811 */ /* 0x000fc800078eb8ff */
[----:B------:R-:W-:-:S07]  /*3520*/  LOP3.LUT R0, R2, R0, R7, 0xfe, !PT ;  /* 0x0000000002007212 */ /* 0x000fce00078efe07 */
.L_x_980:
[----:B------:R-:W-:Y:S05]  /*3530*/  BSYNC.RECONVERGENT B0 ;  /* 0x0000000000007941 */ /* 0x000fea0003800200 */
.L_x_979:
[----:B------:R-:W-:Y:S01]  /*3540*/  F2FP.F16.F32.PACK_AB R0, RZ, R0 ;  /* 0x00000000ff00723e */ /* 0x000fe200000000ff */
[----:B------:R-:W-:Y:S06]  /*3550*/  BRA `(.L_x_960) ;  /* 0x0000000000a87947 */ /* 0x000fec0003800000 */
.L_x_972:
[----:B------:R-:W-:-:S09]  /*3560*/  UISETP.NE.AND UP0, UPT, UR4, 0x1c, UPT ;  /* 0x0000001c0400788c */ /* 0x000fd2000bf05270 */
[----:B------:R-:W-:Y:S05]  /*3570*/  BRA.U !UP0, `(.L_x_983) ;  /* 0x0000000108947547 */ /* 0x000fea000b800000 */
[----:B------:R-:W-:-:S09]  /*3580*/  UISETP.NE.AND UP0, UPT, UR4, 0x1d, UPT ;  /* 0x0000001d0400788c */ /* 0x000fd2000bf05270 */
[----:B------:R-:W-:Y:S05]  /*3590*/  BRA.U !UP0, `(.L_x_984) ;  /* 0x00000001087c7547 */ /* 0x000fea000b800000 */
[----:B------:R-:W-:-:S09]  /*35a0*/  UISETP.NE.AND UP0, UPT, UR4, 0x2c, UPT ;  /* 0x0000002c0400788c */ /* 0x000fd2000bf05270 */
[----:B------:R-:W-:Y:S05]  /*35b0*/  BRA.U !UP0, `(.L_x_985) ;  /* 0x0000000108487547 */ /* 0x000fea000b800000 */
.L_x_959:
        /* <DEDUP_REMOVED lines=16> */
.L_x_986:
[----:B------:R-:W-:Y:S01]  /*36c0*/  PRMT R0, RZ, 0x7610, R0 ;  /* 0x00007610ff007816 */ /* 0x000fe20000000000 */
[----:B------:R-:W-:Y:S06]  /*36d0*/  BRA `(.L_x_960) ;  /* 0x0000000000487947 */ /* 0x000fec0003800000 */
.L_x_985:
        /* <DEDUP_REMOVED lines=8> */
.L_x_988:
[----:B------:R-:W-:Y:S05]  /*3760*/  BSYNC.RECONVERGENT B0 ;  /* 0x0000000000007941 */ /* 0x000fea0003800200 */
.L_x_987:
[----:B------:R-:W-:Y:S01]  /*3770*/  F2FP.F16.F32.PACK_AB R0, RZ, R0 ;  /* 0x00000000ff00723e */ /* 0x000fe200000000ff */
[----:B------:R-:W-:Y:S06]  /*3780*/  BRA `(.L_x_960) ;  /* 0x00000000001c7947 */ /* 0x000fec0003800000 */
.L_x_984:
[----:B------:R-:W2:Y:S02]  /*3790*/  LDG.E.64 R2, desc[UR36][R2.64] ;  /* 0x0000002402027981 */ /* 0x000ea4000c1e1b00 */
[----:B--2---:R-:W0:Y:S02]  /*37a0*/  I2F.U64 R0, R2 ;  /* 0x0000000200007312 */ /* 0x004e240000301000 */
[----:B0-----:R-:W-:Y:S01]  /*37b0*/  F2FP.F16.F32.PACK_AB R0, RZ, R0 ;  /* 0x00000000ff00723e */ /* 0x001fe200000000ff */
[----:B------:R-:W-:Y:S06]  /*37c0*/  BRA `(.L_x_960) ;  /* 0x00000000000c7947 */ /* 0x000fec0003800000 */
.L_x_983:
[----:B------:R-:W2:Y:S02]  /*37d0*/  LDG.E R2, desc[UR36][R2.64] ;  /* 0x0000002402027981 */ /* 0x000ea4000c1e1900 */
[----:B--2---:R-:W-:-:S04]  /*37e0*/  I2FP.F32.U32 R0, R2 ;  /* 0x0000000200007245 */ /* 0x004fc80000201000 */
[----:B------:R-:W-:-:S07]  /*37f0*/  F2FP.F16.F32.PACK_AB R0, RZ, R0 ;  /* 0x00000000ff00723e */ /* 0x000fce00000000ff */
.L_x_960:
[----:B01----:R-:W0:Y:S01]  /*3800*/  LDC R2, c[0x0][0x600] ;  /* 0x00018000ff027b82 */ /* 0x003e220000000800 */
[----:B------:R-:W1:Y:S01]  /*3810*/  LDCU.64 UR6, c[0x0][0x5e8] ;  /* 0x0000bd00ff0677ac */ /* 0x000e620008000a00 */
[----:B-----5:R-:W-:Y:S02]  /*3820*/  HADD2.F32 R22, -RZ, R22.H0_H0 ;  /* 0x20000016ff167230 */ /* 0x020fe40000004100 */
[----:B------:R-:W-:Y:S01]  /*3830*/  HADD2.F32 R5, -RZ, R0.H0_H0 ;  /* 0x20000000ff057230 */ /* 0x000fe20000004100 */
[----:B------:R-:W-:-:S04]  /*3840*/  ULOP3.LUT UR4, UR40, 0xff, URZ, 0xc0, !UPT ;  /* 0x000000ff28047892 */ /* 0x000fc8000f8ec0ff */
[----:B------:R-:W-:Y:S01]  /*3850*/  UISETP.GT.AND UP0, UPT, UR4, 0x9, UPT ;  /* 0x000000090400788c */ /* 0x000fe2000bf04270 */
[----:B------:R-:W-:Y:S01]  /*3860*/  FADD.FTZ R3, -R22, R5 ;  /* 0x0000000516037221 */ /* 0x000fe20000010100 */
[----:B0-----:R-:W-:-:S13]  /*3870*/  FSETP.GEU.FTZ.AND P0, PT, |R2|, 0.5, PT ;  /* 0x3f0000000200780b */ /* 0x001fda0003f1e200 */
[----:B------:R-:W-:Y:S01]  /*3880*/  @!P0 FFMA.FTZ R0, R3, R2, R22 ;  /* 0x0000000203008223 */ /* 0x000fe20000010016 */
[----:B-1----:R-:W-:Y:S01]  /*3890*/  IADD3 R2, P1, PT, R16, UR6, RZ ;  /* 0x0000000610027c10 */ /* 0x002fe2000ff3e0ff */
[----:B------:R-:W-:-:S04]  /*38a0*/  @P0 FFMA.FTZ R0, -R18, R3, R5 ;  /* 0x0000000312000223 */ /* 0x000fc80000010105 */
[----:B------:R-:W-:Y:S01]  /*38b0*/  IMAD.X R3, RZ, RZ, UR7, P1 ;  /* 0x00000007ff037e24 */ /* 0x000fe200088e06ff */
[----:B------:R-:W-:Y:S01]  /*38c0*/  F2FP.F16.F32.PACK_AB R0, RZ, R0 ;  /* 0x00000000ff00723e */ /* 0x000fe200000000ff */
[----:B------:R-:W-:Y:S06]  /*38d0*/  BRA.U UP0, `(.L_x_989) ;  /* 0x0000000500047547 */ /* 0x000fec000b800000 */
        /* <DEDUP_REMOVED lines=8> */
[----:B------:R-:W-:-:S04]  /*3960*/  HADD2.F32 R0, -RZ, R0.H0_H0 ;  /* 0x20000000ff007230 */ /* 0x000fc80000004100 */
[----:B------:R-:W0:Y:S02]  /*3970*/  F2I.FTZ.TRUNC.NTZ R5, R0 ;  /* 0x0000000000057305 */ /* 0x000e24000021f100 */
[----:B0-----:R0:W-:Y:S01]  /*3980*/  STG.E.U8 desc[UR36][R2.64], R5 ;  /* 0x0000000502007986 */ /* 0x0011e2000c101124 */
[----:B------:R-:W-:Y:S05]  /*3990*/  BRA `(.L_x_994) ;  /* 0x0000000c00807947 */ /* 0x000fea0003800000 */
.L_x_992:
[----:B------:R-:W-:-:S06]  /*39a0*/  HADD2.F32 R5, -RZ, R0.H0_H0 ;  /* 0x20000000ff057230 */ /* 0x000fcc0000004100 */
[----:B------:R-:W0:Y:S02]  /*39b0*/  F2I.S64.TRUNC R4, R5 ;  /* 0x0000000500047311 */ /* 0x000e24000020d900 */
[----:B0-----:R1:W-:Y:S01]  /*39c0*/  STG.E.U8 desc[UR36][R2.64], R4 ;  /* 0x0000000402007986 */ /* 0x0013e2000c101124 */
[----:B------:R-:W-:Y:S05]  /*39d0*/  BRA `(.L_x_994) ;  /* 0x0000000c00707947 */ /* 0x000fea0003800000 */
.L_x_991:
[----:B------:R-:W-:-:S09]  /*39e0*/  UISETP.NE.AND UP0, UPT, UR4, 0x2, UPT ;  /* 0x000000020400788c */ /* 0x000fd2000bf05270 */
[----:B------:R-:W-:Y:S05]  /*39f0*/  BRA.U !UP0, `(.L_x_995) ;  /* 0x0000000108307547 */ /* 0x000fea000b800000 */
[----:B------:R-:W-:-:S09]  /*3a00*/  UISETP.NE.AND UP0, UPT, UR4, 0x3, UPT ;  /* 0x000000030400788c */ /* 0x000fd2000bf05270 */
[----:B------:R-:W-:Y:S05]  /*3a10*/  BRA.U !UP0, `(.L_x_996) ;  /* 0x0000000108187547 */ /* 0x000fea000b800000 */
[----:B------:R-:W-:-:S09]  /*3a20*/  UISETP.NE.AND UP0, UPT, UR4, 0x4, UPT ;  /* 0x000000040400788c */ /* 0x000fd2000bf05270 */
[----:B------:R-:W-:Y:S05]  /*3a30*/  BRA.U UP0, `(.L_x_993) ;  /* 0x0000000900b87547 */ /* 0x000fea000b800000 */
[----:B------:R-:W-:-:S06]  /*3a40*/  HADD2.F32 R4, -RZ, R0.H0_H0 ;  /* 0x20000000ff047230 */ /* 0x000fcc0000004100 */
[----:B------:R-:W0:Y:S02]  /*3a50*/  F2I.S64.TRUNC R4, R4 ;  /* 0x0000000400047311 */ /* 0x000e24000020d900 */
[----:B0-----:R4:W-:Y:S01]  /*3a60*/  STG.E.64 desc[UR36][R2.64], R4 ;  /* 0x0000000402007986 */ /* 0x0019e2000c101b24 */
[----:B------:R-:W-:Y:S05]  /*3a70*/  BRA `(.L_x_994) ;  /* 0x0000000c00487947 */ /* 0x000fea0003800000 */
.L_x_996:
[----:B------:R-:W-:-:S04]  /*3a80*/  HADD2.F32 R0, -RZ, R0.H0_H0 ;  /* 0x20000000ff007230 */ /* 0x000fc80000004100 */
[----:B------:R-:W0:Y:S02]  /*3a90*/  F2I.FTZ.TRUNC.NTZ R5, R0 ;  /* 0x0000000000057305 */ /* 0x000e24000021f100 */
[----:B0-----:R3:W-:Y:S01]  /*3aa0*/  STG.E desc[UR36][R2.64], R5 ;  /* 0x0000000502007986 */ /* 0x0017e2000c101924 */
[----:B------:R-:W-:Y:S05]  /*3ab0*/  BRA `(.L_x_994) ;  /* 0x0000000c00387947 */ /* 0x000fea0003800000 */
.L_x_995:
[----:B------:R-:W-:-:S04]  /*3ac0*/  HADD2.F32 R0, -RZ, R0.H0_H0 ;  /* 0x20000000ff007230 */ /* 0x000fc80000004100 */
[----:B------:R-:W0:Y:S02]  /*3ad0*/  F2I.FTZ.TRUNC.NTZ R5, R0 ;  /* 0x0000000000057305 */ /* 0x000e24000021f100 */
[----:B0-----:R2:W-:Y:S01]  /*3ae0*/  STG.E.U16 desc[UR36][R2.64], R5 ;  /* 0x0000000502007986 */ /* 0x0015e2000c101524 */
[----:B------:R-:W-:Y:S05]  /*3af0*/  BRA `(.L_x_994) ;  /* 0x0000000c00287947 */ /* 0x000fea0003800000 */
.L_x_990:
[----:B------:R-:W-:-:S09]  /*3b00*/  UISETP.GT.AND UP0, UPT, UR4, 0x6, UPT ;  /* 0x000000060400788c */ /* 0x000fd2000bf04270 */
[----:B------:R-:W-:Y:S05]  /*3b10*/  BRA.U UP0, `(.L_x_997) ;  /* 0x0000000100247547 */ /* 0x000fea000b800000 */
[----:B------:R-:W-:-:S09]  /*3b20*/  UISETP.NE.AND UP0, UPT, UR4, 0x5, UPT ;  /* 0x000000050400788c */ /* 0x000fd2000bf05270 */
[----:B------:R-:W-:Y:S05]  /*3b30*/  BRA.U !UP0, `(.L_x_998) ;  /* 0x0000000108147547 */ /* 0x000fea000b800000 */
[----:B------:R-:W-:-:S09]  /*3b40*/  UISETP.NE.AND UP0, UPT, UR4, 0x6, UPT ;  /* 0x000000060400788c */ /* 0x000fd2000bf05270 */
[----:B------:R-:W-:Y:S05]  /*3b50*/  BRA.U UP0, `(.L_x_993) ;  /* 0x0000000900707547 */ /* 0x000fea000b800000 */
[----:B------:R-:W-:-:S05]  /*3b60*/  HADD2.F32 R5, -RZ, R0.H0_H0 ;  /* 0x20000000ff057230 */ /* 0x000fca0000004100 */
[----:B------:R0:W-:Y:S01]  /*3b70*/  STG.E desc[UR36][R2.64], R5 ;  /* 0x0000000502007986 */ /* 0x0001e2000c101924 */
[----:B------:R-:W-:Y:S05]  /*3b80*/  BRA `(.L_x_994) ;  /* 0x0000000c00047947 */ /* 0x000fea0003800000 */
.L_x_998:
[----:B------:R0:W-:Y:S01]  /*3b90*/  STG.E.U16 desc[UR36][R2.64], R0 ;  /* 0x0000000002007986 */ /* 0x0001e2000c101524 */
[----:B------:R-:W-:Y:S05]  /*3ba0*/  BRA `(.L_x_994) ;  /* 0x0000000800fc7947 */ /* 0x000fea0003800000 */
.L_x_997:
[----:B------:R-:W-:-:S09]  /*3bb0*/  UISETP.NE.AND UP0, UPT, UR4, 0x7, UPT ;  /* 0x000000070400788c */ /* 0x000fd2000bf05270 */
[----:B------:R-:W-:Y:S05]  /*3bc0*/  BRA.U !UP0, `(.L_x_999) ;  /* 0x0000000108347547 */ /* 0x000fea000b800000 */
[----:B------:R-:W-:-:S09]  /*3bd0*/  UISETP.NE.AND UP0, UPT, UR4, 0x8, UPT ;  /* 0x000000080400788c */ /* 0x000fd2000bf05270 */
[----:B------:R-:W-:Y:S05]  /*3be0*/  BRA.U !UP0, `(.L_x_1000) ;  /* 0x0000000108187547 */ /* 0x000fea000b800000 */
[----:B------:R-:W-:-:S09]  /*3bf0*/  UISETP.NE.AND UP0, UPT, UR4, 0x9, UPT ;  /* 0x000000090400788c */ /* 0x000fd2000bf05270 */
[----:B------:R-:W-:Y:S05]  /*3c00*/  BRA.U UP0, `(.L_x_993) ;  /* 0x0000000900447547 */ /* 0x000fea000b800000 */
[----:B------:R-:W-:Y:S01]  /*3c10*/  HADD2.F32 R4, -RZ, R0.H0_H0 ;  /* 0x20000000ff047230 */ /* 0x000fe20000004100 */
[----:B------:R-:W-:-:S05]  /*3c20*/  MOV R5, RZ ;  /* 0x000000ff00057202 */ /* 0x000fca0000000f00 */
[----:B------:R0:W-:Y:S01]  /*3c30*/  STG.E.64 desc[UR36][R2.64], R4 ;  /* 0x0000000402007986 */ /* 0x0001e2000c101b24 */
[----:B------:R-:W-:Y:S05]  /*3c40*/  BRA `(.L_x_994) ;  /* 0x0000000800d47947 */ /* 0x000fea0003800000 */
.L_x_1000:
[----:B------:R-:W-:-:S05]  /*3c50*/  HADD2.F32 R0, -RZ, R0.H0_H0 ;  /* 0x20000000ff007230 */ /* 0x000fca0000004100 */
[----:B------:R-:W-:-:S04]  /*3c60*/  F2FP.F16.F32.PACK_AB R0, RZ, R0 ;  /* 0x00000000ff00723e */ /* 0x000fc800000000ff */
[----:B------:R-:W-:-:S05]  /*3c70*/  PRMT R0, R0, 0x5410, RZ ;  /* 0x0000541000007816 */ /* 0x000fca00000000ff */
[----:B------:R0:W-:Y:S01]  /*3c80*/  STG.E desc[UR36][R2.64], R0 ;  /* 0x0000000002007986 */ /* 0x0001e2000c101924 */
[----:B------:R-:W-:Y:S05]  /*3c90*/  BRA `(.L_x_994) ;  /* 0x0000000800c07947 */ /* 0x000fea0003800000 */
.L_x_999:
[----:B------:R-:W-:-:S05]  /*3ca0*/  HADD2.F32 R4, -RZ, R0.H0_H0 ;  /* 0x20000000ff047230 */ /* 0x000fca0000004100 */
[----:B------:R-:W-:-:S06]  /*3cb0*/  FMUL.FTZ R4, R4, 1 ;  /* 0x3f80000004047820 */ /* 0x000fcc0000410000 */
[----:B------:R-:W0:Y:S02]  /*3cc0*/  F2F.F64.F32 R4, R4 ;  /* 0x0000000400047310 */ /* 0x000e240000201800 */
[----:B0-----:R0:W-:Y:S01]  /*3cd0*/  STG.E.64 desc[UR36][R2.64], R4 ;  /* 0x0000000402007986 */ /* 0x0011e2000c101b24 */
[----:B------:R-:W-:Y:S05]  /*3ce0*/  BRA `(.L_x_994) ;  /* 0x0000000800ac7947 */ /* 0x000fea0003800000 */
.L_x_989:
        /* <DEDUP_REMOVED lines=8> */
[----:B------:R-:W-:-:S05]  /*3d70*/  HADD2.F32 R0, -RZ, R0.H0_H0 ;  /* 0x20000000ff007230 */ /* 0x000fca0000004100 */
[----:B------:R-:W-:-:S04]  /*3d80*/  FSETP.NEU.FTZ.AND P0, PT, R0, RZ, PT ;  /* 0x000000ff0000720b */ /* 0x000fc80003f1d000 */
[----:B------:R-:W-:-:S05]  /*3d90*/  SEL R5, RZ, 0x1, !P0 ;  /* 0x00000001ff057807 */ /* 0x000fca0004000000 */
[----:B------:R0:W-:Y:S01]  /*3da0*/  STG.E.U8 desc[UR36][R2.64], R5 ;  /* 0x0000000502007986 */ /* 0x0001e2000c101124 */
[----:B------:R-:W-:Y:S05]  /*3db0*/  BRA `(.L_x_994) ;  /* 0x0000000800787947 */ /* 0x000fea0003800000 */
.L_x_1003:
[----:B------:R-:W-:Y:S01]  /*3dc0*/  HADD2.F32 R0, -RZ, R0.H0_H0 ;  /* 0x20000000ff007230 */ /* 0x000fe20000004100 */
[----:B------:R-:W-:-:S04]  /*3dd0*/  CS2R R6, SRZ ;  /* 0x0000000000067805 */ /* 0x000fc8000001ff00 */
[----:B------:R-:W-:-:S04]  /*3de0*/  FMUL.FTZ R0, R0, 1 ;  /* 0x3f80000000007820 */ /* 0x000fc80000410000 */
[----:B------:R-:W0:Y:S02]  /*3df0*/  F2F.F64.F32 R4, R0 ;  /* 0x0000000000047310 */ /* 0x000e240000201800 */
[----:B0-----:R0:W-:Y:S01]  /*3e00*/  STG.E.128 desc[UR36][R2.64], R4 ;  /* 0x0000000402007986 */ /* 0x0011e2000c101d24 */
[----:B------:R-:W-:Y:S05]  /*3e10*/  BRA `(.L_x_994) ;  /* 0x0000000800607947 */ /* 0x000fea0003800000 */
.L_x_1002:
[----:B------:R-:W-:-:S09]  /*3e20*/  UISETP.NE.AND UP0, UPT, UR4, 0xf, UPT ;  /* 0x0000000f0400788c */ /* 0x000fd2000bf05270 */
[----:B------:R-:W-:Y:S05]  /*3e30*/  BRA.U !UP0, `(.L_x_1004) ;  /* 0x0000000108a07547 */ /* 0x000fea000b800000 */
[----:B------:R-:W-:-:S09]  /*3e40*/  UISETP.NE.AND UP0, UPT, UR4, 0x17, UPT ;  /* 0x000000170400788c */ /* 0x000fd2000bf05270 */
[----:B------:R-:W-:Y:S05]  /*3e50*/  BRA.U !UP0, `(.L_x_1005) ;  /* 0x00000001084c7547 */ /* 0x000fea000b800000 */
[----:B------:R-:W-:-:S09]  /*3e60*/  UISETP.NE.AND UP0, UPT, UR4, 0x18, UPT ;  /* 0x000000180400788c */ /* 0x000fd2000bf05270 */
[----:B------:R-:W-:Y:S05]  /*3e70*/  BRA.U UP0, `(.L_x_993) ;  /* 0x0000000500a87547 */ /* 0x000fea000b800000 */
[----:B------:R-:W-:Y:S01]  /*3e80*/  HADD2.F32 R7, -RZ, R0.H0_H0 ;  /* 0x20000000ff077230 */ /* 0x000fe20000004100 */
        /* <DEDUP_REMOVED lines=12> */
.L_x_1007:
[----:B------:R-:W-:Y:S05]  /*3f50*/  BSYNC.RECONVERGENT B0 ;  /* 0x0000000000007941 */ /* 0x000fea0003800200 */
.L_x_1006:
[----:B------:R-:W-:-:S05]  /*3f60*/  LOP3.LUT R5, R0, 0x80, R5, 0xf8, !PT ;  /* 0x0000008000057812 */ /* 0x000fca00078ef805 */
[----:B------:R0:W-:Y:S01]  /*3f70*/  STG.E.U8 desc[UR36][R2.64], R5 ;  /* 0x0000000502007986 */ /* 0x0001e2000c101124 */
[----:B------:R-:W-:Y:S05]  /*3f80*/  BRA `(.L_x_994) ;  /* 0x0000000800047947 */ /* 0x000fea0003800000 */
.L_x_1005:
[----:B------:R-:W-:Y:S01]  /*3f90*/  HADD2.F32 R7, -RZ, R0.H0_H0 ;  /* 0x20000000ff077230 */ /* 0x000fe20000004100 */
        /* <DEDUP_REMOVED lines=14> */
.L_x_1009:
[----:B------:R-:W-:Y:S05]  /*4080*/  BSYNC.RECONVERGENT B0 ;  /* 0x0000000000007941 */ /* 0x000fea0003800200 */
.L_x_1008:
[----:B------:R-:W-:-:S05]  /*4090*/  LOP3.LUT R5, R0, 0x80, R5, 0xf8, !PT ;  /* 0x0000008000057812 */ /* 0x000fca00078ef805 */
[----:B------:R0:W-:Y:S01]  /*40a0*/  STG.E.U8 desc[UR36][R2.64], R5 ;  /* 0x0000000502007986 */ /* 0x0001e2000c101124 */
[----:B------:R-:W-:Y:S05]  /*40b0*/  BRA `(.L_x_994) ;  /* 0x0000000400b87947 */ /* 0x000fea0003800000 */
.L_x_1004:
[----:B------:R-:W-:-:S05]  /*40c0*/  HADD2.F32 R0, -RZ, R0.H0_H0 ;  /* 0x20000000ff007230 */ /* 0x000fca0000004100 */
[----:B------:R-:W-:-:S05]  /*40d0*/  F2FP.BF16.F32.PACK_AB R0, RZ, R0 ;  /* 0x00000000ff00723e */ /* 0x000fca00000010ff */
[----:B------:R0:W-:Y:S01]  /*40e0*/  STG.E.U16 desc[UR36][R2.64], R0 ;  /* 0x0000000002007986 */ /* 0x0001e2000c101524 */
[----:B------:R-:W-:Y:S05]  /*40f0*/  BRA `(.L_x_994) ;  /* 0x0000000400a87947 */ /* 0x000fea0003800000 */
.L_x_1001:
        /* <DEDUP_REMOVED lines=8> */
[----:B------:R-:W-:-:S06]  /*4180*/  HADD2.F32 R5, -RZ, R0.H0_H0 ;  /* 0x20000000ff057230 */ /* 0x000fcc0000004100 */
[----:B------:R-:W0:Y:S02]  /*4190*/  F2I.FTZ.U32.TRUNC.NTZ R5, R5 ;  /* 0x0000000500057305 */ /* 0x000e24000021f000 */
[----:B0-----:R0:W-:Y:S01]  /*41a0*/  STG.E.U16 desc[UR36][R2.64], R5 ;  /* 0x0000000502007986 */ /* 0x0011e2000c101524 */
[----:B------:R-:W-:Y:S05]  /*41b0*/  BRA `(.L_x_994) ;  /* 0x0000000400787947 */ /* 0x000fea0003800000 */
.L_x_1012:
[----:B------:R-:W-:Y:S01]  /*41c0*/  HADD2.F32 R5, -RZ, R0.H0_H0 ;  /* 0x20000000ff057230 */ /* 0x000fe20000004100 */
[----:B------:R-:W-:Y:S01]  /*41d0*/  BSSY.RECONVERGENT B0, `(.L_x_1013) ;  /* 0x0000014000007945 */ /* 0x000fe20003800200 */
[----:B------:R-:W-:-:S03]  /*41e0*/  IMAD.MOV.U32 R0, RZ, RZ, 0x80 ;  /* 0x00000080ff007424 */ /* 0x000fc600078e00ff */
        /* <DEDUP_REMOVED lines=10> */
.L_x_1015:
[----:B------:R-:W-:-:S04]  /*4290*/  SHF.R.U32.HI R0, RZ, 0x14, R5 ;  /* 0x00000014ff007819 */ /* 0x000fc80000011605 */
[----:B------:R-:W-:-:S04]  /*42a0*/  LOP3.LUT R0, R0, 0x1, RZ, 0xc0, !PT ;  /* 0x0000000100007812 */ /* 0x000fc800078ec0ff */
[----:B------:R-:W-:-:S04]  /*42b0*/  IADD3 R0, PT, PT, R5, 0x487ffff, R0 ;  /* 0x0487ffff05007810 */ /* 0x000fc80007ffe000 */
[----:B------:R-:W-:-:S04]  /*42c0*/  SHF.R.U32.HI R0, RZ, 0x14, R0 ;  /* 0x00000014ff007819 */ /* 0x000fc80000011600 */
[----:B------:R-:W-:-:S07]  /*42d0*/  LOP3.LUT R4, R0, 0xff, RZ, 0xc0, !PT ;  /* 0x000000ff00047812 */ /* 0x000fce00078ec0ff */
.L_x_1016:
[----:B------:R-:W-:-:S04]  /*42e0*/  SHF.R.U32.HI R5, RZ, 0x18, R5 ;  /* 0x00000018ff057819 */ /* 0x000fc80000011605 */
[----:B------:R-:W-:-:S04]  /*42f0*/  LOP3.LUT R4, R4, 0x80, R5, 0xf8, !PT ;  /* 0x0000008004047812 */ /* 0x000fc800078ef805 */
[----:B------:R-:W-:-:S07]  /*4300*/  PRMT R0, R4, 0x7610, R0 ;  /* 0x0000761004007816 */ /* 0x000fce0000000000 */
.L_x_1014:
[----:B------:R-:W-:Y:S05]  /*4310*/  BSYNC.RECONVERGENT B0 ;  /* 0x0000000000007941 */ /* 0x000fea0003800200 */
.L_x_1013:
[----:B------:R0:W-:Y:S01]  /*4320*/  STG.E.U8 desc[UR36][R2.64], R0 ;  /* 0x0000000002007986 */ /* 0x0001e2000c101124 */
[----:B------:R-:W-:Y:S05]  /*4330*/  BRA `(.L_x_994) ;  /* 0x0000000400187947 */ /* 0x000fea0003800000 */
.L_x_1011:
        /* <DEDUP_REMOVED lines=13> */
.L_x_1019:
[----:B------:R-:W-:-:S04]  /*4410*/  SHF.R.U32.HI R0, RZ, 0x15, R5 ;  /* 0x00000015ff007819 */ /* 0x000fc80000011605 */
[----:B------:R-:W-:-:S04]  /*4420*/  LOP3.LUT R0, R0, 0x1, RZ, 0xc0, !PT ;  /* 0x0000000100007812 */ /* 0x000fc800078ec0ff */
[----:B------:R-:W-:-:S04]  /*4430*/  IADD3 R0, PT, PT, R5, 0x88fffff, R0 ;  /* 0x088fffff05007810 */ /* 0x000fc80007ffe000 */
[----:B------:R-:W-:-:S04]  /*4440*/  SHF.R.U32.HI R0, RZ, 0x15, R0 ;  /* 0x00000015ff007819 */ /* 0x000fc80000011600 */
[----:B------:R-:W-:-:S07]  /*4450*/  LOP3.LUT R4, R0, 0xff, RZ, 0xc0, !PT ;  /* 0x000000ff00047812 */ /* 0x000fce00078ec0ff */
.L_x_1020:
[----:B------:R-:W-:-:S04]  /*4460*/  SHF.R.U32.HI R5, RZ, 0x18, R5 ;  /* 0x00000018ff057819 */ /* 0x000fc80000011605 */
[----:B------:R-:W-:-:S04]  /*4470*/  LOP3.LUT R4, R4, 0x80, R5, 0xf8, !PT ;  /* 0x0000008004047812 */ /* 0x000fc800078ef805 */
[----:B------:R-:W-:-:S07]  /*4480*/  PRMT R0, R4, 0x7610, R0 ;  /* 0x0000761004007816 */ /* 0x000fce0000000000 */
.L_x_1018:
[----:B------:R-:W-:Y:S05]  /*4490*/  BSYNC.RECONVERGENT B0 ;  /* 0x0000000000007941 */ /* 0x000fea0003800200 */
.L_x_1017:
[----:B------:R0:W-:Y:S01]  /*44a0*/  STG.E.U8 desc[UR36][R2.64], R0 ;  /* 0x0000000002007986 */ /* 0x0001e2000c101124 */
[----:B------:R-:W-:Y:S05]  /*44b0*/  BRA `(.L_x_994) ;  /* 0x0000000000b87947 */ /* 0x000fea0003800000 */
.L_x_1010:
[----:B------:R-:W-:-:S09]  /*44c0*/  UISETP.NE.AND UP0, UPT, UR4, 0x1c, UPT ;  /* 0x0000001c0400788c */ /* 0x000fd2000bf05270 */
[----:B------:R-:W-:Y:S05]  /*44d0*/  BRA.U !UP0, `(.L_x_1021) ;  /* 0x0000000108a47547 */ /* 0x000fea000b800000 */
[----:B------:R-:W-:-:S09]  /*44e0*/  UISETP.NE.AND UP0, UPT, UR4, 0x1d, UPT ;  /* 0x0000001d0400788c */ /* 0x000fd2000bf05270 */
[----:B------:R-:W-:Y:S05]  /*44f0*/  BRA.U !UP0, `(.L_x_1022) ;  /* 0x00000001088c7547 */ /* 0x000fea000b800000 */
[----:B------:R-:W-:-:S09]  /*4500*/  UISETP.NE.AND UP0, UPT, UR4, 0x2c, UPT ;  /* 0x0000002c0400788c */ /* 0x000fd2000bf05270 */
[----:B------:R-:W-:Y:S05]  /*4510*/  BRA.U !UP0, `(.L_x_1023) ;  /* 0x0000000108447547 */ /* 0x000fea000b800000 */
.L_x_993:
        /* <DEDUP_REMOVED lines=15> */
[----:B--2---:R-:W-:Y:S05]  /*4610*/  CALL.ABS.NOINC R2 ;  /* 0x0000000002007343 */ /* 0x004fea0003c00000 */
.L_x_1024:
[----:B------:R-:W-:Y:S05]  /*4620*/  BRA `(.L_x_994) ;  /* 0x00000000005c7947 */ /* 0x000fea0003800000 */
.L_x_1023:
[----:B------:R-:W-:-:S05]  /*4630*/  HADD2.F32 R5, -RZ, R0.H0_H0 ;  /* 0x20000000ff057230 */ /* 0x000fca0000004100 */
[----:B------:R-:W-:-:S04]  /*4640*/  SHF.R.U32.HI R6, RZ, 0x17, R5 ;  /* 0x00000017ff067819 */ /* 0x000fc80000011605 */
[----:B------:R-:W-:-:S04]  /*4650*/  LOP3.LUT R4, R6, 0xff, RZ, 0xc0, !PT ;  /* 0x000000ff06047812 */ /* 0x000fc800078ec0ff */
[----:B------:R-:W-:-:S13]  /*4660*/  ISETP.NE.AND P1, PT, R4, 0xff, PT ;  /* 0x000000ff0400780c */ /* 0x000fda0003f25270 */
[--C-:B------:R-:W-:Y:S02]  /*4670*/  @P1 SHF.R.U32.HI R0, RZ, 0x16, R5.reuse ;  /* 0x00000016ff001819 */ /* 0x100fe40000011605 */
        /* <DEDUP_REMOVED lines=11> */
.L_x_1022:
[----:B------:R-:W-:-:S06]  /*4730*/  HADD2.F32 R4, -RZ, R0.H0_H0 ;  /* 0x20000000ff047230 */ /* 0x000fcc0000004100 */
[----:B------:R-:W0:Y:S02]  /*4740*/  F2I.U64.TRUNC R4, R4 ;  /* 0x0000000400047311 */ /* 0x000e24000020d800 */
[----:B0-----:R0:W-:Y:S01]  /*4750*/  STG.E.64 desc[UR36][R2.64], R4 ;  /* 0x0000000402007986 */ /* 0x0011e2000c101b24 */
[----:B------:R-:W-:Y:S05]  /*4760*/  BRA `(.L_x_994) ;  /* 0x00000000000c7947 */ /* 0x000fea0003800000 */
.L_x_1021:
[----:B------:R-:W-:-:S04]  /*4770*/  HADD2.F32 R0, -RZ, R0.H0_H0 ;  /* 0x20000000ff007230 */ /* 0x000fc80000004100 */
[----:B------:R-:W0:Y:S02]  /*4780*/  F2I.FTZ.U32.TRUNC.NTZ R5, R0 ;  /* 0x0000000000057305 */ /* 0x000e24000021f000 */
[----:B0-----:R0:W-:Y:S02]  /*4790*/  STG.E desc[UR36][R2.64], R5 ;  /* 0x0000000502007986 */ /* 0x0011e4000c101924 */
.L_x_994:
[----:B------:R-:W-:-:S07]  /*47a0*/  VIADD R17, R17, 0x80 ;  /* 0x0000008011117836 */ /* 0x000fce0000000000 */
.L_x_919:
[----:B------:R-:W-:Y:S05]  /*47b0*/  BSYNC.RECONVERGENT B6 ;  /* 0x0000000000067941 */ /* 0x000fea0003800200 */
.L_x_918:
[----:B------:R-:W5:Y:S01]  /*47c0*/  LDCU UR4, c[0x0][0x380] ;  /* 0x00007000ff0477ac */ /* 0x000f620008000800 */
[----:B------:R-:W-:Y:S01]  /*47d0*/  BSSY.RECONVERGENT B6, `(.L_x_1025) ;  /* 0x0000469000067945 */ /* 0x000fe20003800200 */
[----:B-----5:R-:W-:-:S13]  /*47e0*/  ISETP.GE.AND P0, PT, R17, UR4, PT ;  /* 0x0000000411007c0c */ /* 0x020fda000bf06270 */
[----:B------:R-:W-:Y:S05]  /*47f0*/  @P0 BRA `(.L_x_1026) ;  /* 0x0000004400980947 */ /* 0x000fea0003800000 */
[----:B------:R-:W5:Y:S01]  /*4800*/  LDCU UR4, c[0x0][0x388] ;  /* 0x00007100ff0477ac */ /* 0x000f620008000800 */
[----:B0-----:R-:W-:Y:S02]  /*4810*/  HFMA2 R0, -RZ, RZ, 0, 0 ;  /* 0x00000000ff007431 */ /* 0x001fe400000001ff */
[----:B------:R-:W-:Y:S02]  /*4820*/  IMAD.MOV.U32 R19, RZ, RZ, RZ ;  /* 0x000000ffff137224 */ /* 0x000fe400078e00ff */
[----:B------:R-:W-:Y:S01]  /*4830*/  IMAD.MOV.U32 R16, RZ, RZ, RZ ;  /* 0x000000ffff107224 */ /* 0x000fe200078e00ff */
        /* <DEDUP_REMOVED lines=350> */
.L_x_1027:
        /* <DEDUP_REMOVED lines=19> */
.L_x_1031:
[----:B------:R-:W2:Y:S02]  /*5f50*/  LDG.E.U8 R2, desc[UR36][R2.64] ;  /* 0x0000002402027981 */ /* 0x000ea4000c1e1100 */
[----:B--2---:R-:W-:-:S04]  /*5f60*/  I2FP.F32.U32 R0, R2 ;  /* 0x0000000200007245 */ /* 0x004fc80000201000 */
[----:B------:R-:W-:-:S04]  /*5f70*/  F2FP.F16.F32.PACK_AB R0, RZ, R0 ;  /* 0x00000000ff00723e */ /* 0x000fc800000000ff */
[----:B------:R-:W-:Y:S01]  /*5f80*/  PRMT R22, R0, 0x7610, R22 ;  /* 0x0000761000167816 */ /* 0x000fe20000000016 */
[----:B------:R-:W-:Y:S06]  /*5f90*/  BRA `(.L_x_1033) ;  /* 0x0000000c00d47947 */ /* 0x000fec0003800000 */
.L_x_1030:
        /* <DEDUP_REMOVED lines=11> */
.L_x_1035:
[----:B------:R-:W2:Y:S02]  /*6050*/  LDG.E R2, desc[UR36][R2.64] ;  /* 0x0000002402027981 */ /* 0x000ea4000c1e1900 */
[----:B--2---:R-:W-:-:S04]  /*6060*/  I2FP.F32.S32 R0, R2 ;  /* 0x0000000200007245 */ /* 0x004fc80000201400 */
[----:B------:R-:W-:-:S04]  /*6070*/  F2FP.F16.F32.PACK_AB R0, RZ, R0 ;  /* 0x00000000ff00723e */ /* 0x000fc800000000ff */
[----:B------:R-:W-:Y:S01]  /*6080*/  PRMT R22, R0, 0x7610, R22 ;  /* 0x0000761000167816 */ /* 0x000fe20000000016 */
[----:B------:R-:W-:Y:S06]  /*6090*/  BRA `(.L_x_1033) ;  /* 0x0000000c00947947 */ /* 0x000fec0003800000 */
.L_x_1034:
[----:B------:R-:W2:Y:S02]  /*60a0*/  LDG.E.U16 R2, desc[UR36][R2.64] ;  /* 0x0000002402027981 */ /* 0x000ea4000c1e1500 */
[----:B--2---:R-:W0:Y:S02]  /*60b0*/  I2F.S16 R0, R2 ;  /* 0x0000000200007306 */ /* 0x004e240000101400 */
[----:B0-----:R-:W-:-:S04]  /*60c0*/  F2FP.F16.F32.PACK_AB R0, RZ, R0 ;  /* 0x00000000ff00723e */ /* 0x001fc800000000ff */
[----:B------:R-:W-:Y:S01]  /*60d0*/  PRMT R22, R0, 0x7610, R22 ;  /* 0x0000761000167816 */ /* 0x000fe20000000016 */
[----:B------:R-:W-:Y:S06]  /*60e0*/  BRA `(.L_x_1033) ;  /* 0x0000000c00807947 */ /* 0x000fec0003800000 */
.L_x_1029:
        /* <DEDUP_REMOVED lines=9> */
.L_x_1037:
[----:B------:R1:W5:Y:S01]  /*6180*/  LDG.E.U16 R22, desc[UR36][R2.64] ;  /* 0x0000002402167981 */ /* 0x000362000c1e1500 */
[----:B------:R-:W-:Y:S05]  /*6190*/  BRA `(.L_x_1033) ;  /* 0x0000000c00547947 */ /* 0x000fea0003800000 */
.L_x_1036:
        /* <DEDUP_REMOVED lines=9> */
.L_x_1039:
[----:B------:R0:W5:Y:S01]  /*6230*/  LDG.E.U16 R22, desc[UR36][R2.64] ;  /* 0x0000002402167981 */ /* 0x000162000c1e1500 */
[----:B------:R-:W-:Y:S05]  /*6240*/  BRA `(.L_x_1033) ;  /* 0x0000000c00287947 */ /* 0x000fea0003800000 */
.L_x_1038:
        /* <DEDUP_REMOVED lines=13> */
.L_x_1028:
        /* <DEDUP_REMOVED lines=14> */
.L_x_1042:
        /* <DEDUP_REMOVED lines=13> */
.L_x_1041:
        /* <DEDUP_REMOVED lines=27> */
.L_x_1044:
        /* <DEDUP_REMOVED lines=11> */
[----:B------:R-:W-:-:S04]  /*6730*/  F2FP.F16.F32.PACK_AB R0, RZ, R0 ;  /* 0x00000000ff00723e */ /* 0x000fc800000000ff */
[----:B------:R-:W-:Y:S01]  /*6740*/  PRMT R22, R0, 0x7610, R22 ;  /* 0x0000761000167816 */ /* 0x000fe20000000016 */
[----:B------:R-:W-:Y:S06]  /*6750*/  BRA `(.L_x_1033) ;  /* 0x0000000400e47947 */ /* 0x000fec0003800000 */
.L_x_1043:
[----:B------:R-:W2:Y:S02]  /*6760*/  LDG.E.U16 R0, desc[UR36][R2.64] ;  /* 0x0000002402007981 */ /* 0x000ea4000c1e1500 */
[----:B--2---:R-:W-:-:S05]  /*6770*/  IMAD.U32 R0, R0, 0x10000, RZ ;  /* 0x0001000000007824 */ /* 0x004fca00078e00ff */
[----:B------:R-:W-:-:S04]  /*6780*/  F2FP.F16.F32.PACK_AB R0, RZ, R0 ;  /* 0x00000000ff00723e */ /* 0x000fc800000000ff */
[----:B------:R-:W-:Y:S01]  /*6790*/  PRMT R22, R0, 0x7610, R22 ;  /* 0x0000761000167816 */ /* 0x000fe20000000016 */
[----:B------:R-:W-:Y:S06]  /*67a0*/  BRA `(.L_x_1033) ;  /* 0x0000000400d07947 */ /* 0x000fec0003800000 */
.L_x_1040:
        /* <DEDUP_REMOVED lines=13> */
.L_x_1047:
        /* <DEDUP_REMOVED lines=21> */
.L_x_1051:
[----:B------:R-:W-:Y:S05]  /*69d0*/  BSYNC.RECONVERGENT B1 ;  /* 0x0000000000017941 */ /* 0x000fea0003800200 */
.L_x_1050:
[----:B------:R-:W-:Y:S01]  /*69e0*/  IMAD.SHL.U32 R0, R0, 0x100000, RZ ;  /* 0x0010000000007824 */ /* 0x000fe200078e00ff */
[----:B------:R-:W-:-:S04]  /*69f0*/  LEA R2, R2, 0x3b800000, 0x17 ;  /* 0x3b80000002027811 */ /* 0x000fc800078eb8ff */
[----:B------:R-:W-:-:S07]  /*6a00*/  LOP3.LUT R0, R2, R0, R7, 0xfe, !PT ;  /* 0x0000000002007212 */ /* 0x000fce00078efe07 */
.L_x_1049:
[----:B------:R-:W-:Y:S05]  /*6a10*/  BSYNC.RECONVERGENT B0 ;  /* 0x0000000000007941 */ /* 0x000fea0003800200 */
.L_x_1048:
[----:B------:R-:W-:-:S04]  /*6a20*/  F2FP.F16.F32.PACK_AB R0, RZ, R0 ;  /* 0x00000000ff00723e */ /* 0x000fc800000000ff */
[----:B------:R-:W-:Y:S01]  /*6a30*/  PRMT R22, R0, 0x7610, R22 ;  /* 0x0000761000167816 */ /* 0x000fe20000000016 */
[----:B------:R-:W-:Y:S06]  /*6a40*/  BRA `(.L_x_1033) ;  /* 0x0000000400287947 */ /* 0x000fec0003800000 */
.L_x_1046:
        /* <DEDUP_REMOVED lines=21> */
.L_x_1055:
[----:B------:R-:W-:Y:S05]  /*6ba0*/  BSYNC.RECONVERGENT B1 ;  /* 0x0000000000017941 */ /* 0x000fea0003800200 */
.L_x_1054:
[----:B------:R-:W-:Y:S01]  /*6bb0*/  IMAD.SHL.U32 R0, R0, 0x200000, RZ ;  /* 0x0020000000007824 */ /* 0x000fe200078e00ff */
[----:B------:R-:W-:-:S04]  /*6bc0*/  LEA R2, R2, 0x37800000, 0x17 ;  /* 0x3780000002027811 */ /* 0x000fc800078eb8ff */
[----:B------:R-:W-:-:S07]  /*6bd0*/  LOP3.LUT R0, R2, R0, R7, 0xfe, !PT ;  /* 0x0000000002007212 */ /* 0x000fce00078efe07 */
.L_x_1053:
[----:B------:R-:W-:Y:S05]  /*6be0*/  BSYNC.RECONVERGENT B0 ;  /* 0x0000000000007941 */ /* 0x000fea0003800200 */
.L_x_1052:
[----:B------:R-:W-:-:S04]  /*6bf0*/  F2FP.F16.F32.PACK_AB R0, RZ, R0 ;  /* 0x00000000ff00723e */ /* 0x000fc800000000ff */
[----:B------:R-:W-:Y:S01]  /*6c00*/  PRMT R22, R0, 0x7610, R22 ;  /* 0x0000761000167816 */ /* 0x000fe20000000016 */
[----:B------:R-:W-:Y:S06]  /*6c10*/  BRA `(.L_x_1033) ;  /* 0x0000000000b47947 */ /* 0x000fec0003800000 */
.L_x_1045:
        /* <DEDUP_REMOVED lines=14> */
.L_x_1059:
[----:B------:R-:W-:Y:S05]  /*6d00*/  BSYNC.RECONVERGENT B0 ;  /* 0x0000000000007941 */ /* 0x000fea0003800200 */
.L_x_1058:
[----:B------:R-:W-:-:S04]  /*6d10*/  F2FP.F16.F32.PACK_AB R0, RZ, R0 ;  /* 0x00000000ff00723e */ /* 0x000fc800000000ff */
[----:B------:R-:W-:Y:S01]  /*6d20*/  PRMT R22, R0, 0x7610, R22 ;  /* 0x0000761000167816 */ /* 0x000fe20000000016 */
[----:B------:R-:W-:Y:S06]  /*6d30*/  BRA `(.L_x_1033) ;  /* 0x00000000006c7947 */ /* 0x000fec0003800000 */
.L_x_1032:
        /* <DEDUP_REMOVED lines=16> */
.L_x_1060:
[----:B------:R-:W-:Y:S01]  /*6e40*/  PRMT R22, RZ, 0x7610, R22 ;  /* 0x00007610ff167816 */ /* 0x000fe20000000016 */
[----:B------:R-:W-:Y:S06]  /*6e50*/  BRA `(.L_x_1033) ;  /* 0x0000000000247947 */ /* 0x000fec0003800000 */
.L_x_1057:
[----:B------:R-:W2:Y:S02]  /*6e60*/  LDG.E.64 R2, desc[UR36][R2.64] ;  /* 0x0000002402027981 */ /* 0x000ea4000c1e1b00 */
[----:B--2---:R-:W0:Y:S02]  /*6e70*/  I2F.U64 R0, R2 ;  /* 0x0000000200007312 */ /* 0x004e240000301000 */
[----:B0-----:R-:W-:-:S04]  /*6e80*/  F2FP.F16.F32.PACK_AB R0, RZ, R0 ;  /* 0x00000000ff00723e */ /* 0x001fc800000000ff */
[----:B------:R-:W-:Y:S01]  /*6e90*/  PRMT R22, R0, 0x7610, R22 ;  /* 0x0000761000167816 */ /* 0x000fe20000000016 */
[----:B------:R-:W-:Y:S06]  /*6ea0*/  BRA `(.L_x_1033) ;  /* 0x0000000000107947 */ /* 0x000fec0003800000 */
.L_x_1056:
[----:B------:R-:W2:Y:S02]  /*6eb0*/  LDG.E R2, desc[UR36][R2.64] ;  /* 0x0000002402027981 */ /* 0x000ea4000c1e1900 */
[----:B--2---:R-:W-:-:S04]  /*6ec0*/  I2FP.F32.U32 R0, R2 ;  /* 0x0000000200007245 */ /* 0x004fc80000201000 */
[----:B------:R-:W-:-:S04]  /*6ed0*/  F2FP.F16.F32.PACK_AB R0, RZ, R0 ;  /* 0x00000000ff00723e */ /* 0x000fc800000000ff */
[----:B------:R-:W-:-:S07]  /*6ee0*/  PRMT R22, R0, 0x7610, R22 ;  /* 0x0000761000167816 */ /* 0x000fce0000000016 */
.L_x_1033:
[----:B------:R-:W0:Y:S01]  /*6ef0*/  LDCU.64 UR6, c[0x0][0x5f8] ;  /* 0x0000bf00ff0677ac */ /* 0x000e220008000a00 */
[----:B------:R-:W-:-:S04]  /*6f00*/  UPRMT UR4, UR40, 0x7772, URZ ;  /* 0x0000777228047896 */ /* 0x000fc800080000ff */
[----:B------:R-:W-:Y:S01]  /*6f10*/  UISETP.GT.AND UP0, UPT, UR4, 0x9, UPT ;  /* 0x000000090400788c */ /* 0x000fe2000bf04270 */
[----:B01----:R-:W-:-:S04]  /*6f20*/  IADD3 R2, P0, PT, R19, UR6, RZ ;  /* 0x0000000613027c10 */ /* 0x003fc8000ff1e0ff */
        /* <DEDUP_REMOVED lines=14> */
.L_x_1064:
[----:B------:R-:W2:Y:S02]  /*7010*/  LDG.E.U8 R2, desc[UR36][R2.64] ;  /* 0x0000002402027981 */ /* 0x000ea4000c1e1100 */
[----:B--2---:R-:W-:-:S04]  /*7020*/  I2FP.F32.U32 R0, R2 ;  /* 0x0000000200007245 */ /* 0x004fc80000201000 */
[----:B------:R-:W-:Y:S01]  /*7030*/  F2FP.F16.F32.PACK_AB R0, RZ, R0 ;  /* 0x00000000ff00723e */ /* 0x000fe200000000ff */
[----:B------:R-:W-:Y:S06]  /*7040*/  BRA `(.L_x_1066) ;  /* 0x0000000c009c7947 */ /* 0x000fec0003800000 */
.L_x_1063:
        /* <DEDUP_REMOVED lines=10> */
.L_x_1068:
[----:B------:R-:W2:Y:S02]  /*70f0*/  LDG.E R2, desc[UR36][R2.64] ;  /* 0x0000002402027981 */ /* 0x000ea4000c1e1900 */
[----:B--2---:R-:W-:-:S04]  /*7100*/  I2FP.F32.S32 R0, R2 ;  /* 0x0000000200007245 */ /* 0x004fc80000201400 */
[----:B------:R-:W-:Y:S01]  /*7110*/  F2FP.F16.F32.PACK_AB R0, RZ, R0 ;  /* 0x00000000ff00723e */ /* 0x000fe200000000ff */
[----:B------:R-:W-:Y:S06]  /*7120*/  BRA `(.L_x_1066) ;  /* 0x0000000c00647947 */ /* 0x000fec0003800000 */
.L_x_1067:
[----:B------:R-:W2:Y:S02]  /*7130*/  LDG.E.U16 R2, desc[UR36][R2.64] ;  /* 0x0000002402027981 */ /* 0x000ea4000c1e1500 */
[----:B--2---:R-:W0:Y:S02]  /*7140*/  I2F.S16 R0, R2 ;  /* 0x0000000200007306 */ /* 0x004e240000101400 */
[----:B0-----:R-:W-:Y:S01]  /*7150*/  F2FP.F16.F32.PACK_AB R0, RZ, R0 ;  /* 0x00000000ff00723e */ /* 0x001fe200000000ff */
[----:B------:R-:W-:Y:S06]  /*7160*/  BRA `(.L_x_1066) ;  /* 0x0000000c00547947 */ /* 0x000fec0003800000 */
.L_x_1062:
        /* <DEDUP_REMOVED lines=9> */
.L_x_1070:
[----:B------:R0:W5:Y:S01]  /*7200*/  LDG.E.U16 R0, desc[UR36][R2.64] ;  /* 0x0000002402007981 */ /* 0x000162000c1e1500 */
[----:B------:R-:W-:Y:S05]  /*7210*/  BRA `(.L_x_1066) ;  /* 0x0000000c00287947 */ /* 0x000fea0003800000 */
.L_x_1069:
        /* <DEDUP_REMOVED lines=9> */
.L_x_1072:
[----:B------:R1:W5:Y:S01]  /*72b0*/  LDG.E.U16 R0, desc[UR36][R2.64] ;  /* 0x0000002402007981 */ /* 0x000362000c1e1500 */
[----:B------:R-:W-:Y:S05]  /*72c0*/  BRA `(.L_x_1066) ;  /* 0x0000000800fc7947 */ /* 0x000fea0003800000 */
.L_x_1071:
        /* <DEDUP_REMOVED lines=12> */
.L_x_1061:
        /* <DEDUP_REMOVED lines=13> */
.L_x_1075:
        /* <DEDUP_REMOVED lines=12> */
.L_x_1074:
        /* <DEDUP_REMOVED lines=27> */
.L_x_1077:
        /* <DEDUP_REMOVED lines=11> */
[----:B------:R-:W-:Y:S01]  /*7780*/  F2FP.F16.F32.PACK_AB R0, RZ, R0 ;  /* 0x00000000ff00723e */ /* 0x000fe200000000ff */
[----:B------:R-:W-:Y:S06]  /*7790*/  BRA `(.L_x_1066) ;  /* 0x0000000400c87947 */ /* 0x000fec0003800000 */
.L_x_1076:
[----:B------:R-:W2:Y:S02]  /*77a0*/  LDG.E.U16 R0, desc[UR36][R2.64] ;  /* 0x0000002402007981 */ /* 0x000ea4000c1e1500 */
[----:B--2---:R-:W-:-:S04]  /*77b0*/  SHF.L.U32 R0, R0, 0x10, RZ ;  /* 0x0000001000007819 */ /* 0x004fc800000006ff */
[----:B------:R-:W-:Y:S01]  /*77c0*/  F2FP.F16.F32.PACK_AB R0, RZ, R0 ;  /* 0x00000000ff00723e */ /* 0x000fe200000000ff */
[----:B------:R-:W-:Y:S06]  /*77d0*/  BRA `(.L_x_1066) ;  /* 0x0000000400b87947 */ /* 0x000fec0003800000 */
.L_x_1073:
        /* <DEDUP_REMOVED lines=12> */
.L_x_1080:
        /* <DEDUP_REMOVED lines=21> */
.L_x_1084:
[----:B------:R-:W-:Y:S05]  /*79f0*/  BSYNC.RECONVERGENT B1 ;  /* 0x0000000000017941 */ /* 0x000fea0003800200 */
.L_x_1083:
[----:B------:R-:W-:Y:S02]  /*7a00*/  SHF.L.U32 R0, R0, 0x14, RZ ;  /* 0x0000001400007819 */ /* 0x000fe400000006ff */
[----:B------:R-:W-:-:S04]  /*7a10*/  LEA R2, R2, 0x3b800000, 0x17 ;  /* 0x3b80000002027811 */ /* 0x000fc800078eb8ff */
[----:B------:R-:W-:-:S07]  /*7a20*/  LOP3.LUT R0, R2, R0, R7, 0xfe, !PT ;  /* 0x0000000002007212 */ /* 0x000fce00078efe07 */
.L_x_1082:
[----:B------:R-:W-:Y:S05]  /*7a30*/  BSYNC.RECONVERGENT B0 ;  /* 0x0000000000007941 */ /* 0x000fea0003800200 */
.L_x_1081:
[----:B------:R-:W-:Y:S01]  /*7a40*/  F2FP.F16.F32.PACK_AB R0, RZ, R0 ;  /* 0x00000000ff00723e */ /* 0x000fe200000000ff */
[----:B------:R-:W-:Y:S06]  /*7a50*/  BRA `(.L_x_1066) ;  /* 0x0000000400187947 */ /* 0x000fec0003800000 */
.L_x_1079:
        /* <DEDUP_REMOVED lines=21> */
.L_x_1088:
[----:B------:R-:W-:Y:S05]  /*7bb0*/  BSYNC.RECONVERGENT B1 ;  /* 0x0000000000017941 */ /* 0x000fea0003800200 */
.L_x_1087:
[----:B------:R-:W-:Y:S02]  /*7bc0*/  SHF.L.U32 R0, R0, 0x15, RZ ;  /* 0x0000001500007819 */ /* 0x000fe400000006ff */
[----:B------:R-:W-:-:S04]  /*7bd0*/  LEA R2, R2, 0x37800000, 0x17 ;  /* 0x3780000002027811 */ /* 0x000fc800078eb8ff */
[----:B------:R-:W-:-:S07]  /*7be0*/  LOP3.LUT R0, R2, R0, R7, 0xfe, !PT ;  /* 0x0000000002007212 */ /* 0x000fce00078efe07 */
.L_x_1086:
[----:B------:R-:W-:Y:S05]  /*7bf0*/  BSYNC.RECONVERGENT B0 ;  /* 0x0000000000007941 */ /* 0x000fea0003800200 */
.L_x_1085:
[----:B------:R-:W-:Y:S01]  /*7c00*/  F2FP.F16.F32.PACK_AB R0, RZ, R0 ;  /* 0x00000000ff00723e */ /* 0x000fe200000000ff */
[----:B------:R-:W-:Y:S06]  /*7c10*/  BRA `(.L_x_1066) ;  /* 0x0000000000a87947 */ /* 0x000fec0003800000 */
.L_x_1078:
        /* <DEDUP_REMOVED lines=14> */
.L_x_1092:
[----:B------:R-:W-:Y:S05]  /*7d00*/  BSYNC.RECONVERGENT B0 ;  /* 0x0000000000007941 */ /* 0x000fea0003800200 */
.L_x_1091:
[----:B------:R-:W-:Y:S01]  /*7d10*/  F2FP.F16.F32.PACK_AB R0, RZ, R0 ;  /* 0x00000000ff00723e */ /* 0x000fe200000000ff */
[----:B------:R-:W-:Y:S06]  /*7d20*/  BRA `(.L_x_1066) ;  /* 0x0000000000647947 */ /* 0x000fec0003800000 */
.L_x_1065:
        /* <DEDUP_REMOVED lines=15> */
[----:B--2--5:R-:W-:Y:S05]  /*7e20*/  CALL.ABS.NOINC R2 ;  /* 0x0000000002007343 */ /* 0x024fea0003c00000 */
.L_x_1093:
[----:B------:R-:W-:Y:S01]  /*7e30*/  PRMT R0, RZ, 0x7610, R0 ;  /* 0x00007610ff007816 */ /* 0x000fe20000000000 */
[----:B------:R-:W-:Y:S06]  /*7e40*/  BRA `(.L_x_1066) ;  /* 0x00000000001c7947 */ /* 0x000fec0003800000 */
.L_x_1090:
[----:B------:R-:W2:Y:S02]  /*7e50*/  LDG.E.64 R2, desc[UR36][R2.64] ;  /* 0x0000002402027981 */ /* 0x000ea4000c1e1b00 */
[----:B--2---:R-:W0:Y:S02]  /*7e60*/  I2F.U64 R0, R2 ;  /* 0x0000000200007312 */ /* 0x004e240000301000 */
[----:B0-----:R-:W-:Y:S01]  /*7e70*/  F2FP.F16.F32.PACK_AB R0, RZ, R0 ;  /* 0x00000000ff00723e */ /* 0x001fe200000000ff */
[----:B------:R-:W-:Y:S06]  /*7e80*/  BRA `(.L_x_1066) ;  /* 0x00000000000c7947 */ /* 0x000fec0003800000 */
.L_x_1089:
[----:B------:R-:W2:Y:S02]  /*7e90*/  LDG.E R2, desc[UR36][R2.64] ;  /* 0x0000002402027981 */ /* 0x000ea4000c1e1900 */
[----:B--2---:R-:W-:-:S04]  /*7ea0*/  I2FP.F32.U32 R0, R2 ;  /* 0x0000000200007245 */ /* 0x004fc80000201000 */
[----:B------:R-:W-:-:S07]  /*7eb0*/  F2FP.F16.F32.PACK_AB R0, RZ, R0 ;  /* 0x00000000ff00723e */ /* 0x000fce00000000ff */
.L_x_1066:
        /* <DEDUP_REMOVED lines=26> */
.L_x_1097:
[----:B------:R-:W-:-:S06]  /*8060*/  HADD2.F32 R5, -RZ, R0.H0_H0 ;  /* 0x20000000ff057230 */ /* 0x000fcc0000004100 */
[----:B------:R-:W0:Y:S02]  /*8070*/  F2I.S64.TRUNC R4, R5 ;  /* 0x0000000500047311 */ /* 0x000e24000020d900 */
[----:B0-----:R0:W-:Y:S01]  /*8080*/  STG.E.U8 desc[UR36][R2.64], R4 ;  /* 0x0000000402007986 */ /* 0x0011e2000c101124 */
[----:B------:R-:W-:Y:S05]  /*8090*/  BRA `(.L_x_1099) ;  /* 0x0000000c006c7947 */ /* 0x000fea0003800000 */
.L_x_1096:
        /* <DEDUP_REMOVED lines=10> */
.L_x_1101:
[----:B------:R-:W-:-:S04]  /*8140*/  HADD2.F32 R0, -RZ, R0.H0_H0 ;  /* 0x20000000ff007230 */ /* 0x000fc80000004100 */
[----:B------:R-:W0:Y:S02]  /*8150*/  F2I.FTZ.TRUNC.NTZ R5, R0 ;  /* 0x0000000000057305 */ /* 0x000e24000021f100 */
[----:B0-----:R0:W-:Y:S01]  /*8160*/  STG.E desc[UR36][R2.64], R5 ;  /* 0x0000000502007986 */ /* 0x0011e2000c101924 */
[----:B------:R-:W-:Y:S05]  /*8170*/  BRA `(.L_x_1099) ;  /* 0x0000000c00347947 */ /* 0x000fea0003800000 */
.L_x_1100:
[----:B------:R-:W-:-:S04]  /*8180*/  HADD2.F32 R0, -RZ, R0.H0_H0 ;  /* 0x20000000ff007230 */ /* 0x000fc80000004100 */
[----:B------:R-:W0:Y:S02]  /*8190*/  F2I.FTZ.TRUNC.NTZ R5, R0 ;  /* 0x0000000000057305 */ /* 0x000e24000021f100 */
[----:B0-----:R0:W-:Y:S01]  /*81a0*/  STG.E.U16 desc[UR36][R2.64], R5 ;  /* 0x0000000502007986 */ /* 0x0011e2000c101524 */
[----:B------:R-:W-:Y:S05]  /*81b0*/  BRA `(.L_x_1099) ;  /* 0x0000000c00247947 */ /* 0x000fea0003800000 */
.L_x_1095:
        /* <DEDUP_REMOVED lines=9> */
.L_x_1103:
[----:B------:R0:W-:Y:S01]  /*8250*/  STG.E.U16 desc[UR36][R2.64], R0 ;  /* 0x0000000002007986 */ /* 0x0001e2000c101524 */
[----:B------:R-:W-:Y:S05]  /*8260*/  BRA `(.L_x_1099) ;  /* 0x0000000800f87947 */ /* 0x000fea0003800000 */
.L_x_1102:
[----:B------:R-:W-:-:S09]  /*8270*/  UISETP.NE.AND UP0, UPT, UR6, 0x7, UPT ;  /* 0x000000070600788c */ /* 0x000fd2000bf05270 */
[----:B------:R-:W-:Y:S05]  /*8280*/  BRA.U !UP0, `(.L_x_1104) ;  /* 0x0000000108347547 */ /* 0x000fea000b800000 */
[----:B------:R-:W-:-:S09]  /*8290*/  UISETP.NE.AND UP0, UPT, UR6, 0x8, UPT ;  /* 0x000000080600788c */ /* 0x000fd2000bf05270 */
[----:B------:R-:W-:Y:S05]  /*82a0*/  BRA.U !UP0, `(.L_x_1105) ;  /* 0x0000000108187547 */ /* 0x000fea000b800000 */
[----:B------:R-:W-:-:S09]  /*82b0*/  UISETP.NE.AND UP0, UPT, UR6, 0x9, UPT ;  /* 0x000000090600788c */ /* 0x000fd2000bf05270 */
[----:B------:R-:W-:Y:S05]  /*82c0*/  BRA.U UP0, `(.L_x_1098) ;  /* 0x0000000500fc7547 */ /* 0x000fea000b800000 */
[----:B------:R-:W-:Y:S02]  /*82d0*/  HADD2.F32 R4, -RZ, R0.H0_H0 ;  /* 0x20000000ff047230 */ /* 0x000fe40000004100 */
[----:B------:R-:W-:-:S05]  /*82e0*/  IMAD.MOV.U32 R5, RZ, RZ, RZ ;  /* 0x000000ffff057224 */ /* 0x000fca00078e00ff */
[----:B------:R0:W-:Y:S01]  /*82f0*/  STG.E.64 desc[UR36][R2.64], R4 ;  /* 0x0000000402007986 */ /* 0x0001e2000c101b24 */
[----:B------:R-:W-:Y:S05]  /*8300*/  BRA `(.L_x_1099) ;  /* 0x0000000800d07947 */ /* 0x000fea0003800000 */
.L_x_1105:
[----:B------:R-:W-:-:S05]  /*8310*/  HADD2.F32 R0, -RZ, R0.H0_H0 ;  /* 0x20000000ff007230 */ /* 0x000fca0000004100 */
[----:B------:R-:W-:-:S04]  /*8320*/  F2FP.F16.F32.PACK_AB R0, RZ, R0 ;  /* 0x00000000ff00723e */ /* 0x000fc800000000ff */
[----:B------:R-:W-:-:S05]  /*8330*/  PRMT R0, R0, 0x5410, RZ ;  /* 0x0000541000007816 */ /* 0x000fca00000000ff */
[----:B------:R0:W-:Y:S01]  /*8340*/  STG.E desc[UR36][R2.64], R0 ;  /* 0x0000000002007986 */ /* 0x0001e2000c101924 */
[----:B------:R-:W-:Y:S05]  /*8350*/  BRA `(.L_x_1099) ;  /* 0x0000000800bc7947 */ /* 0x000fea0003800000 */
.L_x_1104:
[----:B------:R-:W-:-:S05]  /*8360*/  HADD2.F32 R4, -RZ, R0.H0_H0 ;  /* 0x20000000ff047230 */ /* 0x000fca0000004100 */
[----:B------:R-:W-:-:S06]  /*8370*/  FMUL.FTZ R4, R4, 1 ;  /* 0x3f80000004047820 */ /* 0x000fcc0000410000 */
[----:B------:R-:W0:Y:S02]  /*8380*/  F2F.F64.F32 R4, R4 ;  /* 0x0000000400047310 */ /* 0x000e240000201800 */
[----:B0-----:R0:W-:Y:S01]  /*8390*/  STG.E.64 desc[UR36][R2.64], R4 ;  /* 0x0000000402007986 */ /* 0x0011e2000c101b24 */
[----:B------:R-:W-:Y:S05]  /*83a0*/  BRA `(.L_x_1099) ;  /* 0x0000000800a87947 */ /* 0x000fea0003800000 */
.L_x_1094:
        /* <DEDUP_REMOVED lines=14> */
.L_x_1109:
[----:B------:R-:W-:Y:S01]  /*8490*/  HADD2.F32 R5, -RZ, R0.H0_H0 ;  /* 0x20000000ff057230 */ /* 0x000fe20000004100 */
[----:B------:R-:W-:Y:S01]  /*84a0*/  BSSY.RECONVERGENT B0, `(.L_x_1110) ;  /* 0x0000013000007945 */ /* 0x000fe20003800200 */
[----:B------:R-:W-:-:S03]  /*84b0*/  MOV R0, 0x80 ;  /* 0x0000008000007802 */ /* 0x000fc60000000f00 */
        /* <DEDUP_REMOVED lines=15> */
.L_x_1112:
[----:B------:R-:W-:-:S04]  /*85b0*/  SHF.R.U32.HI R5, RZ, 0x18, R5 ;  /* 0x00000018ff057819 */ /* 0x000fc80000011605 */
[----:B------:R-:W-:-:S07]  /*85c0*/  LOP3.LUT R0, R0, 0x80, R5, 0xf8, !PT ;  /* 0x0000008000007812 */ /* 0x000fce00078ef805 */
.L_x_1111:
[----:B------:R-:W-:Y:S05]  /*85d0*/  BSYNC.RECONVERGENT B0 ;  /* 0x0000000000007941 */ /* 0x000fea0003800200 */
.L_x_1110:
[----:B------:R3:W-:Y:S01]  /*85e0*/  STG.E.U8 desc[UR36][R2.64], R0 ;  /* 0x0000000002007986 */ /* 0x0007e2000c101124 */
[----:B------:R-:W-:Y:S05]  /*85f0*/  BRA `(.L_x_1099) ;  /* 0x0000000800147947 */ /* 0x000fea0003800000 */
.L_x_1108:
[----:B------:R-:W-:Y:S01]  /*8600*/  HADD2.F32 R5, -RZ, R0.H0_H0 ;  /* 0x20000000ff057230 */ /* 0x000fe20000004100 */
        /* <DEDUP_REMOVED lines=17> */
.L_x_1115:
[----:B------:R-:W-:-:S04]  /*8720*/  SHF.R.U32.HI R5, RZ, 0x18, R5 ;  /* 0x00000018ff057819 */ /* 0x000fc80000011605 */
[----:B------:R-:W-:-:S07]  /*8730*/  LOP3.LUT R0, R0, 0x80, R5, 0xf8, !PT ;  /* 0x0000008000007812 */ /* 0x000fce00078ef805 */
.L_x_1114:
[----:B------:R-:W-:Y:S05]  /*8740*/  BSYNC.RECONVERGENT B0 ;  /* 0x0000000000007941 */ /* 0x000fea0003800200 */
.L_x_1113:
[----:B------:R0:W-:Y:S01]  /*8750*/  STG.E.U8 desc[UR36][R2.64], R0 ;  /* 0x0000000002007986 */ /* 0x0001e2000c101124 */
[----:B------:R-:W-:Y:S05]  /*8760*/  BRA `(.L_x_1099) ;  /* 0x0000000400b87947 */ /* 0x000fea0003800000 */
.L_x_1107:
[----:B------:R-:W-:-:S09]  /*8770*/  UISETP.NE.AND UP0, UPT, UR6, 0x1c, UPT ;  /* 0x0000001c0600788c */ /* 0x000fd2000bf05270 */
[----:B------:R-:W-:Y:S05]  /*8780*/  BRA.U !UP0, `(.L_x_1116) ;  /* 0x0000000108607547 */ /* 0x000fea000b800000 */
[----:B------:R-:W-:-:S09]  /*8790*/  UISETP.NE.AND UP0, UPT, UR6, 0x1d, UPT ;  /* 0x0000001d0600788c */ /* 0x000fd2000bf05270 */
[----:B------:R-:W-:Y:S05]  /*87a0*/  BRA.U !UP0, `(.L_x_1117) ;  /* 0x0000000108487547 */ /* 0x000fea000b800000 */
[----:B------:R-:W-:-:S09]  /*87b0*/  UISETP.NE.AND UP0, UPT, UR6, 0x2c, UPT ;  /* 0x0000002c0600788c */ /* 0x000fd2000bf05270 */
[----:B------:R-:W-:Y:S05]  /*87c0*/  BRA.U UP0, `(.L_x_1098) ;  /* 0x0000000100bc7547 */ /* 0x000fea000b800000 */
        /* <DEDUP_REMOVED lines=16> */
.L_x_1117:
[----:B------:R-:W-:-:S06]  /*88d0*/  HADD2.F32 R4, -RZ, R0.H0_H0 ;  /* 0x20000000ff047230 */ /* 0x000fcc0000004100 */
[----:B------:R-:W0:Y:S02]  /*88e0*/  F2I.U64.TRUNC R4, R4 ;  /* 0x0000000400047311 */ /* 0x000e24000020d800 */
[----:B0-----:R1:W-:Y:S01]  /*88f0*/  STG.E.64 desc[UR36][R2.64], R4 ;  /* 0x0000000402007986 */ /* 0x0013e2000c101b24 */
[----:B------:R-:W-:Y:S05]  /*8900*/  BRA `(.L_x_1099) ;  /* 0x0000000400507947 */ /* 0x000fea0003800000 */
.L_x_1116:
[----:B------:R-:W-:-:S04]  /*8910*/  HADD2.F32 R0, -RZ, R0.H0_H0 ;  /* 0x20000000ff007230 */ /* 0x000fc80000004100 */
[----:B------:R-:W0:Y:S02]  /*8920*/  F2I.FTZ.U32.TRUNC.NTZ R5, R0 ;  /* 0x0000000000057305 */ /* 0x000e24000021f000 */
[----:B0-----:R0:W-:Y:S01]  /*8930*/  STG.E desc[UR36][R2.64], R5 ;  /* 0x0000000502007986 */ /* 0x0011e2000c101924 */
[----:B------:R-:W-:Y:S05]  /*8940*/  BRA `(.L_x_1099) ;  /* 0x0000000400407947 */ /* 0x000fea0003800000 */
.L_x_1106:
        /* <DEDUP_REMOVED lines=11> */
.L_x_1119:
[----:B------:R-:W-:Y:S01]  /*8a00*/  HADD2.F32 R0, -RZ, R0.H0_H0 ;  /* 0x20000000ff007230 */ /* 0x000fe20000004100 */
[----:B------:R-:W-:-:S04]  /*8a10*/  CS2R R6, SRZ ;  /* 0x0000000000067805 */ /* 0x000fc8000001ff00 */
[----:B------:R-:W-:-:S04]  /*8a20*/  FMUL.FTZ R0, R0, 1 ;  /* 0x3f80000000007820 */ /* 0x000fc80000410000 */
[----:B------:R-:W0:Y:S02]  /*8a30*/  F2F.F64.F32 R4, R0 ;  /* 0x0000000000047310 */ /* 0x000e240000201800 */
[----:B0-----:R0:W-:Y:S01]  /*8a40*/  STG.E.128 desc[UR36][R2.64], R4 ;  /* 0x0000000402007986 */ /* 0x0011e2000c101d24 */
[----:B------:R-:W-:Y:S05]  /*8a50*/  BRA `(.L_x_1099) ;  /* 0x0000000000fc7947 */ /* 0x000fea0003800000 */
.L_x_1118:
[----:B------:R-:W-:-:S09]  /*8a60*/  UISETP.NE.AND UP0, UPT, UR6, 0xf, UPT ;  /* 0x0000000f0600788c */ /* 0x000fd2000bf05270 */
[----:B------:R-:W-:Y:S05]  /*8a70*/  BRA.U !UP0, `(.L_x_1120) ;  /* 0x0000000108e87547 */ /* 0x000fea000b800000 */
[----:B------:R-:W-:-:S09]  /*8a80*/  UISETP.NE.AND UP0, UPT, UR6, 0x17, UPT ;  /* 0x000000170600788c */ /* 0x000fd2000bf05270 */
[----:B------:R-:W-:Y:S05]  /*8a90*/  BRA.U !UP0, `(.L_x_1121) ;  /* 0x0000000108907547 */ /* 0x000fea000b800000 */
[----:B------:R-:W-:-:S09]  /*8aa0*/  UISETP.NE.AND UP0, UPT, UR6, 0x18, UPT ;  /* 0x000000180600788c */ /* 0x000fd2000bf05270 */
[----:B------:R-:W-:Y:S05]  /*8ab0*/  BRA.U !UP0, `(.L_x_1122) ;  /* 0x0000000108447547 */ /* 0x000fea000b800000 */
.L_x_1098:
        /* <DEDUP_REMOVED lines=16> */
.L_x_1123:
[----:B------:R-:W-:Y:S05]  /*8bc0*/  BRA `(.L_x_1099) ;  /* 0x0000000000a07947 */ /* 0x000fea0003800000 */
.L_x_1122:
[----:B------:R-:W-:Y:S01]  /*8bd0*/  HADD2.F32 R7, -RZ, R0.H0_H0 ;  /* 0x20000000ff077230 */ /* 0x000fe20000004100 */
        /* <DEDUP_REMOVED lines=12> */
.L_x_1125:
[----:B------:R-:W-:Y:S05]  /*8ca0*/  BSYNC.RECONVERGENT B0 ;  /* 0x0000000000007941 */ /* 0x000fea0003800200 */
.L_x_1124:
[----:B------:R-:W-:-:S05]  /*8cb0*/  LOP3.LUT R5, R0, 0x80, R5, 0xf8, !PT ;  /* 0x0000008000057812 */ /* 0x000fca00078ef805 */
[----:B------:R0:W-:Y:S01]  /*8cc0*/  STG.E.U8 desc[UR36][R2.64], R5 ;  /* 0x0000000502007986 */ /* 0x0001e2000c101124 */
[----:B------:R-:W-:Y:S05]  /*8cd0*/  BRA `(.L_x_1099) ;  /* 0x00000000005c7947 */ /* 0x000fea0003800000 */
.L_x_1121:
[----:B------:R-:W-:Y:S01]  /*8ce0*/  HADD2.F32 R5, -RZ, R0.H0_H0 ;  /* 0x20000000ff057230 */ /* 0x000fe20000004100 */
        /* <DEDUP_REMOVED lines=11> */
.L_x_1127:
[----:B------:R-:W-:Y:S01]  /*8da0*/  IMAD.MOV.U32 R0, RZ, RZ, 0x7f ;  /* 0x0000007fff007424 */ /* 0x000fe200078e00ff */
[----:B------:R-:W-:-:S04]  /*8db0*/  ISETP.GT.U32.AND P0, PT, R4, 0x7f800000, PT ;  /* 0x7f8000000400780c */ /* 0x000fc80003f04070 */
[----:B------:R-:W-:-:S09]  /*8dc0*/  SEL R0, R0, 0x7c, P0 ;  /* 0x0000007c00007807 */ /* 0x000fd20000000000 */
.L_x_1128:
[----:B------:R-:W-:Y:S05]  /*8dd0*/  BSYNC.RECONVERGENT B0 ;  /* 0x0000000000007941 */ /* 0x000fea0003800200 */
.L_x_1126:
[----:B------:R-:W-:-:S04]  /*8de0*/  SHF.R.U32.HI R5, RZ, 0x18, R5 ;  /* 0x00000018ff057819 */ /* 0x000fc80000011605 */
[----:B------:R-:W-:-:S05]  /*8df0*/  LOP3.LUT R5, R0, 0x80, R5, 0xf8, !PT ;  /* 0x0000008000057812 */ /* 0x000fca00078ef805 */
[----:B------:R0:W-:Y:S01]  /*8e00*/  STG.E.U8 desc[UR36][R2.64], R5 ;  /* 0x0000000502007986 */ /* 0x0001e2000c101124 */
[----:B------:R-:W-:Y:S05]  /*8e10*/  BRA `(.L_x_1099) ;  /* 0x00000000000c7947 */ /* 0x000fea0003800000 */
.L_x_1120:
[----:B------:R-:W-:-:S05]  /*8e20*/  HADD2.F32 R0, -RZ, R0.H0_H0 ;  /* 0x20000000ff007230 */ /* 0x000fca0000004100 */
[----:B------:R-:W-:-:S05]  /*8e30*/  F2FP.BF16.F32.PACK_AB R0, RZ, R0 ;  /* 0x00000000ff00723e */ /* 0x000fca00000010ff */
[----:B------:R0:W-:Y:S02]  /*8e40*/  STG.E.U16 desc[UR36][R2.64], R0 ;  /* 0x0000000002007986 */ /* 0x0001e4000c101524 */
.L_x_1099:
[----:B------:R-:W-:-:S07]  /*8e50*/  VIADD R17, R17, 0x80 ;  /* 0x0000008011117836 */ /* 0x000fce0000000000 */
.L_x_1026:
[----:B------:R-:W-:Y:S05]  /*8e60*/  BSYNC.RECONVERGENT B6 ;  /* 0x0000000000067941 */ /* 0x000fea0003800200 */
.L_x_1025:
[----:B------:R-:W5:Y:S01]  /*8e70*/  LDCU UR4, c[0x0][0x380] ;  /* 0x00007000ff0477ac */ /* 0x000f620008000800 */
[----:B------:R-:W-:Y:S01]  /*8e80*/  BSSY.RECONVERGENT B6, `(.L_x_1129) ;  /* 0x0000469000067945 */ /* 0x000fe20003800200 */
[----:B-----5:R-:W-:-:S13]  /*8e90*/  ISETP.GE.AND P0, PT, R17, UR4, PT ;  /* 0x0000000411007c0c */ /* 0x020fda000bf06270 */
[----:B------:R-:W-:Y:S05]  /*8ea0*/  @P0 BRA `(.L_x_1130) ;  /* 0x0000004400980947 */ /* 0x000fea0003800000 */
[----:B------:R-:W5:Y:S01]  /*8eb0*/  LDCU UR4, c[0x0][0x388] ;  /* 0x00007100ff0477ac */ /* 0x000f620008000800 */
[----:B------:R-:W-:Y:S01]  /*8ec0*/  MOV R19, RZ ;  /* 0x000000ff00137202 */ /* 0x000fe20000000f00 */
[----:B0--3--:R-:W-:Y:S02]  /*8ed0*/  IMAD.MOV.U32 R0, RZ, RZ, RZ ;  /* 0x000000ffff007224 */ /* 0x009fe400078e00ff */
[----:B------:R-:W-:Y:S01]  /*8ee0*/  IMAD.MOV.U32 R16, RZ, RZ, RZ ;  /* 0x000000ffff107224 */ /* 0x000fe200078e00ff */
[----:B-----5:R-:W-:-:S09]  /*8ef0*/  UISETP.NE.AND UP0, UPT, UR4, URZ, UPT ;  /* 0x000000ff0400728c */ /* 0x020fd2000bf05270 */
[----:B------:R-:W-:Y:S05]  /*8f00*/  BRA.U !UP0, `(.L_x_1131) ;  /* 0x0000001508707547 */ /* 0x000fea000b800000 */
[----:B------:R-:W1:Y:S01]  /*8f10*/  LDCU.64 UR4, c[0x0][0x390] ;  /* 0x00007200ff0477ac */ /* 0x000e620008000a00 */
[----:B------:R-:W-:Y:S01]  /*8f20*/  IMAD.MOV.U32 R16, RZ, RZ, RZ ;  /* 0x000000ffff107224 */ /* 0x000fe200078e00ff */
[----:B------:R-:W0:Y:S01]  /*8f30*/  LDCU UR6, c[0x0][0x38c] ;  /* 0x00007180ff0677ac */ /* 0x000e220008000800 */
[----:B------:R-:W3:Y:S01]  /*8f40*/  LDCU.64 UR8, c[0x0][0x4b8] ;  /* 0x00009700ff0877ac */ /* 0x000ee20008000a00 */
[----:B------:R-:W-:Y:S01]  /*8f50*/  UISETP.NE.AND UP0, UPT, UR39, URZ, UPT ;  /* 0x000000ff2700728c */ /* 0x000fe2000bf05270 */
[----:B-12-4-:R-:W-:Y:S01]  /*8f60*/  IMAD.HI.U32 R2, R17, UR4, R16 ;  /* 0x0000000411027c27 */ /* 0x016fe2000f8e0010 */
[----:B------:R-:W1:Y:S04]  /*8f70*/  LDCU UR4, c[0x0][0x4c0] ;  /* 0x00009800ff0477ac */ /* 0x000e680008000800 */
[----:B------:R-:W-:-:S05]  /*8f80*/  SHF.R.U32.HI R3, RZ, UR5, R2 ;  /* 0x00000005ff037c19 */ /* 0x000fca0008011602 */
[----:B------:R-:W-:-:S04]  /*8f90*/  IMAD.MOV R0, RZ, RZ, -R3 ;  /* 0x000000ffff007224 */ /* 0x000fc800078e0a03 */
[----:B0-----:R-:W-:-:S04]  /*8fa0*/  IMAD R19, R0, UR6, R17 ;  /* 0x0000000600137c24 */ /* 0x001fc8000f8e0211 */
[C---:B---3--:R-:W-:Y:S02]  /*8fb0*/  IMAD R16, R19.reuse, UR8, RZ ;  /* 0x0000000813107c24 */ /* 0x048fe4000f8e02ff */
[C---:B------:R-:W-:Y:S02]  /*8fc0*/  IMAD R0, R19.reuse, UR9, RZ ;  /* 0x0000000913007c24 */ /* 0x040fe4000f8e02ff */
[----:B-1----:R-:W-:Y:S01]  /*8fd0*/  IMAD R19, R19, UR4, RZ ;  /* 0x0000000413137c24 */ /* 0x002fe2000f8e02ff */
        /* <DEDUP_REMOVED lines=335> */
.L_x_1131:
[----:B------:R-:W1:Y:S01]  /*a4d0*/  LDCU.64 UR6, c[0x0][0x5f0] ;  /* 0x0000be00ff0677ac */ /* 0x000e620008000a00 */
[----:B------:R-:W-:-:S04]  /*a4e0*/  UPRMT UR4, UR40, 0x7771, URZ ;  /* 0x0000777128047896 */ /* 0x000fc800080000ff */
[----:B------:R-:W-:Y:S01]  /*a4f0*/  UISETP.GT.AND UP0, UPT, UR4, 0x9, UPT ;  /* 0x000000090400788c */ /* 0x000fe2000bf04270 */
[----:B-12-4-:R-:W-:-:S05]  /*a500*/  IADD3 R2, P0, PT, R0, UR6, RZ ;  /* 0x0000000600027c10 */ /* 0x016fca000ff1e0ff */
        /* <DEDUP_REMOVED lines=15> */
.L_x_1135:
[----:B------:R-:W2:Y:S02]  /*a600*/  LDG.E.U8 R2, desc[UR36][R2.64] ;  /* 0x0000002402027981 */ /* 0x000ea4000c1e1100 */
[----:B--2---:R-:W-:-:S04]  /*a610*/  I2FP.F32.U32 R0, R2 ;  /* 0x0000000200007245 */ /* 0x004fc80000201000 */
[----:B------:R-:W-:-:S04]  /*a620*/  F2FP.F16.F32.PACK_AB R0, RZ, R0 ;  /* 0x00000000ff00723e */ /* 0x000fc800000000ff */
[----:B------:R-:W-:Y:S01]  /*a630*/  PRMT R22, R0, 0x7610, R22 ;  /* 0x0000761000167816 */ /* 0x000fe20000000016 */
[----:B------:R-:W-:Y:S06]  /*a640*/  BRA `(.L_x_1137) ;  /* 0x0000000c00d47947 */ /* 0x000fec0003800000 */
.L_x_1134:
        /* <DEDUP_REMOVED lines=11> */
.L_x_1139:
[----:B------:R-:W2:Y:S02]  /*a700*/  LDG.E R2, desc[UR36][R2.64] ;  /* 0x0000002402027981 */ /* 0x000ea4000c1e1900 */
[----:B--2---:R-:W-:-:S04]  /*a710*/  I2FP.F32.S32 R0, R2 ;  /* 0x0000000200007245 */ /* 0x004fc80000201400 */
[----:B------:R-:W-:-:S04]  /*a720*/  F2FP.F16.F32.PACK_AB R0, RZ, R0 ;  /* 0x00000000ff00723e */ /* 0x000fc800000000ff */
[----:B------:R-:W-:Y:S01]  /*a730*/  PRMT R22, R0, 0x7610, R22 ;  /* 0x0000761000167816 */ /* 0x000fe20000000016 */
[----:B------:R-:W-:Y:S06]  /*a740*/  BRA `(.L_x_1137) ;  /* 0x0000000c00947947 */ /* 0x000fec0003800000 */
.L_x_1138:
[----:B------:R-:W2:Y:S02]  /*a750*/  LDG.E.U16 R2, desc[UR36][R2.64] ;  /* 0x0000002402027981 */ /* 0x000ea4000c1e1500 */
[----:B--2---:R-:W0:Y:S02]  /*a760*/  I2F.S16 R0, R2 ;  /* 0x0000000200007306 */ /* 0x004e240000101400 */
[----:B0-----:R-:W-:-:S04]  /*a770*/  F2FP.F16.F32.PACK_AB R0, RZ, R0 ;  /* 0x00000000ff00723e */ /* 0x001fc800000000ff */
[----:B------:R-:W-:Y:S01]  /*a780*/  PRMT R22, R0, 0x7610, R22 ;  /* 0x0000761000167816 */ /* 0x000fe20000000016 */
[----:B------:R-:W-:Y:S06]  /*a790*/  BRA `(.L_x_1137) ;  /* 0x0000000c00807947 */ /* 0x000fec0003800000 */
.L_x_1133:
        /* <DEDUP_REMOVED lines=9> */
.L_x_1141:
[----:B------:R1:W5:Y:S01]  /*a830*/  LDG.E.U16 R22, desc[UR36][R2.64] ;  /* 0x0000002402167981 */ /* 0x000362000c1e1500 */
[----:B------:R-:W-:Y:S05]  /*a840*/  BRA `(.L_x_1137) ;  /* 0x0000000c00547947 */ /* 0x000fea0003800000 */
.L_x_1140:
        /* <DEDUP_REMOVED lines=9> */
.L_x_1143:
[----:B------:R0:W5:Y:S01]  /*a8e0*/  LDG.E.U16 R22, desc[UR36][R2.64] ;  /* 0x0000002402167981 */ /* 0x000162000c1e1500 */
[----:B------:R-:W-:Y:S05]  /*a8f0*/  BRA `(.L_x_1137) ;  /* 0x0000000c00287947 */ /* 0x000fea0003800000 */
.L_x_1142:
        /* <DEDUP_REMOVED lines=13> */
.L_x_1132:
        /* <DEDUP_REMOVED lines=14> */
.L_x_1146:
        /* <DEDUP_REMOVED lines=13> */
.L_x_1145:
        /* <DEDUP_REMOVED lines=27> */
.L_x_1148:
        /* <DEDUP_REMOVED lines=14> */
.L_x_1147:
[----:B------:R-:W2:Y:S02]  /*ae10*/  LDG.E.U16 R0, desc[UR36][R2.64] ;  /* 0x0000002402007981 */ /* 0x000ea4000c1e1500 */
[----:B--2---:R-:W-:-:S05]  /*ae20*/  IMAD.U32 R0, R0, 0x10000, RZ ;  /* 0x0001000000007824 */ /* 0x004fca00078e00ff */
[----:B------:R-:W-:-:S04]  /*ae30*/  F2FP.F16.F32.PACK_AB R0, RZ, R0 ;  /* 0x00000000ff00723e */ /* 0x000fc800000000ff */
[----:B------:R-:W-:Y:S01]  /*ae40*/  PRMT R22, R0, 0x7610, R22 ;  /* 0x0000761000167816 */ /* 0x000fe20000000016 */
[----:B------:R-:W-:Y:S06]  /*ae50*/  BRA `(.L_x_1137) ;  /* 0x0000000400d07947 */ /* 0x000fec0003800000 */
.L_x_1144:
        /* <DEDUP_REMOVED lines=13> */
.L_x_1151:
        /* <DEDUP_REMOVED lines=21> */
.L_x_1155:
[----:B------:R-:W-:Y:S05]  /*b080*/  BSYNC.RECONVERGENT B1 ;  /* 0x0000000000017941 */ /* 0x000fea0003800200 */
.L_x_1154:
[----:B------:R-:W-:Y:S01]  /*b090*/  IMAD.SHL.U32 R0, R0, 0x100000, RZ ;  /* 0x0010000000007824 */ /* 0x000fe200078e00ff */
[----:B------:R-:W-:-:S04]  /*b0a0*/  LEA R2, R2, 0x3b800000, 0x17 ;  /* 0x3b80000002027811 */ /* 0x000fc800078eb8ff */
[----:B------:R-:W-:-:S07]  /*b0b0*/  LOP3.LUT R0, R2, R0, R7, 0xfe, !PT ;  /* 0x0000000002007212 */ /* 0x000fce00078efe07 */
.L_x_1153:
[----:B------:R-:W-:Y:S05]  /*b0c0*/  BSYNC.RECONVERGENT B0 ;  /* 0x0000000000007941 */ /* 0x000fea0003800200 */
.L_x_1152:
[----:B------:R-:W-:-:S04]  /*b0d0*/  F2FP.F16.F32.PACK_AB R0, RZ, R0 ;  /* 0x00000000ff00723e */ /* 0x000fc800000000ff */
[----:B------:R-:W-:Y:S01]  /*b0e0*/  PRMT R22, R0, 0x7610, R22 ;  /* 0x0000761000167816 */ /* 0x000fe20000000016 */
[----:B------:R-:W-:Y:S06]  /*b0f0*/  BRA `(.L_x_1137) ;  /* 0x0000000400287947 */ /* 0x000fec0003800000 */
.L_x_1150:
        /* <DEDUP_REMOVED lines=21> */
.L_x_1159:
[----:B------:R-:W-:Y:S05]  /*b250*/  BSYNC.RECONVERGENT B1 ;  /* 0x0000000000017941 */ /* 0x000fea0003800200 */
.L_x_1158:
[----:B------:R-:W-:Y:S01]  /*b260*/  IMAD.SHL.U32 R0, R0, 0x200000, RZ ;  /* 0x0020000000007824 */ /* 0x000fe200078e00ff */
[----:B------:R-:W-:-:S04]  /*b270*/  LEA R2, R2, 0x37800000, 0x17 ;  /* 0x3780000002027811 */ /* 0x000fc800078eb8ff */
[----:B------:R-:W-:-:S07]  /*b280*/  LOP3.LUT R0, R2, R0, R7, 0xfe, !PT ;  /* 0x0000000002007212 */ /* 0x000fce00078efe07 */
.L_x_1157:
[----:B------:R-:W-:Y:S05]  /*b290*/  BSYNC.RECONVERGENT B0 ;  /* 0x0000000000007941 */ /* 0x000fea0003800200 */
.L_x_1156:
[----:B------:R-:W-:-:S04]  /*b2a0*/  F2FP.F16.F32.PACK_AB R0, RZ, R0 ;  /* 0x00000000ff00723e */ /* 0x000fc800000000ff */
[----:B------:R-:W-:Y:S01]  /*b2b0*/  PRMT R22, R0, 0x7610, R22 ;  /* 0x0000761000167816 */ /* 0x000fe20000000016 */
[----:B------:R-:W-:Y:S06]  /*b2c0*/  BRA `(.L_x_1137) ;  /* 0x0000000000b47947 */ /* 0x000fec0003800000 */
.L_x_1149:
        /* <DEDUP_REMOVED lines=14> */
.L_x_1163:
[----:B------:R-:W-:Y:S05]  /*b3b0*/  BSYNC.RECONVERGENT B0 ;  /* 0x0000000000007941 */ /* 0x000fea0003800200 */
.L_x_1162:
[----:B------:R-:W-:-:S04]  /*b3c0*/  F2FP.F16.F32.PACK_AB R0, RZ, R0 ;  /* 0x00000000ff00723e */ /* 0x000fc800000000ff */
[----:B------:R-:W-:Y:S01]  /*b3d0*/  PRMT R22, R0, 0x7610, R22 ;  /* 0x0000761000167816 */ /* 0x000fe20000000016 */
[----:B------:R-:W-:Y:S06]  /*b3e0*/  BRA `(.L_x_1137) ;  /* 0x00000000006c7947 */ /* 0x000fec0003800000 */
.L_x_1136:
        /* <DEDUP_REMOVED lines=15> */
[----:B--2---:R-:W-:Y:S05]  /*b4e0*/  CALL.ABS.NOINC R2 ;  /* 0x0000000002007343 */ /* 0x004fea0003c00000 */
.L_x_1164:
[----:B------:R-:W-:Y:S01]  /*b4f0*/  PRMT R22, RZ, 0x7610, R22 ;  /* 0x00007610ff167816 */ /* 0x000fe20000000016 */
[----:B------:R-:W-:Y:S06]  /*b500*/  BRA `(.L_x_1137) ;  /* 0x0000000000247947 */ /* 0x000fec0003800000 */
.L_x_1161:
[----:B------:R-:W2:Y:S02]  /*b510*/  LDG.E.64 R2, desc[UR36][R2.64] ;  /* 0x0000002402027981 */ /* 0x000ea4000c1e1b00 */
[----:B--2---:R-:W0:Y:S02]  /*b520*/  I2F.U64 R0, R2 ;  /* 0x0000000200007312 */ /* 0x004e240000301000 */
[----:B0-----:R-:W-:-:S04]  /*b530*/  F2FP.F16.F32.PACK_AB R0, RZ, R0 ;  /* 0x00000000ff00723e */ /* 0x001fc800000000ff */
[----:B------:R-:W-:Y:S01]  /*b540*/  PRMT R22, R0, 0x7610, R22 ;  /* 0x0000761000167816 */ /* 0x000fe20000000016 */
[----:B------:R-:W-:Y:S06]  /*b550*/  BRA `(.L_x_1137) ;  /* 0x0000000000107947 */ /* 0x000fec0003800000 */
.L_x_1160:
[----:B------:R-:W2:Y:S02]  /*b560*/  LDG.E R2, desc[UR36][R2.64] ;  /* 0x0000002402027981 */ /* 0x000ea4000c1e1900 */
[----:B--2---:R-:W-:-:S04]  /*b570*/  I2FP.F32.U32 R0, R2 ;  /* 0x0000000200007245 */ /* 0x004fc80000201000 */
[----:B------:R-:W-:-:S04]  /*b580*/  F2FP.F16.F32.PACK_AB R0, RZ, R0 ;  /* 0x00000000ff00723e */ /* 0x000fc800000000ff */
[----:B------:R-:W-:-:S07]  /*b590*/  PRMT R22, R0, 0x7610, R22 ;  /* 0x0000761000167816 */ /* 0x000fce0000000016 */
.L_x_1137:
        /* <DEDUP_REMOVED lines=18> */
.L_x_1168:
[----:B------:R-:W2:Y:S02]  /*b6c0*/  LDG.E.U8 R2, desc[UR36][R2.64] ;  /* 0x0000002402027981 */ /* 0x000ea4000c1e1100 */
[----:B--2---:R-:W-:-:S04]  /*b6d0*/  I2FP.F32.U32 R0, R2 ;  /* 0x0000000200007245 */ /* 0x004fc80000201000 */
[----:B------:R-:W-:Y:S01]  /*b6e0*/  F2FP.F16.F32.PACK_AB R0, RZ, R0 ;  /* 0x00000000ff00723e */ /* 0x000fe200000000ff */
[----:B------:R-:W-:Y:S06]  /*b6f0*/  BRA `(.L_x_1170) ;  /* 0x0000000c009c7947 */ /* 0x000fec0003800000 */
.L_x_1167:
        /* <DEDUP_REMOVED lines=10> */
.L_x_1172:
[----:B------:R-:W2:Y:S02]  /*b7a0*/  LDG.E R2, desc[UR36][R2.64] ;  /* 0x0000002402027981 */ /* 0x000ea4000c1e1900 */
[----:B--2---:R-:W-:-:S04]  /*b7b0*/  I2FP.F32.S32 R0, R2 ;  /* 0x0000000200007245 */ /* 0x004fc80000201400 */
[----:B------:R-:W-:Y:S01]  /*b7c0*/  F2FP.F16.F32.PACK_AB R0, RZ, R0 ;  /* 0x00000000ff00723e */ /* 0x000fe200000000ff */
[----:B------:R-:W-:Y:S06]  /*b7d0*/  BRA `(.L_x_1170) ;  /* 0x0000000c00647947 */ /* 0x000fec0003800000 */
.L_x_1171:
[----:B------:R-:W2:Y:S02]  /*b7e0*/  LDG.E.U16 R2, desc[UR36][R2.64] ;  /* 0x0000002402027981 */ /* 0x000ea4000c1e1500 */
[----:B--2---:R-:W0:Y:S02]  /*b7f0*/  I2F.S16 R0, R2 ;  /* 0x0000000200007306 */ /* 0x004e240000101400 */
[----:B0-----:R-:W-:Y:S01]  /*b800*/  F2FP.F16.F32.PACK_AB R0, RZ, R0 ;  /* 0x00000000ff00723e */ /* 0x001fe200000000ff */
[----:B------:R-:W-:Y:S06]  /*b810*/  BRA `(.L_x_1170) ;  /* 0x0000000c00547947 */ /* 0x000fec0003800000 */
.L_x_1166:
        /* <DEDUP_REMOVED lines=9> */
.L_x_1174:
[----:B------:R0:W5:Y:S01]  /*b8b0*/  LDG.E.U16 R0, desc[UR36][R2.64] ;  /* 0x0000002402007981 */ /* 0x000162000c1e1500 */
[----:B------:R-:W-:Y:S05]  /*b8c0*/  BRA `(.L_x_1170) ;  /* 0x0000000c00287947 */ /* 0x000fea0003800000 */
.L_x_1173:
        /* <DEDUP_REMOVED lines=9> */
.L_x_1176:
[----:B------:R1:W5:Y:S01]  /*b960*/  LDG.E.U16 R0, desc[UR36][R2.64] ;  /* 0x0000002402007981 */ /* 0x000362000c1e1500 */
[----:B------:R-:W-:Y:S05]  /*b970*/  BRA `(.L_x_1170) ;  /* 0x0000000800fc7947 */ /* 0x000fea0003800000 */
.L_x_1175:
        /* <DEDUP_REMOVED lines=12> */
.L_x_1165:
        /* <DEDUP_REMOVED lines=13> */
.L_x_1179:
        /* <DEDUP_REMOVED lines=12> */
.L_x_1178:
        /* <DEDUP_REMOVED lines=27> */
.L_x_1181:
        /* <DEDUP_REMOVED lines=13> */
.L_x_1180:
[----:B------:R-:W2:Y:S02]  /*be50*/  LDG.E.U16 R0, desc[UR36][R2.64] ;  /* 0x0000002402007981 */ /* 0x000ea4000c1e1500 */
[----:B--2---:R-:W-:-:S05]  /*be60*/  IMAD.U32 R0, R0, 0x10000, RZ ;  /* 0x0001000000007824 */ /* 0x004fca00078e00ff */
[----:B------:R-:W-:Y:S01]  /*be70*/  F2FP.F16.F32.PACK_AB R0, RZ, R0 ;  /* 0x00000000ff00723e */ /* 0x000fe200000000ff */
[----:B------:R-:W-:Y:S06]  /*be80*/  BRA `(.L_x_1170) ;  /* 0x0000000400b87947 */ /* 0x000fec0003800000 */
.L_x_1177:
        /* <DEDUP_REMOVED lines=12> */
.L_x_1184:
        /* <DEDUP_REMOVED lines=21> */
.L_x_1188:
[----:B------:R-:W-:Y:S05]  /*c0a0*/  BSYNC.RECONVERGENT B1 ;  /* 0x0000000000017941 */ /* 0x000fea0003800200 */
.L_x_1187:
[----:B------:R-:W-:Y:S01]  /*c0b0*/  IMAD.SHL.U32 R0, R0, 0x100000, RZ ;  /* 0x0010000000007824 */ /* 0x000fe200078e00ff */
[----:B------:R-:W-:-:S04]  /*c0c0*/  LEA R2, R2, 0x3b800000, 0x17 ;  /* 0x3b80000002027811 */ /* 0x000fc800078eb8ff */
[----:B------:R-:W-:-:S07]  /*c0d0*/  LOP3.LUT R0, R2, R0, R7, 0xfe, !PT ;  /* 0x0000000002007212 */ /* 0x000fce00078efe07 */
.L_x_1186:
[----:B------:R-:W-:Y:S05]  /*c0e0*/  BSYNC.RECONVERGENT B0 ;  /* 0x0000000000007941 */ /* 0x000fea0003800200 */
.L_x_1185:
[----:B------:R-:W-:Y:S01]  /*c0f0*/  F2FP.F16.F32.PACK_AB R0, RZ, R0 ;  /* 0x00000000ff00723e */ /* 0x000fe200000000ff */
[----:B------:R-:W-:Y:S06]  /*c100*/  BRA `(.L_x_1170) ;  /* 0x0000000400187947 */ /* 0x000fec0003800000 */
.L_x_1183:
        /* <DEDUP_REMOVED lines=21> */
.L_x_1192:
[----:B------:R-:W-:Y:S05]  /*c260*/  BSYNC.RECONVERGENT B1 ;  /* 0x0000000000017941 */ /* 0x000fea0003800200 */
.L_x_1191:
[----:B------:R-:W-:Y:S01]  /*c270*/  IMAD.SHL.U32 R0, R0, 0x200000, RZ ;  /* 0x0020000000007824 */ /* 0x000fe200078e00ff */
[----:B------:R-:W-:-:S04]  /*c280*/  LEA R2, R2, 0x37800000, 0x17 ;  /* 0x3780000002027811 */ /* 0x000fc800078eb8ff */
[----:B------:R-:W-:-:S07]  /*c290*/  LOP3.LUT R0, R2, R0, R7, 0xfe, !PT ;  /* 0x0000000002007212 */ /* 0x000fce00078efe07 */
.L_x_1190:
[----:B------:R-:W-:Y:S05]  /*c2a0*/  BSYNC.RECONVERGENT B0 ;  /* 0x0000000000007941 */ /* 0x000fea0003800200 */
.L_x_1189:
[----:B------:R-:W-:Y:S01]  /*c2b0*/  F2FP.F16.F32.PACK_AB R0, RZ, R0 ;  /* 0x00000000ff00723e */ /* 0x000fe200000000ff */
[----:B------:R-:W-:Y:S06]  /*c2c0*/  BRA `(.L_x_1170) ;  /* 0x0000000000a87947 */ /* 0x000fec0003800000 */
.L_x_1182:
        /* <DEDUP_REMOVED lines=14> */
.L_x_1196:
[----:B------:R-:W-:Y:S05]  /*c3b0*/  BSYNC.RECONVERGENT B0 ;  /* 0x0000000000007941 */ /* 0x000fea0003800200 */
.L_x_1195:
[----:B------:R-:W-:Y:S01]  /*c3c0*/  F2FP.F16.F32.PACK_AB R0, RZ, R0 ;  /* 0x00000000ff00723e */ /* 0x000fe200000000ff */
[----:B------:R-:W-:Y:S06]  /*c3d0*/  BRA `(.L_x_1170) ;  /* 0x0000000000647947 */ /* 0x000fec0003800000 */
.L_x_1169:
        /* <DEDUP_REMOVED lines=16> */
.L_x_1197:
[----:B------:R-:W-:Y:S01]  /*c4e0*/  PRMT R0, RZ, 0x7610, R0 ;  /* 0x00007610ff007816 */ /* 0x000fe20000000000 */
[----:B------:R-:W-:Y:S06]  /*c4f0*/  BRA `(.L_x_1170) ;  /* 0x00000000001c7947 */ /* 0x000fec0003800000 */
.L_x_1194:
[----:B------:R-:W2:Y:S02]  /*c500*/  LDG.E.64 R2, desc[UR36][R2.64] ;  /* 0x0000002402027981 */ /* 0x000ea4000c1e1b00 */
[----:B--2---:R-:W0:Y:S02]  /*c510*/  I2F.U64 R0, R2 ;  /* 0x0000000200007312 */ /* 0x004e240000301000 */
[----:B0-----:R-:W-:Y:S01]  /*c520*/  F2FP.F16.F32.PACK_AB R0, RZ, R0 ;  /* 0x00000000ff00723e */ /* 0x001fe200000000ff */
[----:B------:R-:W-:Y:S06]  /*c530*/  BRA `(.L_x_1170) ;  /* 0x00000000000c7947 */ /* 0x000fec0003800000 */
.L_x_1193:
[----:B------:R-:W2:Y:S02]  /*c540*/  LDG.E R2, desc[UR36][R2.64] ;  /* 0x0000002402027981 */ /* 0x000ea4000c1e1900 */
[----:B--2---:R-:W-:-:S04]  /*c550*/  I2FP.F32.U32 R0, R2 ;  /* 0x0000000200007245 */ /* 0x004fc80000201000 */
[----:B------:R-:W-:-:S07]  /*c560*/  F2FP.F16.F32.PACK_AB R0, RZ, R0 ;  /* 0x00000000ff00723e */ /* 0x000fce00000000ff */
.L_x_1170:
        /* <DEDUP_REMOVED lines=26> */
.L_x_1201:
[----:B------:R-:W-:-:S06]  /*c710*/  HADD2.F32 R5, -RZ, R0.H0_H0 ;  /* 0x20000000ff057230 */ /* 0x000fcc0000004100 */
[----:B------:R-:W0:Y:S02]  /*c720*/  F2I.S64.TRUNC R4, R5 ;  /* 0x0000000500047311 */ /* 0x000e24000020d900 */
[----:B0-----:R0:W-:Y:S01]  /*c730*/  STG.E.U8 desc[UR36][R2.64], R4 ;  /* 0x0000000402007986 */ /* 0x0011e2000c101124 */
[----:B------:R-:W-:Y:S05]  /*c740*/  BRA `(.L_x_1203) ;  /* 0x0000000c006c7947 */ /* 0x000fea0003800000 */
.L_x_1200:
        /* <DEDUP_REMOVED lines=10> */
.L_x_1205:
[----:B------:R-:W-:-:S04]  /*c7f0*/  HADD2.F32 R0, -RZ, R0.H0_H0 ;  /* 0x20000000ff007230 */ /* 0x000fc80000004100 */
[----:B------:R-:W0:Y:S02]  /*c800*/  F2I.FTZ.TRUNC.NTZ R5, R0 ;  /* 0x0000000000057305 */ /* 0x000e24000021f100 */
[----:B0-----:R0:W-:Y:S01]  /*c810*/  STG.E desc[UR36][R2.64], R5 ;  /* 0x0000000502007986 */ /* 0x0011e2000c101924 */
[----:B------:R-:W-:Y:S05]  /*c820*/  BRA `(.L_x_1203) ;  /* 0x0000000c00347947 */ /* 0x000fea0003800000 */
.L_x_1204:
[----:B------:R-:W-:-:S04]  /*c830*/  HADD2.F32 R0, -RZ, R0.H0_H0 ;  /* 0x20000000ff007230 */ /* 0x000fc80000004100 */
[----:B------:R-:W0:Y:S02]  /*c840*/  F2I.FTZ.TRUNC.NTZ R5, R0 ;  /* 0x0000000000057305 */ /* 0x000e24000021f100 */
[----:B0-----:R0:W-:Y:S01]  /*c850*/  STG.E.U16 desc[UR36][R2.64], R5 ;  /* 0x0000000502007986 */ /* 0x0011e2000c101524 */
[----:B------:R-:W-:Y:S05]  /*c860*/  BRA `(.L_x_1203) ;  /* 0x0000000c00247947 */ /* 0x000fea0003800000 */
.L_x_1199:
        /* <DEDUP_REMOVED lines=9> */
.L_x_1207:
[----:B------:R0:W-:Y:S01]  /*c900*/  STG.E.U16 desc[UR36][R2.64], R0 ;  /* 0x0000000002007986 */ /* 0x0001e2000c101524 */
[----:B------:R-:W-:Y:S05]  /*c910*/  BRA `(.L_x_1203) ;  /* 0x0000000800f87947 */ /* 0x000fea0003800000 */
.L_x_1206:
[----:B------:R-:W-:-:S09]  /*c920*/  UISETP.NE.AND UP0, UPT, UR6, 0x7, UPT ;  /* 0x000000070600788c */ /* 0x000fd2000bf05270 */
[----:B------:R-:W-:Y:S05]  /*c930*/  BRA.U !UP0, `(.L_x_1208) ;  /* 0x0000000108347547 */ /* 0x000fea000b800000 */
[----:B------:R-:W-:-:S09]  /*c940*/  UISETP.NE.AND UP0, UPT, UR6, 0x8, UPT ;  /* 0x000000080600788c */ /* 0x000fd2000bf05270 */
[----:B------:R-:W-:Y:S05]  /*c950*/  BRA.U !UP0, `(.L_x_1209) ;  /* 0x0000000108187547 */ /* 0x000fea000b800000 */
[----:B------:R-:W-:-:S09]  /*c960*/  UISETP.NE.AND UP0, UPT, UR6, 0x9, UPT ;  /* 0x000000090600788c */ /* 0x000fd2000bf05270 */
[----:B------:R-:W-:Y:S05]  /*c970*/  BRA.U UP0, `(.L_x_1202) ;  /* 0x0000000500fc7547 */ /* 0x000fea000b800000 */
[----:B------:R-:W-:Y:S02]  /*c980*/  HADD2.F32 R4, -RZ, R0.H0_H0 ;  /* 0x20000000ff047230 */ /* 0x000fe40000004100 */
[----:B------:R-:W-:-:S05]  /*c990*/  HFMA2 R5, -RZ, RZ, 0, 0 ;  /* 0x00000000ff057431 */ /* 0x000fca00000001ff */
[----:B------:R0:W-:Y:S01]  /*c9a0*/  STG.E.64 desc[UR36][R2.64], R4 ;  /* 0x0000000402007986 */ /* 0x0001e2000c101b24 */
[----:B------:R-:W-:Y:S05]  /*c9b0*/  BRA `(.L_x_1203) ;  /* 0x0000000800d07947 */ /* 0x000fea0003800000 */
.L_x_1209:
[----:B------:R-:W-:-:S05]  /*c9c0*/  HADD2.F32 R0, -RZ, R0.H0_H0 ;  /* 0x20000000ff007230 */ /* 0x000fca0000004100 */
[----:B------:R-:W-:-:S04]  /*c9d0*/  F2FP.F16.F32.PACK_AB R0, RZ, R0 ;  /* 0x00000000ff00723e */ /* 0x000fc800000000ff */
[----:B------:R-:W-:-:S05]  /*c9e0*/  PRMT R0, R0, 0x5410, RZ ;  /* 0x0000541000007816 */ /* 0x000fca00000000ff */
[----:B------:R0:W-:Y:S01]  /*c9f0*/  STG.E desc[UR36][R2.64], R0 ;  /* 0x0000000002007986 */ /* 0x0001e2000c101924 */
[----:B------:R-:W-:Y:S05]  /*ca00*/  BRA `(.L_x_1203) ;  /* 0x0000000800bc7947 */ /* 0x000fea0003800000 */
.L_x_1208:
[----:B------:R-:W-:-:S05]  /*ca10*/  HADD2.F32 R4, -RZ, R0.H0_H0 ;  /* 0x20000000ff047230 */ /* 0x000fca0000004100 */
[----:B------:R-:W-:-:S06]  /*ca20*/  FMUL.FTZ R4, R4, 1 ;  /* 0x3f80000004047820 */ /* 0x000fcc0000410000 */
[----:B------:R-:W0:Y:S02]  /*ca30*/  F2F.F64.F32 R4, R4 ;  /* 0x0000000400047310 */ /* 0x000e240000201800 */
[----:B0-----:R0:W-:Y:S01]  /*ca40*/  STG.E.64 desc[UR36][R2.64], R4 ;  /* 0x0000000402007986 */ /* 0x0011e2000c101b24 */
[----:B------:R-:W-:Y:S05]  /*ca50*/  BRA `(.L_x_1203) ;  /* 0x0000000800a87947 */ /* 0x000fea0003800000 */
.L_x_1198:
        /* <DEDUP_REMOVED lines=14> */
.L_x_1213:
        /* <DEDUP_REMOVED lines=18> */
.L_x_1216:
[----:B------:R-:W-:-:S04]  /*cc60*/  SHF.R.U32.HI R5, RZ, 0x18, R5 ;  /* 0x00000018ff057819 */ /* 0x000fc80000011605 */
[----:B------:R-:W-:-:S07]  /*cc70*/  LOP3.LUT R0, R0, 0x80, R5, 0xf8, !PT ;  /* 0x0000008000007812 */ /* 0x000fce00078ef805 */
.L_x_1215:
[----:B------:R-:W-:Y:S05]  /*cc80*/  BSYNC.RECONVERGENT B0 ;  /* 0x0000000000007941 */ /* 0x000fea0003800200 */
.L_x_1214:
[----:B------:R0:W-:Y:S01]  /*cc90*/  STG.E.U8 desc[UR36][R2.64], R0 ;  /* 0x0000000002007986 */ /* 0x0001e2000c101124 */
[----:B------:R-:W-:Y:S05]  /*cca0*/  BRA `(.L_x_1203) ;  /* 0x0000000800147947 */ /* 0x000fea0003800000 */
.L_x_1212:
        /* <DEDUP_REMOVED lines=18> */
.L_x_1219:
[----:B------:R-:W-:-:S04]  /*cdd0*/  SHF.R.U32.HI R5, RZ, 0x18, R5 ;  /* 0x00000018ff057819 */ /* 0x000fc80000011605 */
[----:B------:R-:W-:-:S07]  /*cde0*/  LOP3.LUT R0, R0, 0x80, R5, 0xf8, !PT ;  /* 0x0000008000007812 */ /* 0x000fce00078ef805 */
.L_x_1218:
[----:B------:R-:W-:Y:S05]  /*cdf0*/  BSYNC.RECONVERGENT B0 ;  /* 0x0000000000007941 */ /* 0x000fea0003800200 */
.L_x_1217:
[----:B------:R0:W-:Y:S01]  /*ce00*/  STG.E.U8 desc[UR36][R2.64], R0 ;  /* 0x0000000002007986 */ /* 0x0001e2000c101124 */
[----:B------:R-:W-:Y:S05]  /*ce10*/  BRA `(.L_x_1203) ;  /* 0x0000000400b87947 */ /* 0x000fea0003800000 */
.L_x_1211:
        /* <DEDUP_REMOVED lines=12> */
[----:B------:R-:W-:Y:S01]  /*cee0*/  HFMA2 R5, -RZ, RZ, 0, 1.5199184417724609375e-05 ;  /* 0x000000ffff057431 */ /* 0x000fe200000001ff */
        /* <DEDUP_REMOVED lines=9> */
.L_x_1221:
[----:B------:R-:W-:-:S06]  /*cf80*/  HADD2.F32 R4, -RZ, R0.H0_H0 ;  /* 0x20000000ff047230 */ /* 0x000fcc0000004100 */
[----:B------:R-:W0:Y:S02]  /*cf90*/  F2I.U64.TRUNC R4, R4 ;  /* 0x0000000400047311 */ /* 0x000e24000020d800 */
[----:B0-----:R0:W-:Y:S01]  /*cfa0*/  STG.E.64 desc[UR36][R2.64], R4 ;  /* 0x0000000402007986 */ /* 0x0011e2000c101b24 */
[----:B------:R-:W-:Y:S05]  /*cfb0*/  BRA `(.L_x_1203) ;  /* 0x0000000400507947 */ /* 0x000fea0003800000 */
.L_x_1220:
[----:B------:R-:W-:-:S04]  /*cfc0*/  HADD2.F32 R0, -RZ, R0.H0_H0 ;  /* 0x20000000ff007230 */ /* 0x000fc80000004100 */
[----:B------:R-:W0:Y:S02]  /*cfd0*/  F2I.FTZ.U32.TRUNC.NTZ R5, R0 ;  /* 0x0000000000057305 */ /* 0x000e24000021f000 */
[----:B0-----:R0:W-:Y:S01]  /*cfe0*/  STG.E desc[UR36][R2.64], R5 ;  /* 0x0000000502007986 */ /* 0x0011e2000c101924 */
[----:B------:R-:W-:Y:S05]  /*cff0*/  BRA `(.L_x_1203) ;  /* 0x0000000400407947 */ /* 0x000fea0003800000 */
.L_x_1210:
        /* <DEDUP_REMOVED lines=11> */
.L_x_1223:
[----:B------:R-:W-:Y:S01]  /*d0b0*/  HADD2.F32 R0, -RZ, R0.H0_H0 ;  /* 0x20000000ff007230 */ /* 0x000fe20000004100 */
[----:B------:R-:W-:-:S04]  /*d0c0*/  CS2R R6, SRZ ;  /* 0x0000000000067805 */ /* 0x000fc8000001ff00 */
[----:B------:R-:W-:-:S04]  /*d0d0*/  FMUL.FTZ R0, R0, 1 ;  /* 0x3f80000000007820 */ /* 0x000fc80000410000 */
[----:B------:R-:W0:Y:S02]  /*d0e0*/  F2F.F64.F32 R4, R0 ;  /* 0x0000000000047310 */ /* 0x000e240000201800 */
[----:B0-----:R0:W-:Y:S01]  /*d0f0*/  STG.E.128 desc[UR36][R2.64], R4 ;  /* 0x0000000402007986 */ /* 0x0011e2000c101d24 */
[----:B------:R-:W-:Y:S05]  /*d100*/  BRA `(.L_x_1203) ;  /* 0x0000000000fc7947 */ /* 0x000fea0003800000 */
.L_x_1222:
[----:B------:R-:W-:-:S09]  /*d110*/  UISETP.NE.AND UP0, UPT, UR6, 0xf, UPT ;  /* 0x0000000f0600788c */ /* 0x000fd2000bf05270 */
[----:B------:R-:W-:Y:S05]  /*d120*/  BRA.U !UP0, `(.L_x_1224) ;  /* 0x0000000108e87547 */ /* 0x000fea000b800000 */
[----:B------:R-:W-:-:S09]  /*d130*/  UISETP.NE.AND UP0, UPT, UR6, 0x17, UPT ;  /* 0x000000170600788c */ /* 0x000fd2000bf05270 */
[----:B------:R-:W-:Y:S05]  /*d140*/  BRA.U !UP0, `(.L_x_1225) ;  /* 0x0000000108907547 */ /* 0x000fea000b800000 */
[----:B------:R-:W-:-:S09]  /*d150*/  UISETP.NE.AND UP0, UPT, UR6, 0x18, UPT ;  /* 0x000000180600788c */ /* 0x000fd2000bf05270 */
[----:B------:R-:W-:Y:S05]  /*d160*/  BRA.U !UP0, `(.L_x_1226) ;  /* 0x0000000108447547 */ /* 0x000fea000b800000 */
.L_x_1202:
[----:B------:R-:W-:Y:S01]  /*d170*/  MOV R2, 0x0 ;  /* 0x0000000000027802 */ /* 0x000fe20000000f00 */
[----:B------:R-:W0:Y:S01]  /*d180*/  LDCU.64 UR4, c[0x4][0x128] ;  /* 0x01002500ff0477ac */ /* 0x000e220008000a00 */
[----:B------:R-:W-:Y:S02]  /*d190*/  HFMA2 R8, -RZ, RZ, 0, 6.020069122314453125e-06 ;  /* 0x00000065ff087431 */ /* 0x000fe400000001ff */
        /* <DEDUP_REMOVED lines=13> */
.L_x_1227:
[----:B------:R-:W-:Y:S05]  /*d270*/  BRA `(.L_x_1203) ;  /* 0x0000000000a07947 */ /* 0x000fea0003800000 */
.L_x_1226:
        /* <DEDUP_REMOVED lines=13> */
.L_x_1229:
[----:B------:R-:W-:Y:S05]  /*d350*/  BSYNC.RECONVERGENT B0 ;  /* 0x0000000000007941 */ /* 0x000fea0003800200 */
.L_x_1228:
[----:B------:R-:W-:-:S05]  /*d360*/  LOP3.LUT R5, R0, 0x80, R5, 0xf8, !PT ;  /* 0x0000008000057812 */ /* 0x000fca00078ef805 */
[----:B------:R3:W-:Y:S01]  /*d370*/  STG.E.U8 desc[UR36][R2.64], R5 ;  /* 0x0000000502007986 */ /* 0x0007e2000c101124 */
[----:B------:R-:W-:Y:S05]  /*d380*/  BRA `(.L_x_1203) ;  /* 0x00000000005c7947 */ /* 0x000fea0003800000 */
.L_x_1225:
        /* <DEDUP_REMOVED lines=12> */
.L_x_1231:
[----:B------:R-:W-:Y:S01]  /*d450*/  IMAD.MOV.U32 R0, RZ, RZ, 0x7f ;  /* 0x0000007fff007424 */ /* 0x000fe200078e00ff */
[----:B------:R-:W-:-:S04]  /*d460*/  ISETP.GT.U32.AND P0, PT, R4, 0x7f800000, PT ;  /* 0x7f8000000400780c */ /* 0x000fc80003f04070 */
[----:B------:R-:W-:-:S09]  /*d470*/  SEL R0, R0, 0x7c, P0 ;  /* 0x0000007c00007807 */ /* 0x000fd20000000000 */
.L_x_1232:
[----:B------:R-:W-:Y:S05]  /*d480*/  BSYNC.RECONVERGENT B0 ;  /* 0x0000000000007941 */ /* 0x000fea0003800200 */
.L_x_1230:
[----:B------:R-:W-:-:S04]  /*d490*/  SHF.R.U32.HI R5, RZ, 0x18, R5 ;  /* 0x00000018ff057819 */ /* 0x000fc80000011605 */
[----:B------:R-:W-:-:S05]  /*d4a0*/  LOP3.LUT R5, R0, 0x80, R5, 0xf8, !PT ;  /* 0x0000008000057812 */ /* 0x000fca00078ef805 */
[----:B------:R2:W-:Y:S01]  /*d4b0*/  STG.E.U8 desc[UR36][R2.64], R5 ;  /* 0x0000000502007986 */ /* 0x0005e2000c101124 */
[----:B------:R-:W-:Y:S05]  /*d4c0*/  BRA `(.L_x_1203) ;  /* 0x00000000000c7947 */ /* 0x000fea0003800000 */
.L_x_1224:
[----:B------:R-:W-:-:S05]  /*d4d0*/  HADD2.F32 R0, -RZ, R0.H0_H0 ;  /* 0x20000000ff007230 */ /* 0x000fca0000004100 */
[----:B------:R-:W-:-:S05]  /*d4e0*/  F2FP.BF16.F32.PACK_AB R0, RZ, R0 ;  /* 0x00000000ff00723e */ /* 0x000fca00000010ff */
[----:B------:R4:W-:Y:S02]  /*d4f0*/  STG.E.U16 desc[UR36][R2.64], R0 ;  /* 0x0000000002007986 */ /* 0x0009e4000c101524 */
.L_x_1203:
[----:B------:R-:W-:-:S07]  /*d500*/  IADD3 R17, PT, PT, R17, 0x80, RZ ;  /* 0x0000008011117810 */ /* 0x000fce0007ffe0ff */
.L_x_1130:
[----:B------:R-:W-:Y:S05]  /*d510*/  BSYNC.RECONVERGENT B6 ;  /* 0x0000000000067941 */ /* 0x000fea0003800200 */
.L_x_1129:
[----:B------:R-:W5:Y:S02]  /*d520*/  LDCU UR4, c[0x0][0x380] ;  /* 0x00007000ff0477ac */ /* 0x000f640008000800 */
[----:B-----5:R-:W-:-:S13]  /*d530*/  ISETP.GE.AND P0, PT, R17, UR4, PT ;  /* 0x0000000411007c0c */ /* 0x020fda000bf06270 */
[----:B------:R-:W-:Y:S05]  /*d540*/  @P0 EXIT ;  /* 0x000000000000094d */ /* 0x000fea0003800000 */
[----:B------:R-:W5:Y:S01]  /*d550*/  LDCU UR4, c[0x0][0x388] ;  /* 0x00007100ff0477ac */ /* 0x000f620008000800 */
[----:B------:R-:W-:Y:S02]  /*d560*/  IMAD.MOV.U32 R19, RZ, RZ, RZ ;  /* 0x000000ffff137224 */ /* 0x000fe400078e00ff */
[----:B0--34-:R-:W-:Y:S02]  /*d570*/  IMAD.MOV.U32 R0, RZ, RZ, RZ ;  /* 0x000000ffff007224 */ /* 0x019fe400078e00ff */
        /* <DEDUP_REMOVED lines=8> */
[----:B-12---:R-:W-:Y:S01]  /*d600*/  IMAD.HI.U32 R2, R17, UR4, R16 ;  /* 0x0000000411027c27 */ /* 0x006fe2000f8e0010 */
[----:B------:R-:W1:Y:S04]  /*d610*/  LDCU UR4, c[0x0][0x4c0] ;  /* 0x00009800ff0477ac */ /* 0x000e680008000800 */
[----:B------:R-:W-:-:S04]  /*d620*/  SHF.R.U32.HI R3, RZ, UR5, R2 ;  /* 0x00000005ff037c19 */ /* 0x000fc80008011602 */
[----:B------:R-:W-:-:S05]  /*d630*/  IADD3 R0, PT, PT, -R3, RZ, RZ ;  /* 0x000000ff03007210 */ /* 0x000fca0007ffe1ff */
[----:B0-----:R-:W-:-:S04]  /*d640*/  IMAD R17, R0, UR6, R17 ;  /* 0x0000000600117c24 */ /* 0x001fc8000f8e0211 */
[C---:B---3--:R-:W-:Y:S02]  /*d650*/  IMAD R16, R17.reuse, UR8, RZ ;  /* 0x0000000811107c24 */ /* 0x048fe4000f8e02ff */
        /* <DEDUP_REMOVED lines=337> */
.L_x_1233:
[----:B------:R-:W0:Y:S01]  /*eb70*/  LDCU.64 UR6, c[0x0][0x5e8] ;  /* 0x0000bd00ff0677ac */ /* 0x000e220008000a00 */
[----:B------:R-:W1:Y:S01]  /*eb80*/  LDCU.64 UR8, c[0x0][0x5f0] ;  /* 0x0000be00ff0877ac */ /* 0x000e620008000a00 */
[----:B------:R-:W-:-:S04]  /*eb90*/  UPRMT UR4, UR40, 0x7771, URZ ;  /* 0x0000777128047896 */ /* 0x000fc800080000ff */
[----:B------:R-:W-:Y:S01]  /*eba0*/  UISETP.GT.AND UP0, UPT, UR4, 0x9, UPT ;  /* 0x000000090400788c */ /* 0x000fe2000bf04270 */
[----:B0-----:R-:W-:Y:S02]  /*ebb0*/  IADD3 R16, P0, PT, R16, UR6, RZ ;  /* 0x0000000610107c10 */ /* 0x001fe4000ff1e0ff */
[----:B-12---:R-:W-:-:S03]  /*ebc0*/  IADD3 R2, P1, PT, R0, UR8, RZ ;  /* 0x0000000800027c10 */ /* 0x006fc6000ff3e0ff */
        /* <DEDUP_REMOVED lines=16> */
.L_x_1237:
[----:B------:R-:W2:Y:S02]  /*ecd0*/  LDG.E.U8 R2, desc[UR36][R2.64] ;  /* 0x0000002402027981 */ /* 0x000ea4000c1e1100 */
[----:B--2---:R-:W-:-:S04]  /*ece0*/  I2FP.F32.U32 R0, R2 ;  /* 0x0000000200007245 */ /* 0x004fc80000201000 */
[----:B------:R-:W-:-:S04]  /*ecf0*/  F2FP.F16.F32.PACK_AB R0, RZ, R0 ;  /* 0x00000000ff00723e */ /* 0x000fc800000000ff */
[----:B------:R-:W-:Y:S01]  /*ed00*/  PRMT R22, R0, 0x7610, R22 ;  /* 0x0000761000167816 */ /* 0x000fe20000000016 */
[----:B------:R-:W-:Y:S06]  /*ed10*/  BRA `(.L_x_1239) ;  /* 0x0000000c00d47947 */ /* 0x000fec0003800000 */
.L_x_1236:
        /* <DEDUP_REMOVED lines=11> */
.L_x_1241:
[----:B------:R-:W2:Y:S02]  /*edd0*/  LDG.E R2, desc[UR36][R2.64] ;  /* 0x0000002402027981 */ /* 0x000ea4000c1e1900 */
[----:B--2---:R-:W-:-:S04]  /*ede0*/  I2FP.F32.S32 R0, R2 ;  /* 0x0000000200007245 */ /* 0x004fc80000201400 */
[----:B------:R-:W-:-:S04]  /*edf0*/  F2FP.F16.F32.PACK_AB R0, RZ, R0 ;  /* 0x00000000ff00723e */ /* 0x000fc800000000ff */
[----:B------:R-:W-:Y:S01]  /*ee00*/  PRMT R22, R0, 0x7610, R22 ;  /* 0x0000761000167816 */ /* 0x000fe20000000016 */
[----:B------:R-:W-:Y:S06]  /*ee10*/  BRA `(.L_x_1239) ;  /* 0x0000000c00947947 */ /* 0x000fec0003800000 */
.L_x_1240:
[----:B------:R-:W2:Y:S02]  /*ee20*/  LDG.E.U16 R2, desc[UR36][R2.64] ;  /* 0x0000002402027981 */ /* 0x000ea4000c1e1500 */
[----:B--2---:R-:W0:Y:S02]  /*ee30*/  I2F.S16 R0, R2 ;  /* 0x0000000200007306 */ /* 0x004e240000101400 */
[----:B0-----:R-:W-:-:S04]  /*ee40*/  F2FP.F16.F32.PACK_AB R0, RZ, R0 ;  /* 0x00000000ff00723e */ /* 0x001fc800000000ff */
[----:B------:R-:W-:Y:S01]  /*ee50*/  PRMT R22, R0, 0x7610, R22 ;  /* 0x0000761000167816 */ /* 0x000fe20000000016 */
[----:B------:R-:W-:Y:S06]  /*ee60*/  BRA `(.L_x_1239) ;  /* 0x0000000c00807947 */ /* 0x000fec0003800000 */
.L_x_1235:
        /* <DEDUP_REMOVED lines=9> */
.L_x_1243:
[----:B------:R0:W5:Y:S01]  /*ef00*/  LDG.E.U16 R22, desc[UR36][R2.64] ;  /* 0x0000002402167981 */ /* 0x000162000c1e1500 */
[----:B------:R-:W-:Y:S05]  /*ef10*/  BRA `(.L_x_1239) ;  /* 0x0000000c00547947 */ /* 0x000fea0003800000 */
.L_x_1242:
        /* <DEDUP_REMOVED lines=9> */
.L_x_1245:
[----:B------:R1:W5:Y:S01]  /*efb0*/  LDG.E.U16 R22, desc[UR36][R2.64] ;  /* 0x0000002402167981 */ /* 0x000362000c1e1500 */
[----:B------:R-:W-:Y:S05]  /*efc0*/  BRA `(.L_x_1239) ;  /* 0x0000000c00287947 */ /* 0x000fea0003800000 */
.L_x_1244:
        /* <DEDUP_REMOVED lines=13> */
.L_x_1234:
        /* <DEDUP_REMOVED lines=14> */
.L_x_1248:
        /* <DEDUP_REMOVED lines=13> */
.L_x_1247:
        /* <DEDUP_REMOVED lines=27> */
.L_x_1250:
        /* <DEDUP_REMOVED lines=14> */
.L_x_1249:
[----:B------:R-:W2:Y:S02]  /*f4e0*/  LDG.E.U16 R0, desc[UR36][R2.64] ;  /* 0x0000002402007981 */ /* 0x000ea4000c1e1500 */
[----:B--2---:R-:W-:-:S04]  /*f4f0*/  SHF.L.U32 R0, R0, 0x10, RZ ;  /* 0x0000001000007819 */ /* 0x004fc800000006ff */
[----:B------:R-:W-:-:S04]  /*f500*/  F2FP.F16.F32.PACK_AB R0, RZ, R0 ;  /* 0x00000000ff00723e */ /* 0x000fc800000000ff */
[----:B------:R-:W-:Y:S01]  /*f510*/  PRMT R22, R0, 0x7610, R22 ;  /* 0x0000761000167816 */ /* 0x000fe20000000016 */
[----:B------:R-:W-:Y:S06]  /*f520*/  BRA `(.L_x_1239) ;  /* 0x0000000400d07947 */ /* 0x000fec0003800000 */
.L_x_1246:
        /* <DEDUP_REMOVED lines=13> */
.L_x_1253:
        /* <DEDUP_REMOVED lines=21> */
.L_x_1257:
[----:B------:R-:W-:Y:S05]  /*f750*/  BSYNC.RECONVERGENT B1 ;  /* 0x0000000000017941 */ /* 0x000fea0003800200 */
.L_x_1256:
[----:B------:R-:W-:Y:S02]  /*f760*/  SHF.L.U32 R0, R0, 0x14, RZ ;  /* 0x0000001400007819 */ /* 0x000fe400000006ff */
[----:B------:R-:W-:-:S04]  /*f770*/  LEA R2, R2, 0x3b800000, 0x17 ;  /* 0x3b80000002027811 */ /* 0x000fc800078eb8ff */
[----:B------:R-:W-:-:S07]  /*f780*/  LOP3.LUT R0, R2, R0, R7, 0xfe, !PT ;  /* 0x0000000002007212 */ /* 0x000fce00078efe07 */
.L_x_1255:
[----:B------:R-:W-:Y:S05]  /*f790*/  BSYNC.RECONVERGENT B0 ;  /* 0x0000000000007941 */ /* 0x000fea0003800200 */
.L_x_1254:
[----:B------:R-:W-:-:S04]  /*f7a0*/  F2FP.F16.F32.PACK_AB R0, RZ, R0 ;  /* 0x00000000ff00723e */ /* 0x000fc800000000ff */
[----:B------:R-:W-:Y:S01]  /*f7b0*/  PRMT R22, R0, 0x7610, R22 ;  /* 0x0000761000167816 */ /* 0x000fe20000000016 */
[----:B------:R-:W-:Y:S06]  /*f7c0*/  BRA `(.L_x_1239) ;  /* 0x0000000400287947 */ /* 0x000fec0003800000 */
.L_x_1252:
        /* <DEDUP_REMOVED lines=21> */
.L_x_1261:
[----:B------:R-:W-:Y:S05]  /*f920*/  BSYNC.RECONVERGENT B1 ;  /* 0x0000000000017941 */ /* 0x000fea0003800200 */
.L_x_1260:
[----:B------:R-:W-:Y:S02]  /*f930*/  SHF.L.U32 R0, R0, 0x15, RZ ;  /* 0x0000001500007819 */ /* 0x000fe400000006ff */
[----:B------:R-:W-:-:S04]  /*f940*/  LEA R2, R2, 0x37800000, 0x17 ;  /* 0x3780000002027811 */ /* 0x000fc800078eb8ff */
[----:B------:R-:W-:-:S07]  /*f950*/  LOP3.LUT R0, R2, R0, R7, 0xfe, !PT ;  /* 0x0000000002007212 */ /* 0x000fce00078efe07 */
.L_x_1259:
[----:B------:R-:W-:Y:S05]  /*f960*/  BSYNC.RECONVERGENT B0 ;  /* 0x0000000000007941 */ /* 0x000fea0003800200 */
.L_x_1258:
[----:B------:R-:W-:-:S04]  /*f970*/  F2FP.F16.F32.PACK_AB R0, RZ, R0 ;  /* 0x00000000ff00723e */ /* 0x000fc800000000ff */
[----:B------:R-:W-:Y:S01]  /*f980*/  PRMT R22, R0, 0x7610, R22 ;  /* 0x0000761000167816 */ /* 0x000fe20000000016 */
[----:B------:R-:W-:Y:S06]  /*f990*/  BRA `(.L_x_1239) ;  /* 0x0000000000b47947 */ /* 0x000fec0003800000 */
.L_x_1251:
        /* <DEDUP_REMOVED lines=14> */
.L_x_1265:
[----:B------:R-:W-:Y:S05]  /*fa80*/  BSYNC.RECONVERGENT B0 ;  /* 0x0000000000007941 */ /* 0x000fea0003800200 */
.L_x_1264:
[----:B------:R-:W-:-:S04]  /*fa90*/  F2FP.F16.F32.PACK_AB R0, RZ, R0 ;  /* 0x00000000ff00723e */ /* 0x000fc800000000ff */
[----:B------:R-:W-:Y:S01]  /*faa0*/  PRMT R22, R0, 0x7610, R22 ;  /* 0x0000761000167816 */ /* 0x000fe20000000016 */
[----:B------:R-:W-:Y:S06]  /*fab0*/  BRA `(.L_x_1239) ;  /* 0x00000000006c7947 */ /* 0x000fec0003800000 */
.L_x_1238:
        /* <DEDUP_REMOVED lines=16> */
.L_x_1266:
[----:B------:R-:W-:Y:S01]  /*fbc0*/  PRMT R22, RZ, 0x7610, R22 ;  /* 0x00007610ff167816 */ /* 0x000fe20000000016 */
[----:B------:R-:W-:Y:S06]  /*fbd0*/  BRA `(.L_x_1239) ;  /* 0x0000000000247947 */ /* 0x000fec0003800000 */
.L_x_1263:
[----:B------:R-:W2:Y:S02]  /*fbe0*/  LDG.E.64 R2, desc[UR36][R2.64] ;  /* 0x0000002402027981 */ /* 0x000ea4000c1e1b00 */
[----:B--2---:R-:W0:Y:S02]  /*fbf0*/  I2F.U64 R0, R2 ;  /* 0x0000000200007312 */ /* 0x004e240000301000 */
[----:B0-----:R-:W-:-:S04]  /*fc00*/  F2FP.F16.F32.PACK_AB R0, RZ, R0 ;  /* 0x00000000ff00723e */ /* 0x001fc800000000ff */
[----:B------:R-:W-:Y:S01]  /*fc10*/  PRMT R22, R0, 0x7610, R22 ;  /* 0x0000761000167816 */ /* 0x000fe20000000016 */
[----:B------:R-:W-:Y:S06]  /*fc20*/  BRA `(.L_x_1239) ;  /* 0x0000000000107947 */ /* 0x000fec0003800000 */
.L_x_1262:
[----:B------:R-:W2:Y:S02]  /*fc30*/  LDG.E R2, desc[UR36][R2.64] ;  /* 0x0000002402027981 */ /* 0x000ea4000c1e1900 */
[----:B--2---:R-:W-:-:S04]  /*fc40*/  I2FP.F32.U32 R0, R2 ;  /* 0x0000000200007245 */ /* 0x004fc80000201000 */
[----:B------:R-:W-:-:S04]  /*fc50*/  F2FP.F16.F32.PACK_AB R0, RZ, R0 ;  /* 0x00000000ff00723e */ /* 0x000fc800000000ff */
[----:B------:R-:W-:-:S07]  /*fc60*/  PRMT R22, R0, 0x7610, R22 ;  /* 0x0000761000167816 */ /* 0x000fce0000000016 */
.L_x_1239:
        /* <DEDUP_REMOVED lines=18> */
.L_x_1270:
[----:B------:R-:W2:Y:S02]  /*fd90*/  LDG.E.U8 R2, desc[UR36][R2.64] ;  /* 0x0000002402027981 */ /* 0x000ea4000c1e1100 */
[----:B--2---:R-:W-:-:S04]  /*fda0*/  I2FP.F32.U32 R0, R2 ;  /* 0x0000000200007245 */ /* 0x004fc80000201000 */
[----:B------:R-:W-:Y:S01]  /*fdb0*/  F2FP.F16.F32.PACK_AB R0, RZ, R0 ;  /* 0x00000000ff00723e */ /* 0x000fe200000000ff */
[----:B------:R-:W-:Y:S06]  /*fdc0*/  BRA `(.L_x_1272) ;  /* 0x0000000c009c7947 */ /* 0x000fec0003800000 */
.L_x_1269:
        /* <DEDUP_REMOVED lines=10> */
.L_x_1274:
[----:B------:R-:W2:Y:S02]  /*fe70*/  LDG.E R2, desc[UR36][R2.64] ;  /* 0x0000002402027981 */ /* 0x000ea4000c1e1900 */
[----:B--2---:R-:W-:-:S04]  /*fe80*/  I2FP.F32.S32 R0, R2 ;  /* 0x0000000200007245 */ /* 0x004fc80000201400 */
[----:B------:R-:W-:Y:S01]  /*fe90*/  F2FP.F16.F32.PACK_AB R0, RZ, R0 ;  /* 0x00000000ff00723e */ /* 0x000fe200000000ff */
[----:B------:R-:W-:Y:S06]  /*fea0*/  BRA `(.L_x_1272) ;  /* 0x0000000c00647947 */ /* 0x000fec0003800000 */
.L_x_1273:
[----:B------:R-:W2:Y:S02]  /*feb0*/  LDG.E.U16 R2, desc[UR36][R2.64] ;  /* 0x0000002402027981 */ /* 0x000ea4000c1e1500 */
[----:B--2---:R-:W0:Y:S02]  /*fec0*/  I2F.S16 R0, R2 ;  /* 0x0000000200007306 */ /* 0x004e240000101400 */
[----:B0-----:R-:W-:Y:S01]  /*fed0*/  F2FP.F16.F32.PACK_AB R0, RZ, R0 ;  /* 0x00000000ff00723e */ /* 0x001fe200000000ff */
[----:B------:R-:W-:Y:S06]  /*fee0*/  BRA `(.L_x_1272) ;  /* 0x0000000c00547947 */ /* 0x000fec0003800000 */
.L_x_1268:
        /* <DEDUP_REMOVED lines=9> */
.L_x_1276:
[----:B------:R1:W5:Y:S01]  /*ff80*/  LDG.E.U16 R0, desc[UR36][R2.64] ;  /* 0x0000002402007981 */ /* 0x000362000c1e1500 */
[----:B------:R-:W-:Y:S05]  /*ff90*/  BRA `(.L_x_1272) ;  /* 0x0000000c00287947 */ /* 0x000fea0003800000 */
.L_x_1275:
        /* <DEDUP_REMOVED lines=9> */
.L_x_1278:
[----:B------:R0:W5:Y:S01]  /*10030*/  LDG.E.U16 R0, desc[UR36][R2.64] ;  /* 0x0000002402007981 */ /* 0x000162000c1e1500 */
[----:B------:R-:W-:Y:S05]  /*10040*/  BRA `(.L_x_1272) ;  /* 0x0000000800fc7947 */ /* 0x000fea0003800000 */
.L_x_1277:
        /* <DEDUP_REMOVED lines=12> */
.L_x_1267:
        /* <DEDUP_REMOVED lines=13> */
.L_x_1281:
        /* <DEDUP_REMOVED lines=12> */
.L_x_1280:
        /* <DEDUP_REMOVED lines=27> */
.L_x_1283:
        /* <DEDUP_REMOVED lines=13> */
.L_x_1282:
[----:B------:R-:W2:Y:S02]  /*10520*/  LDG.E.U16 R0, desc[UR36][R2.64] ;  /* 0x0000002402007981 */ /* 0x000ea4000c1e1500 */
[----:B--2---:R-:W-:-:S05]  /*10530*/  IMAD.U32 R0, R0, 0x10000, RZ ;  /* 0x0001000000007824 */ /* 0x004fca00078e00ff */
[----:B------:R-:W-:Y:S01]  /*10540*/  F2FP.F16.F32.PACK_AB R0, RZ, R0 ;  /* 0x00000000ff00723e */ /* 0x000fe200000000ff */
[----:B------:R-:W-:Y:S06]  /*10550*/  BRA `(.L_x_1272) ;  /* 0x0000000400b87947 */ /* 0x000fec0003800000 */
.L_x_1279:
        /* <DEDUP_REMOVED lines=12> */
.L_x_1286:
        /* <DEDUP_REMOVED lines=21> */
.L_x_1290:
[----:B------:R-:W-:Y:S05]  /*10770*/  BSYNC.RECONVERGENT B1 ;  /* 0x0000000000017941 */ /* 0x000fea0003800200 */
.L_x_1289:
[----:B------:R-:W-:Y:S01]  /*10780*/  IMAD.SHL.U32 R0, R0, 0x100000, RZ ;  /* 0x0010000000007824 */ /* 0x000fe200078e00ff */
[----:B------:R-:W-:-:S04]  /*10790*/  LEA R2, R2, 0x3b800000, 0x17 ;  /* 0x3b80000002027811 */ /* 0x000fc800078eb8ff */
[----:B------:R-:W-:-:S07]  /*107a0*/  LOP3.LUT R0, R2, R0, R7, 0xfe, !PT ;  /* 0x0000000002007212 */ /* 0x000fce00078efe07 */
.L_x_1288:
[----:B------:R-:W-:Y:S05]  /*107b0*/  BSYNC.RECONVERGENT B0 ;  /* 0x0000000000007941 */ /* 0x000fea0003800200 */
.L_x_1287:
[----:B------:R-:W-:Y:S01]  /*107c0*/  F2FP.F16.F32.PACK_AB R0, RZ, R0 ;  /* 0x00000000ff00723e */ /* 0x000fe200000000ff */
[----:B------:R-:W-:Y:S06]  /*107d0*/  BRA `(.L_x_1272) ;  /* 0x0000000400187947 */ /* 0x000fec0003800000 */
.L_x_1285:
        /* <DEDUP_REMOVED lines=21> */
.L_x_1294:
[----:B------:R-:W-:Y:S05]  /*10930*/  BSYNC.RECONVERGENT B1 ;  /* 0x0000000000017941 */ /* 0x000fea0003800200 */
.L_x_1293:
[----:B------:R-:W-:Y:S01]  /*10940*/  IMAD.SHL.U32 R0, R0, 0x200000, RZ ;  /* 0x0020000000007824 */ /* 0x000fe200078e00ff */
[----:B------:R-:W-:-:S04]  /*10950*/  LEA R2, R2, 0x37800000, 0x17 ;  /* 0x3780000002027811 */ /* 0x000fc800078eb8ff */
[----:B------:R-:W-:-:S07]  /*10960*/  LOP3.LUT R0, R2, R0, R7, 0xfe, !PT ;  /* 0x0000000002007212 */ /* 0x000fce00078efe07 */
.L_x_1292:
[----:B------:R-:W-:Y:S05]  /*10970*/  BSYNC.RECONVERGENT B0 ;  /* 0x0000000000007941 */ /* 0x000fea0003800200 */
.L_x_1291:
[----:B------:R-:W-:Y:S01]  /*10980*/  F2FP.F16.F32.PACK_AB R0, RZ, R0 ;  /* 0x00000000ff00723e */ /* 0x000fe200000000ff */
[----:B------:R-:W-:Y:S06]  /*10990*/  BRA `(.L_x_1272) ;  /* 0x0000000000a87947 */ /* 0x000fec0003800000 */
.L_x_1284:
        /* <DEDUP_REMOVED lines=14> */
.L_x_1298:
[----:B------:R-:W-:Y:S05]  /*10a80*/  BSYNC.RECONVERGENT B0 ;  /* 0x0000000000007941 */ /* 0x000fea0003800200 */
.L_x_1297:
[----:B------:R-:W-:Y:S01]  /*10a90*/  F2FP.F16.F32.PACK_AB R0, RZ, R0 ;  /* 0x00000000ff00723e */ /* 0x000fe200000000ff */
[----:B------:R-:W-:Y:S06]  /*10aa0*/  BRA `(.L_x_1272) ;  /* 0x0000000000647947 */ /* 0x000fec0003800000 */
.L_x_1271:
        /* <DEDUP_REMOVED lines=16> */
.L_x_1299:
[----:B------:R-:W-:Y:S01]  /*10bb0*/  PRMT R0, RZ, 0x7610, R0 ;  /* 0x00007610ff007816 */ /* 0x000fe20000000000 */
[----:B------:R-:W-:Y:S06]  /*10bc0*/  BRA `(.L_x_1272) ;  /* 0x00000000001c7947 */ /* 0x000fec0003800000 */
.L_x_1296:
[----:B------:R-:W2:Y:S02]  /*10bd0*/  LDG.E.64 R2, desc[UR36][R2.64] ;  /* 0x0000002402027981 */ /* 0x000ea4000c1e1b00 */
[----:B--2---:R-:W0:Y:S02]  /*10be0*/  I2F.U64 R0, R2 ;  /* 0x0000000200007312 */ /* 0x004e240000301000 */
[----:B0-----:R-:W-:Y:S01]  /*10bf0*/  F2FP.F16.F32.PACK_AB R0, RZ, R0 ;  /* 0x00000000ff00723e */ /* 0x001fe200000000ff */
[----:B------:R-:W-:Y:S06]  /*10c00*/  BRA `(.L_x_1272) ;  /* 0x00000000000c7947 */ /* 0x000fec0003800000 */
.L_x_1295:
[----:B------:R-:W2:Y:S02]  /*10c10*/  LDG.E R2, desc[UR36][R2.64] ;  /* 0x0000002402027981 */ /* 0x000ea4000c1e1900 */
[----:B--2---:R-:W-:-:S04]  /*10c20*/  I2FP.F32.U32 R0, R2 ;  /* 0x0000000200007245 */ /* 0x004fc80000201000 */
[----:B------:R-:W-:-:S07]  /*10c30*/  F2FP.F16.F32.PACK_AB R0, RZ, R0 ;  /* 0x00000000ff00723e */ /* 0x000fce00000000ff */
.L_x_1272:
[----:B01----:R-:W0:Y:S01]  /*10c40*/  LDC R2, c[0x0][0x600] ;  /* 0x00018000ff027b82 */ /* 0x003e220000000800 */
[----:B-----5:R-:W-:Y:S01]  /*10c50*/  HADD2.F32 R22, -RZ, R22.H0_H0 ;  /* 0x20000016ff167230 */ /* 0x020fe20000004100 */
[----:B------:R-:W-:Y:S01]  /*10c60*/  ULOP3.LUT UR4, UR40, 0xff, URZ, 0xc0, !UPT ;  /* 0x000000ff28047892 */ /* 0x000fe2000f8ec0ff */
[----:B------:R-:W-:-:S03]  /*10c70*/  HADD2.F32 R5, -RZ, R0.H0_H0 ;  /* 0x20000000ff057230 */ /* 0x000fc60000004100 */
[----:B------:R-:W-:Y:S02]  /*10c80*/  UISETP.GT.AND UP0, UPT, UR4, 0x9, UPT ;  /* 0x000000090400788c */ /* 0x000fe4000bf04270 */
[----:B------:R-:W-:Y:S01]  /*10c90*/  FADD.FTZ R3, -R22, R5 ;  /* 0x0000000516037221 */ /* 0x000fe20000010100 */
[----:B0-----:R-:W-:-:S13]  /*10ca0*/  FSETP.GEU.FTZ.AND P0, PT, |R2|, 0.5, PT ;  /* 0x3f0000000200780b */ /* 0x001fda0003f1e200 */
[----:B------:R-:W-:Y:S01]  /*10cb0*/  @!P0 FFMA.FTZ R0, R3, R2, R22 ;  /* 0x0000000203008223 */ /* 0x000fe20000010016 */
[----:B------:R-:W-:-:S05]  /*10cc0*/  @P0 FFMA.FTZ R0, -R18, R3, R5 ;  /* 0x0000000312000223 */ /* 0x000fca0000010105 */
        /* <DEDUP_REMOVED lines=12> */
[----:B0-----:R-:W-:Y:S01]  /*10d90*/  STG.E.U8 desc[UR36][R16.64], R3 ;  /* 0x0000000310007986 */ /* 0x001fe2000c101124 */
[----:B------:R-:W-:Y:S05]  /*10da0*/  EXIT ;  /* 0x000000000000794d */ /* 0x000fea0003800000 */
.L_x_1303:
[----:B------:R-:W-:-:S06]  /*10db0*/  HADD2.F32 R3, -RZ, R0.H0_H0 ;  /* 0x20000000ff037230 */ /* 0x000fcc0000004100 */
[----:B------:R-:W0:Y:S02]  /*10dc0*/  F2I.S64.TRUNC R2, R3 ;  /* 0x0000000300027311 */ /* 0x000e24000020d900 */
[----:B0-----:R-:W-:Y:S01]  /*10dd0*/  STG.E.U8 desc[UR36][R16.64], R2 ;  /* 0x0000000210007986 */ /* 0x001fe2000c101124 */
[----:B------:R-:W-:Y:S05]  /*10de0*/  EXIT ;  /* 0x000000000000794d */ /* 0x000fea0003800000 */
.L_x_1302:
        /* <DEDUP_REMOVED lines=8> */
[----:B0-----:R-:W-:Y:S01]  /*10e70*/  STG.E.64 desc[UR36][R16.64], R2 ;  /* 0x0000000210007986 */ /* 0x001fe2000c101b24 */
[----:B------:R-:W-:Y:S05]  /*10e80*/  EXIT ;  /* 0x000000000000794d */ /* 0x000fea0003800000 */
.L_x_1306:
[----:B------:R-:W-:-:S04]  /*10e90*/  HADD2.F32 R0, -RZ, R0.H0_H0 ;  /* 0x20000000ff007230 */ /* 0x000fc80000004100 */
[----:B------:R-:W0:Y:S02]  /*10ea0*/  F2I.FTZ.TRUNC.NTZ R3, R0 ;  /* 0x0000000000037305 */ /* 0x000e24000021f100 */
[----:B0-----:R-:W-:Y:S01]  /*10eb0*/  STG.E desc[UR36][R16.64], R3 ;  /* 0x0000000310007986 */ /* 0x001fe2000c101924 */
[----:B------:R-:W-:Y:S05]  /*10ec0*/  EXIT ;  /* 0x000000000000794d */ /* 0x000fea0003800000 */
.L_x_1305:
[----:B------:R-:W-:-:S04]  /*10ed0*/  HADD2.F32 R0, -RZ, R0.H0_H0 ;  /* 0x20000000ff007230 */ /* 0x000fc80000004100 */
[----:B------:R-:W0:Y:S02]  /*10ee0*/  F2I.FTZ.TRUNC.NTZ R3, R0 ;  /* 0x0000000000037305 */ /* 0x000e24000021f100 */
[----:B0-----:R-:W-:Y:S01]  /*10ef0*/  STG.E.U16 desc[UR36][R16.64], R3 ;  /* 0x0000000310007986 */ /* 0x001fe2000c101524 */
[----:B------:R-:W-:Y:S05]  /*10f00*/  EXIT ;  /* 0x000000000000794d */ /* 0x000fea0003800000 */
.L_x_1301:
[----:B------:R-:W-:-:S09]  /*10f10*/  UISETP.GT.AND UP0, UPT, UR4, 0x6, UPT ;  /* 0x000000060400788c */ /* 0x000fd2000bf04270 */
[----:B------:R-:W-:Y:S05]  /*10f20*/  BRA.U UP0, `(.L_x_1307) ;  /* 0x0000000100247547 */ /* 0x000fea000b800000 */
[----:B------:R-:W-:-:S09]  /*10f30*/  UISETP.NE.AND UP0, UPT, UR4, 0x5, UPT ;  /* 0x000000050400788c */ /* 0x000fd2000bf05270 */
[----:B------:R-:W-:Y:S05]  /*10f40*/  BRA.U !UP0, `(.L_x_1308) ;  /* 0x0000000108147547 */ /* 0x000fea000b800000 */
[----:B------:R-:W-:-:S09]  /*10f50*/  UISETP.NE.AND UP0, UPT, UR4, 0x6, UPT ;  /* 0x000000060400788c */ /* 0x000fd2000bf05270 */
[----:B------:R-:W-:Y:S05]  /*10f60*/  BRA.U UP0, `(.L_x_1304) ;  /* 0x0000000900287547 */ /* 0x000fea000b800000 */
[----:B------:R-:W-:-:S05]  /*10f70*/  HADD2.F32 R3, -RZ, R0.H0_H0 ;  /* 0x20000000ff037230 */ /* 0x000fca0000004100 */
[----:B------:R-:W-:Y:S01]  /*10f80*/  STG.E desc[UR36][R16.64], R3 ;  /* 0x0000000310007986 */ /* 0x000fe2000c101924 */
[----:B------:R-:W-:Y:S05]  /*10f90*/  EXIT ;  /* 0x000000000000794d */ /* 0x000fea0003800000 */
.L_x_1308:
[----:B------:R-:W-:Y:S01]  /*10fa0*/  STG.E.U16 desc[UR36][R16.64], R0 ;  /* 0x0000000010007986 */ /* 0x000fe2000c101524 */
[----:B------:R-:W-:Y:S05]  /*10fb0*/  EXIT ;  /* 0x000000000000794d */ /* 0x000fea0003800000 */
.L_x_1307:
        /* <DEDUP_REMOVED lines=8> */
[----:B------:R-:W-:Y:S01]  /*11040*/  STG.E.64 desc[UR36][R16.64], R2 ;  /* 0x0000000210007986 */ /* 0x000fe2000c101b24 */
[----:B------:R-:W-:Y:S05]  /*11050*/  EXIT ;  /* 0x000000000000794d */ /* 0x000fea0003800000 */
.L_x_1310:
[----:B------:R-:W-:-:S05]  /*11060*/  HADD2.F32 R0, -RZ, R0.H0_H0 ;  /* 0x20000000ff007230 */ /* 0x000fca0000004100 */
[----:B------:R-:W-:-:S04]  /*11070*/  F2FP.F16.F32.PACK_AB R0, RZ, R0 ;  /* 0x00000000ff00723e */ /* 0x000fc800000000ff */
[----:B------:R-:W-:-:S05]  /*11080*/  PRMT R0, R0, 0x5410, RZ ;  /* 0x0000541000007816 */ /* 0x000fca00000000ff */
[----:B------:R-:W-:Y:S01]  /*11090*/  STG.E desc[UR36][R16.64], R0 ;  /* 0x0000000010007986 */ /* 0x000fe2000c101924 */
[----:B------:R-:W-:Y:S05]  /*110a0*/  EXIT ;  /* 0x000000000000794d */ /* 0x000fea0003800000 */
.L_x_1309:
[----:B------:R-:W-:-:S05]  /*110b0*/  HADD2.F32 R2, -RZ, R0.H0_H0 ;  /* 0x20000000ff027230 */ /* 0x000fca0000004100 */
[----:B------:R-:W-:-:S06]  /*110c0*/  FMUL.FTZ R2, R2, 1 ;  /* 0x3f80000002027820 */ /* 0x000fcc0000410000 */
[----:B------:R-:W0:Y:S02]  /*110d0*/  F2F.F64.F32 R2, R2 ;  /* 0x0000000200027310 */ /* 0x000e240000201800 */
[----:B0-----:R-:W-:Y:S01]  /*110e0*/  STG.E.64 desc[UR36][R16.64], R2 ;  /* 0x0000000210007986 */ /* 0x001fe2000c101b24 */
[----:B------:R-:W-:Y:S05]  /*110f0*/  EXIT ;  /* 0x000000000000794d */ /* 0x000fea0003800000 */
.L_x_1300:
        /* <DEDUP_REMOVED lines=12> */
[----:B0-----:R-:W-:Y:S01]  /*111c0*/  STG.E.U16 desc[UR36][R16.64], R3 ;  /* 0x0000000310007986 */ /* 0x001fe2000c101524 */
[----:B------:R-:W-:Y:S05]  /*111d0*/  EXIT ;  /* 0x000000000000794d */ /* 0x000fea0003800000 */
.L_x_1314:
        /* <DEDUP_REMOVED lines=17> */
.L_x_1317:
[----:B------:R-:W-:-:S04]  /*112f0*/  SHF.R.U32.HI R3, RZ, 0x18, R3 ;  /* 0x00000018ff037819 */ /* 0x000fc80000011603 */
[----:B------:R-:W-:-:S04]  /*11300*/  LOP3.LUT R0, R0, 0x80, R3, 0xf8, !PT ;  /* 0x0000008000007812 */ /* 0x000fc800078ef803 */
[----:B------:R-:W-:-:S07]  /*11310*/  PRMT R8, R0, 0x7610, R8 ;  /* 0x0000761000087816 */ /* 0x000fce0000000008 */
.L_x_1316:
[----:B------:R-:W-:Y:S05]  /*11320*/  BSYNC.RECONVERGENT B0 ;  /* 0x0000000000007941 */ /* 0x000fea0003800200 */
.L_x_1315:
[----:B------:R-:W-:Y:S01]  /*11330*/  STG.E.U8 desc[UR36][R16.64], R8 ;  /* 0x0000000810007986 */ /* 0x000fe2000c101124 */
[----:B------:R-:W-:Y:S05]  /*11340*/  EXIT ;  /* 0x000000000000794d */ /* 0x000fea0003800000 */
.L_x_1313:
        /* <DEDUP_REMOVED lines=17> */
.L_x_1320:
[----:B------:R-:W-:-:S04]  /*11460*/  SHF.R.U32.HI R3, RZ, 0x18, R3 ;  /* 0x00000018ff037819 */ /* 0x000fc80000011603 */
[----:B------:R-:W-:-:S04]  /*11470*/  LOP3.LUT R0, R0, 0x80, R3, 0xf8, !PT ;  /* 0x0000008000007812 */ /* 0x000fc800078ef803 */
[----:B------:R-:W-:-:S07]  /*11480*/  PRMT R8, R0, 0x7610, R8 ;  /* 0x0000761000087816 */ /* 0x000fce0000000008 */
.L_x_1319:
[----:B------:R-:W-:Y:S05]  /*11490*/  BSYNC.RECONVERGENT B0 ;  /* 0x0000000000007941 */ /* 0x000fea0003800200 */
.L_x_1318:
[----:B------:R-:W-:Y:S01]  /*114a0*/  STG.E.U8 desc[UR36][R16.64], R8 ;  /* 0x0000000810007986 */ /* 0x000fe2000c101124 */
[----:B------:R-:W-:Y:S05]  /*114b0*/  EXIT ;  /* 0x000000000000794d */ /* 0x000fea0003800000 */
.L_x_1312:
        /* <DEDUP_REMOVED lines=20> */
[----:B------:R-:W-:Y:S01]  /*11600*/  STG.E.U8 desc[UR36][R16.64], R3 ;  /* 0x0000000310007986 */ /* 0x000fe2000c101124 */
[----:B------:R-:W-:Y:S05]  /*11610*/  EXIT ;  /* 0x000000000000794d */ /* 0x000fea0003800000 */
.L_x_1322:
[----:B------:R-:W-:-:S06]  /*11620*/  HADD2.F32 R2, -RZ, R0.H0_H0 ;  /* 0x20000000ff027230 */ /* 0x000fcc0000004100 */
[----:B------:R-:W0:Y:S02]  /*11630*/  F2I.U64.TRUNC R2, R2 ;  /* 0x0000000200027311 */ /* 0x000e24000020d800 */
[----:B0-----:R-:W-:Y:S01]  /*11640*/  STG.E.64 desc[UR36][R16.64], R2 ;  /* 0x0000000210007986 */ /* 0x001fe2000c101b24 */
[----:B------:R-:W-:Y:S05]  /*11650*/  EXIT ;  /* 0x000000000000794d */ /* 0x000fea0003800000 */
.L_x_1321:
[----:B------:R-:W-:-:S04]  /*11660*/  HADD2.F32 R0, -RZ, R0.H0_H0 ;  /* 0x20000000ff007230 */ /* 0x000fc80000004100 */
[----:B------:R-:W0:Y:S02]  /*11670*/  F2I.FTZ.U32.TRUNC.NTZ R3, R0 ;  /* 0x0000000000037305 */ /* 0x000e24000021f000 */
[----:B0-----:R-:W-:Y:S01]  /*11680*/  STG.E desc[UR36][R16.64], R3 ;  /* 0x0000000310007986 */ /* 0x001fe2000c101924 */
[----:B------:R-:W-:Y:S05]  /*11690*/  EXIT ;  /* 0x000000000000794d */ /* 0x000fea0003800000 */
.L_x_1311:
        /* <DEDUP_REMOVED lines=9> */
[----:B------:R-:W-:Y:S01]  /*11730*/  STG.E.U8 desc[UR36][R16.64], R3 ;  /* 0x0000000310007986 */ /* 0x000fe2000c101124 */
[----:B------:R-:W-:Y:S05]  /*11740*/  EXIT ;  /* 0x000000000000794d */ /* 0x000fea0003800000 */
.L_x_1324:
[----:B------:R-:W-:Y:S01]  /*11750*/  HADD2.F32 R0, -RZ, R0.H0_H0 ;  /* 0x20000000ff007230 */ /* 0x000fe20000004100 */
[----:B------:R-:W-:-:S04]  /*11760*/  CS2R R6, SRZ ;  /* 0x0000000000067805 */ /* 0x000fc8000001ff00 */
[----:B------:R-:W-:-:S04]  /*11770*/  FMUL.FTZ R0, R0, 1 ;  /* 0x3f80000000007820 */ /* 0x000fc80000410000 */
[----:B------:R-:W0:Y:S02]  /*11780*/  F2F.F64.F32 R4, R0 ;  /* 0x0000000000047310 */ /* 0x000e240000201800 */
[----:B0-----:R-:W-:Y:S01]  /*11790*/  STG.E.128 desc[UR36][R16.64], R4 ;  /* 0x0000000410007986 */ /* 0x001fe2000c101d24 */
[----:B------:R-:W-:Y:S05]  /*117a0*/  EXIT ;  /* 0x000000000000794d */ /* 0x000fea0003800000 */
.L_x_1323:
[----:B------:R-:W-:-:S09]  /*117b0*/  UISETP.NE.AND UP0, UPT, UR4, 0xf, UPT ;  /* 0x0000000f0400788c */ /* 0x000fd2000bf05270 */
[----:B------:R-:W-:Y:S05]  /*117c0*/  BRA.U !UP0, `(.L_x_1325) ;  /* 0x0000000108e87547 */ /* 0x000fea000b800000 */
[----:B------:R-:W-:-:S09]  /*117d0*/  UISETP.NE.AND UP0, UPT, UR4, 0x17, UPT ;  /* 0x000000170400788c */ /* 0x000fd2000bf05270 */
[----:B------:R-:W-:Y:S05]  /*117e0*/  BRA.U !UP0, `(.L_x_1326) ;  /* 0x0000000108907547 */ /* 0x000fea000b800000 */
[----:B------:R-:W-:-:S09]  /*117f0*/  UISETP.NE.AND UP0, UPT, UR4, 0x18, UPT ;  /* 0x000000180400788c */ /* 0x000fd2000bf05270 */
[----:B------:R-:W-:Y:S05]  /*11800*/  BRA.U !UP0, `(.L_x_1327) ;  /* 0x0000000108447547 */ /* 0x000fea000b800000 */
.L_x_1304:
[----:B------:R-:W-:Y:S01]  /*11810*/  MOV R0, 0x0 ;  /* 0x0000000000007802 */ /* 0x000fe20000000f00 */
[----:B------:R-:W0:Y:S01]  /*11820*/  LDCU.64 UR4, c[0x4][0x128] ;  /* 0x01002500ff0477ac */ /* 0x000e220008000a00 */
[----:B------:R-:W-:Y:S02]  /*11830*/  HFMA2 R12, -RZ, RZ, 0, 5.9604644775390625e-08 ;  /* 0x00000001ff0c7431 */ /* 0x000fe400000001ff */
[----:B------:R-:W-:Y:S01]  /*11840*/  IMAD.MOV.U32 R8, RZ, RZ, 0x65 ;  /* 0x00000065ff087424 */ /* 0x000fe200078e00ff */
[----:B------:R1:W2:Y:S01]  /*11850*/  LDC.64 R2, c[0x4][R0] ;  /* 0x0100000000027b82 */ /* 0x0002a20000000a00 */
[----:B------:R-:W3:Y:S01]  /*11860*/  LDCU.64 UR6, c[0x4][0x130] ;  /* 0x01002600ff0677ac */ /* 0x000ee20008000a00 */
[----:B------:R-:W-:Y:S01]  /*11870*/  IMAD.MOV.U32 R13, RZ, RZ, RZ ;  /* 0x000000ffff0d7224 */ /* 0x000fe200078e00ff */
[----:B------:R-:W4:Y:S01]  /*11880*/  LDCU.64 UR8, c[0x4][0x30] ;  /* 0x01000600ff0877ac */ /* 0x000f220008000a00 */
[----:B0-----:R-:W-:Y:S02]  /*11890*/  IMAD.U32 R4, RZ, RZ, UR4 ;  /* 0x00000004ff047e24 */ /* 0x001fe4000f8e00ff */
[----:B------:R-:W-:Y:S01]  /*118a0*/  IMAD.U32 R5, RZ, RZ, UR5 ;  /* 0x00000005ff057e24 */ /* 0x000fe2000f8e00ff */
[----:B---3--:R-:W-:Y:S01]  /*118b0*/  MOV R6, UR6 ;  /* 0x0000000600067c02 */ /* 0x008fe20008000f00 */
[----:B------:R-:W-:-:S02]  /*118c0*/  IMAD.U32 R7, RZ, RZ, UR7 ;  /* 0x00000007ff077e24 */ /* 0x000fc4000f8e00ff */
[----:B----4-:R-:W-:Y:S02]  /*118d0*/  IMAD.U32 R10, RZ, RZ, UR8 ;  /* 0x00000008ff0a7e24 */ /* 0x010fe4000f8e00ff */
[----:B-1----:R-:W-:-:S07]  /*118e0*/  IMAD.U32 R11, RZ, RZ, UR9 ;  /* 0x00000009ff0b7e24 */ /* 0x002fce000f8e00ff */
[----:B------:R-:W-:-:S07]  /*118f0*/  LEPC R20, `(.L_x_1328) ;  /* 0x000000001014794e */ /* 0x000fce0000000000 */
[----:B--2---:R-:W-:Y:S05]  /*11900*/  CALL.ABS.NOINC R2 ;  /* 0x0000000002007343 */ /* 0x004fea0003c00000 */
.L_x_1328:
[----:B------:R-:W-:Y:S05]  /*11910*/  EXIT ;  /* 0x000000000000794d */ /* 0x000fea0003800000 */
.L_x_1327:
        /* <DEDUP_REMOVED lines=13> */
.L_x_1330:
[----:B------:R-:W-:Y:S05]  /*119f0*/  BSYNC.RECONVERGENT B0 ;  /* 0x0000000000007941 */ /* 0x000fea0003800200 */
.L_x_1329:
[----:B------:R-:W-:-:S05]  /*11a00*/  LOP3.LUT R3, R0, 0x80, R3, 0xf8, !PT ;  /* 0x0000008000037812 */ /* 0x000fca00078ef803 */
[----:B------:R-:W-:Y:S01]  /*11a10*/  STG.E.U8 desc[UR36][R16.64], R3 ;  /* 0x0000000310007986 */ /* 0x000fe2000c101124 */
[----:B------:R-:W-:Y:S05]  /*11a20*/  EXIT ;  /* 0x000000000000794d */ /* 0x000fea0003800000 */
.L_x_1326:
        /* <DEDUP_REMOVED lines=12> */
.L_x_1332:
[----:B------:R-:W-:Y:S01]  /*11af0*/  IMAD.MOV.U32 R0, RZ, RZ, 0x7f ;  /* 0x0000007fff007424 */ /* 0x000fe200078e00ff */
[----:B------:R-:W-:-:S04]  /*11b00*/  ISETP.GT.U32.AND P0, PT, R2, 0x7f800000, PT ;  /* 0x7f8000000200780c */ /* 0x000fc80003f04070 */
[----:B------:R-:W-:-:S09]  /*11b10*/  SEL R0, R0, 0x7c, P0 ;  /* 0x0000007c00007807 */ /* 0x000fd20000000000 */
.L_x_1333:
[----:B------:R-:W-:Y:S05]  /*11b20*/  BSYNC.RECONVERGENT B0 ;  /* 0x0000000000007941 */ /* 0x000fea0003800200 */
.L_x_1331:
[----:B------:R-:W-:-:S04]  /*11b30*/  SHF.R.U32.HI R3, RZ, 0x18, R3 ;  /* 0x00000018ff037819 */ /* 0x000fc80000011603 */
[----:B------:R-:W-:-:S05]  /*11b40*/  LOP3.LUT R3, R0, 0x80, R3, 0xf8, !PT ;  /* 0x0000008000037812 */ /* 0x000fca00078ef803 */
[----:B------:R-:W-:Y:S01]  /*11b50*/  STG.E.U8 desc[UR36][R16.64], R3 ;  /* 0x0000000310007986 */ /* 0x000fe2000c101124 */
[----:B------:R-:W-:Y:S05]  /*11b60*/  EXIT ;  /* 0x000000000000794d */ /* 0x000fea0003800000 */
.L_x_1325:
[----:B------:R-:W-:-:S05]  /*11b70*/  HADD2.F32 R0, -RZ, R0.H0_H0 ;  /* 0x20000000ff007230 */ /* 0x000fca0000004100 */
[----:B------:R-:W-:-:S05]  /*11b80*/  F2FP.BF16.F32.PACK_AB R0, RZ, R0 ;  /* 0x00000000ff00723e */ /* 0x000fca00000010ff */
[----:B------:R-:W-:Y:S01]  /*11b90*/  STG.E.U16 desc[UR36][R16.64], R0 ;  /* 0x0000000010007986 */ /* 0x000fe2000c101524 */
[----:B------:R-:W-:Y:S05]  /*11ba0*/  EXIT ;  /* 0x000000000000794d */ /* 0x000fea0003800000 */
.L_x_1334:
        /* <DEDUP_REMOVED lines=13> */
.L_x_7991:


//--------------------- .text._ZN2at6native27unrolled_elementwise_kernelIZZZNS0_44_GLOBAL__N__40a83637_7_Lerp_cu_7dd49032_296918lerp_scalar_kernelERNS_18TensorIteratorBaseERKN3c106ScalarEENKUlvE0_clEvENKUlvE1_clEvEUlNS5_4HalfESB_E_St5arrayIPcLm3EELi4E23TrivialOffsetCalculatorILi2EjESG_ILi1EjENS0_6memory12LoadWithCastILi2EEENSJ_13StoreWithCastILi1EEEEEviT_T0_T2_T3_T4_T5_ --------------------------
	.section	.text._ZN2at6native27unrolled_elementwise_kernelIZZZNS0_44_GLOBAL__N__40a83637_7_Lerp_cu_7dd49032_296918lerp_scalar_kernelERNS_18TensorIteratorBaseERKN3c106ScalarEENKUlvE0_clEvENKUlvE1_clEvEUlNS5_4HalfESB_E_St5arrayIPcLm3EELi4E23TrivialOffsetCalculatorILi2EjESG_ILi1EjENS0_6memory12LoadWithCastILi2EEENSJ_13StoreWithCastILi1EEEEEviT_T0_T2_T3_T4_T5_,"ax",@progbits
	.align	128
        .global         _ZN2at6native27unrolled_elementwise_kernelIZZZNS0_44_GLOBAL__N__40a83637_7_Lerp_cu_7dd49032_296918lerp_scalar_kernelERNS_18TensorIteratorBaseERKN3c106ScalarEENKUlvE0_clEvENKUlvE1_clEvEUlNS5_4HalfESB_E_St5arrayIPcLm3EELi4E23TrivialOffsetCalculatorILi2EjESG_ILi1EjENS0_6memory12LoadWithCastILi2EEENSJ_13StoreWithCastILi1EEEEEviT_T0_T2_T3_T4_T5_
        .type           _ZN2at6native27unrolled_elementwise_kernelIZZZNS0_44_GLOBAL__N__40a83637_7_Lerp_cu_7dd49032_296918lerp_scalar_kernelERNS_18TensorIteratorBaseERKN3c106ScalarEENKUlvE0_clEvENKUlvE1_clEvEUlNS5_4HalfESB_E_St5arrayIPcLm3EELi4E23TrivialOffsetCalculatorILi2EjESG_ILi1EjENS0_6memory12LoadWithCastILi2EEENSJ_13StoreWithCastILi1EEEEEviT_T0_T2_T3_T4_T5_,@function
        .size           _ZN2at6native27unrolled_elementwise_kernelIZZZNS0_44_GLOBAL__N__40a83637_7_Lerp_cu_7dd49032_296918lerp_scalar_kernelERNS_18TensorIteratorBaseERKN3c106ScalarEENKUlvE0_clEvENKUlvE1_clEvEUlNS5_4HalfESB_E_St5arrayIPcLm3EELi4E23TrivialOffsetCalculatorILi2EjESG_ILi1EjENS0_6memory12LoadWithCastILi2EEENSJ_13StoreWithCastILi1EEEEEviT_T0_T2_T3_T4_T5_,(.L_x_7992 - _ZN2at6native27unrolled_elementwise_kernelIZZZNS0_44_GLOBAL__N__40a83637_7_Lerp_cu_7dd49032_296918lerp_scalar_kernelERNS_18TensorIteratorBaseERKN3c106ScalarEENKUlvE0_clEvENKUlvE1_clEvEUlNS5_4HalfESB_E_St5arrayIPcLm3EELi4E23TrivialOffsetCalculatorILi2EjESG_ILi1EjENS0_6memory12LoadWithCastILi2EEENSJ_13StoreWithCastILi1EEEEEviT_T0_T2_T3_T4_T5_)
        .other          _ZN2at6native27unrolled_elementwise_kernelIZZZNS0_44_GLOBAL__N__40a83637_7_Lerp_cu_7dd49032_296918lerp_scalar_kernelERNS_18TensorIteratorBaseERKN3c106ScalarEENKUlvE0_clEvENKUlvE1_clEvEUlNS5_4HalfESB_E_St5arrayIPcLm3EELi4E23TrivialOffsetCalculatorILi2EjESG_ILi1EjENS0_6memory12LoadWithCastILi2EEENSJ_13StoreWithCastILi1EEEEEviT_T0_T2_T3_T4_T5_,@"STO_CUDA_ENTRY STV_DEFAULT"
_ZN2at6native27unrolled_elementwise_kernelIZZZNS0_44_GLOBAL__N__40a83637_7_Lerp_cu_7dd49032_296918lerp_scalar_kernelERNS_18TensorIteratorBaseERKN3c106ScalarEENKUlvE0_clEvENKUlvE1_clEvEUlNS5_4HalfESB_E_St5arrayIPcLm3EELi4E23TrivialOffsetCalculatorILi2EjESG_ILi1EjENS0_6memory12LoadWithCastILi2EEENSJ_13StoreWithCastILi1EEEEEviT_T0_T2_T3_T4_T5_:
.text._ZN2at6native27unrolled_elementwise_kernelIZZZNS0_44_GLOBAL__N__40a83637_7_Lerp_cu_7dd49032_296918lerp_scalar_kernelERNS_18TensorIteratorBaseERKN3c106ScalarEENKUlvE0_clEvENKUlvE1_clEvEUlNS5_4HalfESB_E_St5arrayIPcLm3EELi4E23TrivialOffsetCalculatorILi2EjESG_ILi1EjENS0_6memory12LoadWithCastILi2EEENSJ_13StoreWithCastILi1EEEEEviT_T0_T2_T3_T4_T5_:
        /* <DEDUP_REMOVED lines=36> */
.L_x_1340:
[----:B------:R-:W2:Y:S02]  /*0240*/  LDG.E.U8 R4, desc[UR36][R4.64] ;  /* 0x0000002404047981 */ /* 0x000ea4000c1e1100 */
[----:B--2---:R-:W-:-:S04]  /*0250*/  I2FP.F32.U32 R0, R4 ;  /* 0x0000000400007245 */ /* 0x004fc80000201000 */
[----:B------:R-:W-:-:S04]  /*0260*/  F2FP.F16.F32.PACK_AB R0, RZ, R0 ;  /* 0x00000000ff00723e */ /* 0x000fc800000000ff */
[----:B------:R-:W-:Y:S01]  /*0270*/  PRMT R16, R0, 0x7610, R16 ;  /* 0x0000761000107816 */ /* 0x000fe20000000010 */
[----:B------:R-:W-:Y:S06]  /*0280*/  BRA `(.L_x_1342) ;  /* 0x0000000c00d87947 */ /* 0x000fec0003800000 */
.L_x_1339:
        /* <DEDUP_REMOVED lines=11> */
.L_x_1344:
[----:B------:R-:W2:Y:S02]  /*0340*/  LDG.E R4, desc[UR36][R4.64] ;  /* 0x0000002404047981 */ /* 0x000ea4000c1e1900 */
[----:B--2---:R-:W-:-:S04]  /*0350*/  I2FP.F32.S32 R0, R4 ;  /* 0x0000000400007245 */ /* 0x004fc80000201400 */
[----:B------:R-:W-:-:S04]  /*0360*/  F2FP.F16.F32.PACK_AB R0, RZ, R0 ;  /* 0x00000000ff00723e */ /* 0x000fc800000000ff */
[----:B------:R-:W-:Y:S01]  /*0370*/  PRMT R16, R0, 0x7610, R16 ;  /* 0x0000761000107816 */ /* 0x000fe20000000010 */
[----:B------:R-:W-:Y:S06]  /*0380*/  BRA `(.L_x_1342) ;  /* 0x0000000c00987947 */ /* 0x000fec0003800000 */
.L_x_1343:
[----:B------:R-:W2:Y:S02]  /*0390*/  LDG.E.U16 R4, desc[UR36][R4.64] ;  /* 0x0000002404047981 */ /* 0x000ea4000c1e1500 */
[----:B--2---:R-:W0:Y:S02]  /*03a0*/  I2F.S16 R0, R4 ;  /* 0x0000000400007306 */ /* 0x004e240000101400 */
[----:B0-----:R-:W-:-:S04]  /*03b0*/  F2FP.F16.F32.PACK_AB R0, RZ, R0 ;  /* 0x00000000ff00723e */ /* 0x001fc800000000ff */
[----:B------:R-:W-:Y:S01]  /*03c0*/  PRMT R16, R0, 0x7610, R16 ;  /* 0x0000761000107816 */ /* 0x000fe20000000010 */
[----:B------:R-:W-:Y:S06]  /*03d0*/  BRA `(.L_x_1342) ;  /* 0x0000000c00847947 */ /* 0x000fec0003800000 */
.L_x_1338:
        /* <DEDUP_REMOVED lines=9> */
.L_x_1346:
[----:B------:R1:W5:Y:S01]  /*0470*/  LDG.E.U16 R16, desc[UR36][R4.64] ;  /* 0x0000002404107981 */ /* 0x000362000c1e1500 */
[----:B------:R-:W-:Y:S05]  /*0480*/  BRA `(.L_x_1342) ;  /* 0x0000000c00587947 */ /* 0x000fea0003800000 */
.L_x_1345:
        /* <DEDUP_REMOVED lines=9> */
.L_x_1348:
[----:B------:R0:W5:Y:S01]  /*0520*/  LDG.E.U16 R16, desc[UR36][R4.64] ;  /* 0x0000002404107981 */ /* 0x000162000c1e1500 */
[----:B------:R-:W-:Y:S05]  /*0530*/  BRA `(.L_x_1342) ;  /* 0x0000000c002c7947 */ /* 0x000fea0003800000 */
.L_x_1347:
        /* <DEDUP_REMOVED lines=13> */
.L_x_1337:
        /* <DEDUP_REMOVED lines=14> */
.L_x_1351:
        /* <DEDUP_REMOVED lines=13> */
.L_x_1350:
        /* <DEDUP_REMOVED lines=27> */
.L_x_1353:
        /* <DEDUP_REMOVED lines=12> */
[----:B------:R-:W-:-:S04]  /*0a30*/  F2FP.F16.F32.PACK_AB R0, RZ, R0 ;  /* 0x00000000ff00723e */ /* 0x000fc800000000ff */
[----:B------:R-:W-:Y:S01]  /*0a40*/  PRMT R16, R0, 0x7610, R16 ;  /* 0x0000761000107816 */ /* 0x000fe20000000010 */
[----:B------:R-:W-:Y:S06]  /*0a50*/  BRA `(.L_x_1342) ;  /* 0x0000000400e47947 */ /* 0x000fec0003800000 */
.L_x_1352:
[----:B------:R-:W2:Y:S02]  /*0a60*/  LDG.E.U16 R0, desc[UR36][R4.64] ;  /* 0x0000002404007981 */ /* 0x000ea4000c1e1500 */
[----:B--2---:R-:W-:-:S05]  /*0a70*/  IMAD.U32 R0, R0, 0x10000, RZ ;  /* 0x0001000000007824 */ /* 0x004fca00078e00ff */
[----:B------:R-:W-:-:S04]  /*0a80*/  F2FP.F16.F32.PACK_AB R0, RZ, R0 ;  /* 0x00000000ff00723e */ /* 0x000fc800000000ff */
[----:B------:R-:W-:Y:S01]  /*0a90*/  PRMT R16, R0, 0x7610, R16 ;  /* 0x0000761000107816 */ /* 0x000fe20000000010 */
[----:B------:R-:W-:Y:S06]  /*0aa0*/  BRA `(.L_x_1342) ;  /* 0x0000000400d07947 */ /* 0x000fec0003800000 */
.L_x_1349:
        /* <DEDUP_REMOVED lines=13> */
.L_x_1356:
        /* <DEDUP_REMOVED lines=21> */
.L_x_1360:
[----:B------:R-:W-:Y:S05]  /*0cd0*/  BSYNC.RECONVERGENT B1 ;  /* 0x0000000000017941 */ /* 0x000fea0003800200 */
.L_x_1359:
[----:B------:R-:W-:Y:S01]  /*0ce0*/  IMAD.SHL.U32 R0, R0, 0x100000, RZ ;  /* 0x0010000000007824 */ /* 0x000fe200078e00ff */
[----:B------:R-:W-:-:S04]  /*0cf0*/  LEA R3, R3, 0x3b800000, 0x17 ;  /* 0x3b80000003037811 */ /* 0x000fc800078eb8ff */
[----:B------:R-:W-:-:S07]  /*0d00*/  LOP3.LUT R0, R3, R0, R7, 0xfe, !PT ;  /* 0x0000000003007212 */ /* 0x000fce00078efe07 */
.L_x_1358:
[----:B------:R-:W-:Y:S05]  /*0d10*/  BSYNC.RECONVERGENT B0 ;  /* 0x0000000000007941 */ /* 0x000fea0003800200 */
.L_x_1357:
[----:B------:R-:W-:-:S04]  /*0d20*/  F2FP.F16.F32.PACK_AB R0, RZ, R0 ;  /* 0x00000000ff00723e */ /* 0x000fc800000000ff */
[----:B------:R-:W-:Y:S01]  /*0d30*/  PRMT R16, R0, 0x7610, R16 ;  /* 0x0000761000107816 */ /* 0x000fe20000000010 */
[----:B------:R-:W-:Y:S06]  /*0d40*/  BRA `(.L_x_1342) ;  /* 0x0000000400287947 */ /* 0x000fec0003800000 */
.L_x_1355:
        /* <DEDUP_REMOVED lines=21> */
.L_x_1364:
[----:B------:R-:W-:Y:S05]  /*0ea0*/  BSYNC.RECONVERGENT B1 ;  /* 0x0000000000017941 */ /* 0x000fea0003800200 */
.L_x_1363:
[----:B------:R-:W-:Y:S01]  /*0eb0*/  IMAD.SHL.U32 R0, R0, 0x200000, RZ ;  /* 0x0020000000007824 */ /* 0x000fe200078e00ff */
[----:B------:R-:W-:-:S04]  /*0ec0*/  LEA R3, R3, 0x37800000, 0x17 ;  /* 0x3780000003037811 */ /* 0x000fc800078eb8ff */
[----:B------:R-:W-:-:S07]  /*0ed0*/  LOP3.LUT R0, R3, R0, R7, 0xfe, !PT ;  /* 0x0000000003007212 */ /* 0x000fce00078efe07 */
.L_x_1362:
[----:B------:R-:W-:Y:S05]  /*0ee0*/  BSYNC.RECONVERGENT B0 ;  /* 0x0000000000007941 */ /* 0x000fea0003800200 */
.L_x_1361:
[----:B------:R-:W-:-:S04]  /*0ef0*/  F2FP.F16.F32.PACK_AB R0, RZ, R0 ;  /* 0x00000000ff00723e */ /* 0x000fc800000000ff */
[----:B------:R-:W-:Y:S01]  /*0f00*/  PRMT R16, R0, 0x7610, R16 ;  /* 0x0000761000107816 */ /* 0x000fe20000000010 */
[----:B------:R-:W-:Y:S06]  /*0f10*/  BRA `(.L_x_1342) ;  /* 0x0000000000b47947 */ /* 0x000fec0003800000 */
.L_x_1354:
[----:B------:R-:W-:-:S09]  /*0f20*/  UISETP.NE.AND UP0, UPT, UR4, 0x1c, UPT ;  /* 0x0000001c0400788c */ /* 0x000fd2000bf05270 */
[----:B------:R-:W-:Y:S05]  /*0f30*/  BRA.U !UP0, `(.L_x_1365) ;  /* 0x00000001089c7547 */ /* 0x000fea000b800000 */
[----:B------:R-:W-:-:S09]  /*0f40*/  UISETP.NE.AND UP0, UPT, UR4, 0x1d, UPT ;  /* 0x0000001d0400788c */ /* 0x000fd2000bf05270 */
[----:B------:R-:W-:Y:S05]  /*0f50*/  BRA.U !UP0, `(.L_x_1366) ;  /* 0x0000000108807547 */ /* 0x000fea000b800000 */
[----:B------:R-:W-:-:S09]  /*0f60*/  UISETP.NE.AND UP0, UPT, UR4, 0x2c, UPT ;  /* 0x0000002c0400788c */ /* 0x000fd2000bf05270 */
[----:B------:R-:W-:Y:S05]  /*0f70*/  BRA.U !UP0, `(.L_x_1367) ;  /* 0x0000000108487547 */ /* 0x000fea000b800000 */
.L_x_1341:
        /* <DEDUP_REMOVED lines=16> */
.L_x_1368:
[----:B------:R-:W-:Y:S01]  /*1080*/  PRMT R16, RZ, 0x7610, R16 ;  /* 0x00007610ff107816 */ /* 0x000fe20000000010 */
[----:B------:R-:W-:Y:S06]  /*1090*/  BRA `(.L_x_1342) ;  /* 0x0000000000547947 */ /* 0x000fec0003800000 */
.L_x_1367:
        /* <DEDUP_REMOVED lines=8> */
.L_x_1370:
[----:B------:R-:W-:Y:S05]  /*1120*/  BSYNC.RECONVERGENT B0 ;  /* 0x0000000000007941 */ /* 0x000fea0003800200 */
.L_x_1369:
[----:B------:R-:W-:-:S04]  /*1130*/  F2FP.F16.F32.PACK_AB R0, RZ, R0 ;  /* 0x00000000ff00723e */ /* 0x000fc800000000ff */
[----:B------:R-:W-:Y:S01]  /*1140*/  PRMT R16, R0, 0x7610, R16 ;  /* 0x0000761000107816 */ /* 0x000fe20000000010 */
[----:B------:R-:W-:Y:S06]  /*1150*/  BRA `(.L_x_1342) ;  /* 0x0000000000247947 */ /* 0x000fec0003800000 */
.L_x_1366:
[----:B------:R-:W2:Y:S02]  /*1160*/  LDG.E.64 R4, desc[UR36][R4.64] ;  /* 0x0000002404047981 */ /* 0x000ea4000c1e1b00 */
[----:B--2---:R-:W0:Y:S02]  /*1170*/  I2F.U64 R0, R4 ;  /* 0x0000000400007312 */ /* 0x004e240000301000 */
[----:B0-----:R-:W-:-:S04]  /*1180*/  F2FP.F16.F32.PACK_AB R0, RZ, R0 ;  /* 0x00000000ff00723e */ /* 0x001fc800000000ff */
[----:B------:R-:W-:Y:S01]  /*1190*/  PRMT R16, R0, 0x7610, R16 ;  /* 0x0000761000107816 */ /* 0x000fe20000000010 */
[----:B------:R-:W-:Y:S06]  /*11a0*/  BRA `(.L_x_1342) ;  /* 0x0000000000107947 */ /* 0x000fec0003800000 */
.L_x_1365:
[----:B------:R-:W2:Y:S02]  /*11b0*/  LDG.E R4, desc[UR36][R4.64] ;  /* 0x0000002404047981 */ /* 0x000ea4000c1e1900 */
[----:B--2---:R-:W-:-:S04]  /*11c0*/  I2FP.F32.U32 R0, R4 ;  /* 0x0000000400007245 */ /* 0x004fc80000201000 */
[----:B------:R-:W-:-:S04]  /*11d0*/  F2FP.F16.F32.PACK_AB R0, RZ, R0 ;  /* 0x00000000ff00723e */ /* 0x000fc800000000ff */
[----:B------:R-:W-:-:S07]  /*11e0*/  PRMT R16, R0, 0x7610, R16 ;  /* 0x0000761000107816 */ /* 0x000fce0000000010 */
.L_x_1342:
[----:B01----:R-:W0:Y:S01]  /*11f0*/  LDC.64 R4, c[0x0][0x3a8] ;  /* 0x0000ea00ff047b82 */ /* 0x003e220000000a00 */
        /* <DEDUP_REMOVED lines=20> */
.L_x_1374:
[----:B------:R-:W2:Y:S02]  /*1340*/  LDG.E.U8 R4, desc[UR36][R4.64] ;  /* 0x0000002404047981 */ /* 0x000ea4000c1e1100 */
[----:B--2---:R-:W-:-:S04]  /*1350*/  I2FP.F32.U32 R0, R4 ;  /* 0x0000000400007245 */ /* 0x004fc80000201000 */
[----:B------:R-:W-:-:S04]  /*1360*/  F2FP.F16.F32.PACK_AB R0, RZ, R0 ;  /* 0x00000000ff00723e */ /* 0x000fc800000000ff */
[----:B------:R-:W-:Y:S01]  /*1370*/  PRMT R17, R0, 0x7610, R17 ;  /* 0x0000761000117816 */ /* 0x000fe20000000011 */
[----:B------:R-:W-:Y:S06]  /*1380*/  BRA `(.L_x_1376) ;  /* 0x0000000c00d87947 */ /* 0x000fec0003800000 */
.L_x_1373:
        /* <DEDUP_REMOVED lines=11> */
.L_x_1378:
[----:B------:R-:W2:Y:S02]  /*1440*/  LDG.E R4, desc[UR36][R4.64] ;  /* 0x0000002404047981 */ /* 0x000ea4000c1e1900 */
[----:B--2---:R-:W-:-:S04]  /*1450*/  I2FP.F32.S32 R0, R4 ;  /* 0x0000000400007245 */ /* 0x004fc80000201400 */
[----:B------:R-:W-:-:S04]  /*1460*/  F2FP.F16.F32.PACK_AB R0, RZ, R0 ;  /* 0x00000000ff00723e */ /* 0x000fc800000000ff */
[----:B------:R-:W-:Y:S01]  /*1470*/  PRMT R17, R0, 0x7610, R17 ;  /* 0x0000761000117816 */ /* 0x000fe20000000011 */
[----:B------:R-:W-:Y:S06]  /*1480*/  BRA `(.L_x_1376) ;  /* 0x0000000c00987947 */ /* 0x000fec0003800000 */
.L_x_1377:
[----:B------:R-:W2:Y:S02]  /*1490*/  LDG.E.U16 R4, desc[UR36][R4.64] ;  /* 0x0000002404047981 */ /* 0x000ea4000c1e1500 */
[----:B--2---:R-:W0:Y:S02]  /*14a0*/  I2F.S16 R0, R4 ;  /* 0x0000000400007306 */ /* 0x004e240000101400 */
[----:B0-----:R-:W-:-:S04]  /*14b0*/  F2FP.F16.F32.PACK_AB R0, RZ, R0 ;  /* 0x00000000ff00723e */ /* 0x001fc800000000ff */
[----:B------:R-:W-:Y:S01]  /*14c0*/  PRMT R17, R0, 0x7610, R17 ;  /* 0x0000761000117816 */ /* 0x000fe20000000011 */
[----:B------:R-:W-:Y:S06]  /*14d0*/  BRA `(.L_x_1376) ;  /* 0x0000000c00847947 */ /* 0x000fec0003800000 */
.L_x_1372:
        /* <DEDUP_REMOVED lines=9> */
.L_x_1380:
[----:B------:R1:W5:Y:S01]  /*1570*/  LDG.E.U16 R17, desc[UR36][R4.64] ;  /* 0x0000002404117981 */ /* 0x000362000c1e1500 */
[----:B------:R-:W-:Y:S05]  /*1580*/  BRA `(.L_x_1376) ;  /* 0x0000000c00587947 */ /* 0x000fea0003800000 */
.L_x_1379:
        /* <DEDUP_REMOVED lines=9> */
.L_x_1382:
[----:B------:R0:W5:Y:S01]  /*1620*/  LDG.E.U16 R17, desc[UR36][R4.64] ;  /* 0x0000002404117981 */ /* 0x000162000c1e1500 */
[----:B------:R-:W-:Y:S05]  /*1630*/  BRA `(.L_x_1376) ;  /* 0x0000000c002c7947 */ /* 0x000fea0003800000 */
.L_x_1381:
        /* <DEDUP_REMOVED lines=13> */
.L_x_1371:
        /* <DEDUP_REMOVED lines=14> */
.L_x_1385:
        /* <DEDUP_REMOVED lines=13> */
.L_x_1384:
        /* <DEDUP_REMOVED lines=27> */
.L_x_1387:
        /* <DEDUP_REMOVED lines=15> */
.L_x_1386:
[----:B------:R-:W2:Y:S02]  /*1b60*/  LDG.E.U16 R0, desc[UR36][R4.64] ;  /* 0x0000002404007981 */ /* 0x000ea4000c1e1500 */
[----:B--2---:R-:W-:-:S05]  /*1b70*/  IMAD.U32 R0, R0, 0x10000, RZ ;  /* 0x0001000000007824 */ /* 0x004fca00078e00ff */
[----:B------:R-:W-:-:S04]  /*1b80*/  F2FP.F16.F32.PACK_AB R0, RZ, R0 ;  /* 0x00000000ff00723e */ /* 0x000fc800000000ff */
[----:B------:R-:W-:Y:S01]  /*1b90*/  PRMT R17, R0, 0x7610, R17 ;  /* 0x0000761000117816 */ /* 0x000fe20000000011 */
[----:B------:R-:W-:Y:S06]  /*1ba0*/  BRA `(.L_x_1376) ;  /* 0x0000000400d07947 */ /* 0x000fec0003800000 */
.L_x_1383:
        /* <DEDUP_REMOVED lines=13> */
.L_x_1390:
        /* <DEDUP_REMOVED lines=21> */
.L_x_1394:
[----:B------:R-:W-:Y:S05]  /*1dd0*/  BSYNC.RECONVERGENT B1 ;  /* 0x0000000000017941 */ /* 0x000fea0003800200 */
.L_x_1393:
[----:B------:R-:W-:Y:S01]  /*1de0*/  IMAD.SHL.U32 R0, R0, 0x100000, RZ ;  /* 0x0010000000007824 */ /* 0x000fe200078e00ff */
[----:B------:R-:W-:-:S04]  /*1df0*/  LEA R3, R3, 0x3b800000, 0x17 ;  /* 0x3b80000003037811 */ /* 0x000fc800078eb8ff */
[----:B------:R-:W-:-:S07]  /*1e00*/  LOP3.LUT R0, R3, R0, R7, 0xfe, !PT ;  /* 0x0000000003007212 */ /* 0x000fce00078efe07 */
.L_x_1392:
[----:B------:R-:W-:Y:S05]  /*1e10*/  BSYNC.RECONVERGENT B0 ;  /* 0x0000000000007941 */ /* 0x000fea0003800200 */
.L_x_1391:
[----:B------:R-:W-:-:S04]  /*1e20*/  F2FP.F16.F32.PACK_AB R0, RZ, R0 ;  /* 0x00000000ff00723e */ /* 0x000fc800000000ff */
[----:B------:R-:W-:Y:S01]  /*1e30*/  PRMT R17, R0, 0x7610, R17 ;  /* 0x0000761000117816 */ /* 0x000fe20000000011 */
[----:B------:R-:W-:Y:S06]  /*1e40*/  BRA `(.L_x_1376) ;  /* 0x0000000400287947 */ /* 0x000fec0003800000 */
.L_x_1389:
        /* <DEDUP_REMOVED lines=21> */
.L_x_1398:
[----:B------:R-:W-:Y:S05]  /*1fa0*/  BSYNC.RECONVERGENT B1 ;  /* 0x0000000000017941 */ /* 0x000fea0003800200 */
.L_x_1397:
[----:B------:R-:W-:Y:S01]  /*1fb0*/  IMAD.SHL.U32 R0, R0, 0x200000, RZ ;  /* 0x0020000000007824 */ /* 0x000fe200078e00ff */
[----:B------:R-:W-:-:S04]  /*1fc0*/  LEA R3, R3, 0x37800000, 0x17 ;  /* 0x3780000003037811 */ /* 0x000fc800078eb8ff */
[----:B------:R-:W-:-:S07]  /*1fd0*/  LOP3.LUT R0, R3, R0, R7, 0xfe, !PT ;  /* 0x0000000003007212 */ /* 0x000fce00078efe07 */
.L_x_1396:
[----:B------:R-:W-:Y:S05]  /*1fe0*/  BSYNC.RECONVERGENT B0 ;  /* 0x0000000000007941 */ /* 0x000fea0003800200 */
.L_x_1395:
[----:B------:R-:W-:-:S04]  /*1ff0*/  F2FP.F16.F32.PACK_AB R0, RZ, R0 ;  /* 0x00000000ff00723e */ /* 0x000fc800000000ff */
[----:B------:R-:W-:Y:S01]  /*2000*/  PRMT R17, R0, 0x7610, R17 ;  /* 0x0000761000117816 */ /* 0x000fe20000000011 */
[----:B------:R-:W-:Y:S06]  /*2010*/  BRA `(.L_x_1376) ;  /* 0x0000000000b47947 */ /* 0x000fec0003800000 */
.L_x_1388:
[----:B------:R-:W-:-:S09]  /*2020*/  UISETP.NE.AND UP0, UPT, UR4, 0x1c, UPT ;  /* 0x0000001c0400788c */ /* 0x000fd2000bf05270 */
[----:B------:R-:W-:Y:S05]  /*2030*/  BRA.U !UP0, `(.L_x_1399) ;  /* 0x00000001089c7547 */ /* 0x000fea000b800000 */
[----:B------:R-:W-:-:S09]  /*2040*/  UISETP.NE.AND UP0, UPT, UR4, 0x1d, UPT ;  /* 0x0000001d0400788c */ /* 0x000fd2000bf05270 */
[----:B------:R-:W-:Y:S05]  /*2050*/  BRA.U !UP0, `(.L_x_1400) ;  /* 0x0000000108807547 */ /* 0x000fea000b800000 */
[----:B------:R-:W-:-:S09]  /*2060*/  UISETP.NE.AND UP0, UPT, UR4, 0x2c, UPT ;  /* 0x0000002c0400788c */ /* 0x000fd2000bf05270 */
[----:B------:R-:W-:Y:S05]  /*2070*/  BRA.U !UP0, `(.L_x_1401) ;  /* 0x0000000108487547 */ /* 0x000fea000b800000 */
.L_x_1375:
        /* <DEDUP_REMOVED lines=16> */
.L_x_1402:
[----:B------:R-:W-:Y:S01]  /*2180*/  PRMT R17, RZ, 0x7610, R17 ;  /* 0x00007610ff117816 */ /* 0x000fe20000000011 */
[----:B------:R-:W-:Y:S06]  /*2190*/  BRA `(.L_x_1376) ;  /* 0x0000000000547947 */ /* 0x000fec0003800000 */
.L_x_1401:
        /* <DEDUP_REMOVED lines=8> */
.L_x_1404:
[----:B------:R-:W-:Y:S05]  /*2220*/  BSYNC.RECONVERGENT B0 ;  /* 0x0000000000007941 */ /* 0x000fea0003800200 */
.L_x_1403:
[----:B------:R-:W-:-:S04]  /*2230*/  F2FP.F16.F32.PACK_AB R0, RZ, R0 ;  /* 0x00000000ff00723e */ /* 0x000fc800000000ff */
[----:B------:R-:W-:Y:S01]  /*2240*/  PRMT R17, R0, 0x7610, R17 ;  /* 0x0000761000117816 */ /* 0x000fe20000000011 */
[----:B------:R-:W-:Y:S06]  /*2250*/  BRA `(.L_x_1376) ;  /* 0x0000000000247947 */ /* 0x000fec0003800000 */
.L_x_1400:
[----:B------:R-:W2:Y:S02]  /*2260*/  LDG.E.64 R4, desc[UR36][R4.64] ;  /* 0x0000002404047981 */ /* 0x000ea4000c1e1b00 */
[----:B--2---:R-:W0:Y:S02]  /*2270*/  I2F.U64 R0, R4 ;  /* 0x0000000400007312 */ /* 0x004e240000301000 */
[----:B0-----:R-:W-:-:S04]  /*2280*/  F2FP.F16.F32.PACK_AB R0, RZ, R0 ;  /* 0x00000000ff00723e */ /* 0x001fc800000000ff */
[----:B------:R-:W-:Y:S01]  /*2290*/  PRMT R17, R0, 0x7610, R17 ;  /* 0x0000761000117816 */ /* 0x000fe20000000011 */
[----:B------:R-:W-:Y:S06]  /*22a0*/  BRA `(.L_x_1376) ;  /* 0x0000000000107947 */ /* 0x000fec0003800000 */
.L_x_1399:
[----:B------:R-:W2:Y:S02]  /*22b0*/  LDG.E R4, desc[UR36][R4.64] ;  /* 0x0000002404047981 */ /* 0x000ea4000c1e1900 */
[----:B--2---:R-:W-:-:S04]  /*22c0*/  I2FP.F32.U32 R0, R4 ;  /* 0x0000000400007245 */ /* 0x004fc80000201000 */
[----:B------:R-:W-:-:S04]  /*22d0*/  F2FP.F16.F32.PACK_AB R0, RZ, R0 ;  /* 0x00000000ff00723e */ /* 0x000fc800000000ff */
[----:B------:R-:W-:-:S07]  /*22e0*/  PRMT R17, R0, 0x7610, R17 ;  /* 0x0000761000117816 */ /* 0x000fce0000000011 */
.L_x_1376:
[----:B------:R-:W-:-:S07]  /*22f0*/  VIADD R27, R19, 0x80 ;  /* 0x00000080131b7836 */ /* 0x000fce0000000000 */
.L_x_1336:
[----:B------:R-:W-:Y:S05]  /*2300*/  BSYNC.RECONVERGENT B6 ;  /* 0x0000000000067941 */ /* 0x000fea0003800200 */
.L_x_1335:
[----:B------:R-:W-:Y:S01]  /*2310*/  ISETP.GE.AND P0, PT, R27, R28, PT ;  /* 0x0000001c1b00720c */ /* 0x000fe20003f06270 */
[----:B------:R-:W-:Y:S01]  /*2320*/  BSSY.RECONVERGENT B6, `(.L_x_1405) ;  /* 0x0000226000067945 */ /* 0x000fe20003800200 */
[----:B------:R-:W-:Y:S02]  /*2330*/  PRMT R18, RZ, 0x7610, R18 ;  /* 0x00007610ff127816 */ /* 0x000fe40000000012 */
[----:B------:R-:W-:-:S09]  /*2340*/  PRMT R22, RZ, 0x7610, R22 ;  /* 0x00007610ff167816 */ /* 0x000fd20000000016 */
[----:B------:R-:W-:Y:S05]  /*2350*/  @P0 BRA `(.L_x_1406) ;  /* 0x0000002000880947 */ /* 0x000fea0003800000 */
[----:B01----:R-:W0:Y:S01]  /*2360*/  LDC.64 R4, c[0x0][0x3a0] ;  /* 0x0000e800ff047b82 */ /* 0x003e220000000a00 */
        /* <DEDUP_REMOVED lines=21> */
.L_x_1410:
[----:B------:R-:W2:Y:S02]  /*24c0*/  LDG.E.U8 R4, desc[UR36][R4.64] ;  /* 0x0000002404047981 */ /* 0x000ea4000c1e1100 */
[----:B--2---:R-:W-:-:S04]  /*24d0*/  I2FP.F32.U32 R0, R4 ;  /* 0x0000000400007245 */ /* 0x004fc80000201000 */
[----:B------:R-:W-:-:S04]  /*24e0*/  F2FP.F16.F32.PACK_AB R0, RZ, R0 ;  /* 0x00000000ff00723e */ /* 0x000fc800000000ff */
[----:B------:R-:W-:Y:S01]  /*24f0*/  PRMT R18, R0, 0x7610, R18 ;  /* 0x0000761000127816 */ /* 0x000fe20000000012 */
[----:B------:R-:W-:Y:S06]  /*2500*/  BRA `(.L_x_1412) ;  /* 0x0000000c00d87947 */ /* 0x000fec0003800000 */
.L_x_1409:
        /* <DEDUP_REMOVED lines=11> */
.L_x_1414:
[----:B------:R-:W2:Y:S02]  /*25c0*/  LDG.E R4, desc[UR36][R4.64] ;  /* 0x0000002404047981 */ /* 0x000ea4000c1e1900 */
[----:B--2---:R-:W-:-:S04]  /*25d0*/  I2FP.F32.S32 R0, R4 ;  /* 0x0000000400007245 */ /* 0x004fc80000201400 */
[----:B------:R-:W-:-:S04]  /*25e0*/  F2FP.F16.F32.PACK_AB R0, RZ, R0 ;  /* 0x00000000ff00723e */ /* 0x000fc800000000ff */
[----:B------:R-:W-:Y:S01]  /*25f0*/  PRMT R18, R0, 0x7610, R18 ;  /* 0x0000761000127816 */ /* 0x000fe20000000012 */
[----:B------:R-:W-:Y:S06]  /*2600*/  BRA `(.L_x_1412) ;  /* 0x0000000c00987947 */ /* 0x000fec0003800000 */
.L_x_1413:
[----:B------:R-:W2:Y:S02]  /*2610*/  LDG.E.U16 R4, desc[UR36][R4.64] ;  /* 0x0000002404047981 */ /* 0x000ea4000c1e1500 */
[----:B--2---:R-:W0:Y:S02]  /*2620*/  I2F.S16 R0, R4 ;  /* 0x0000000400007306 */ /* 0x004e240000101400 */
[----:B0-----:R-:W-:-:S04]  /*2630*/  F2FP.F16.F32.PACK_AB R0, RZ, R0 ;  /* 0x00000000ff00723e */ /* 0x001fc800000000ff */
[----:B------:R-:W-:Y:S01]  /*2640*/  PRMT R18, R0, 0x7610, R18 ;  /* 0x0000761000127816 */ /* 0x000fe20000000012 */
[----:B------:R-:W-:Y:S06]  /*2650*/  BRA `(.L_x_1412) ;  /* 0x0000000c00847947 */ /* 0x000fec0003800000 */
.L_x_1408:
        /* <DEDUP_REMOVED lines=9> */
.L_x_1416:
[----:B------:R1:W5:Y:S01]  /*26f0*/  LDG.E.U16 R18, desc[UR36][R4.64] ;  /* 0x0000002404127981 */ /* 0x000362000c1e1500 */
[----:B------:R-:W-:Y:S05]  /*2700*/  BRA `(.L_x_1412) ;  /* 0x0000000c00587947 */ /* 0x000fea0003800000 */
.L_x_1415:
        /* <DEDUP_REMOVED lines=9> */
.L_x_1418:
[----:B------:R0:W5:Y:S01]  /*27a0*/  LDG.E.U16 R18, desc[UR36][R4.64] ;  /* 0x0000002404127981 */ /* 0x000162000c1e1500 */
[----:B------:R-:W-:Y:S05]  /*27b0*/  BRA `(.L_x_1412) ;  /* 0x0000000c002c7947 */ /* 0x000fea0003800000 */
.L_x_1417:
        /* <DEDUP_REMOVED lines=13> */
.L_x_1407:
        /* <DEDUP_REMOVED lines=14> */
.L_x_1421:
        /* <DEDUP_REMOVED lines=13> */
.L_x_1420:
        /* <DEDUP_REMOVED lines=27> */
.L_x_1423:
        /* <DEDUP_REMOVED lines=12> */
[----:B------:R-:W-:-:S04]  /*2cb0*/  F2FP.F16.F32.PACK_AB R0, RZ, R0 ;  /* 0x00000000ff00723e */ /* 0x000fc800000000ff */
[----:B------:R-:W-:Y:S01]  /*2cc0*/  PRMT R18, R0, 0x7610, R18 ;  /* 0x0000761000127816 */ /* 0x000fe20000000012 */
[----:B------:R-:W-:Y:S06]  /*2cd0*/  BRA `(.L_x_1412) ;  /* 0x0000000400e47947 */ /* 0x000fec0003800000 */
.L_x_1422:
[----:B------:R-:W2:Y:S02]  /*2ce0*/  LDG.E.U16 R0, desc[UR36][R4.64] ;  /* 0x0000002404007981 */ /* 0x000ea4000c1e1500 */
[----:B--2---:R-:W-:-:S05]  /*2cf0*/  IMAD.U32 R0, R0, 0x10000, RZ ;  /* 0x0001000000007824 */ /* 0x004fca00078e00ff */
[----:B------:R-:W-:-:S04]  /*2d00*/  F2FP.F16.F32.PACK_AB R0, RZ, R0 ;  /* 0x00000000ff00723e */ /* 0x000fc800000000ff */
[----:B------:R-:W-:Y:S01]  /*2d10*/  PRMT R18, R0, 0x7610, R18 ;  /* 0x0000761000127816 */ /* 0x000fe20000000012 */
[----:B------:R-:W-:Y:S06]  /*2d20*/  BRA `(.L_x_1412) ;  /* 0x0000000400d07947 */ /* 0x000fec0003800000 */
.L_x_1419:
        /* <DEDUP_REMOVED lines=13> */
.L_x_1426:
        /* <DEDUP_REMOVED lines=21> */
.L_x_1430:
[----:B------:R-:W-:Y:S05]  /*2f50*/  BSYNC.RECONVERGENT B1 ;  /* 0x0000000000017941 */ /* 0x000fea0003800200 */
.L_x_1429:
[----:B------:R-:W-:Y:S01]  /*2f60*/  IMAD.SHL.U32 R0, R0, 0x100000, RZ ;  /* 0x0010000000007824 */ /* 0x000fe200078e00ff */
[----:B------:R-:W-:-:S04]  /*2f70*/  LEA R3, R3, 0x3b800000, 0x17 ;  /* 0x3b80000003037811 */ /* 0x000fc800078eb8ff */
[----:B------:R-:W-:-:S07]  /*2f80*/  LOP3.LUT R0, R3, R0, R7, 0xfe, !PT ;  /* 0x0000000003007212 */ /* 0x000fce00078efe07 */
.L_x_1428:
[----:B------:R-:W-:Y:S05]  /*2f90*/  BSYNC.RECONVERGENT B0 ;  /* 0x0000000000007941 */ /* 0x000fea0003800200 */
.L_x_1427:
[----:B------:R-:W-:-:S04]  /*2fa0*/  F2FP.F16.F32.PACK_AB R0, RZ, R0 ;  /* 0x00000000ff00723e */ /* 0x000fc800000000ff */
[----:B------:R-:W-:Y:S01]  /*2fb0*/  PRMT R18, R0, 0x7610, R18 ;  /* 0x0000761000127816 */ /* 0x000fe20000000012 */
[----:B------:R-:W-:Y:S06]  /*2fc0*/  BRA `(.L_x_1412) ;  /* 0x0000000400287947 */ /* 0x000fec0003800000 */
.L_x_1425:
        /* <DEDUP_REMOVED lines=21> */
.L_x_1434:
[----:B------:R-:W-:Y:S05]  /*3120*/  BSYNC.RECONVERGENT B1 ;  /* 0x0000000000017941 */ /* 0x000fea0003800200 */
.L_x_1433:
[----:B------:R-:W-:Y:S01]  /*3130*/  IMAD.SHL.U32 R0, R0, 0x200000, RZ ;  /* 0x0020000000007824 */ /* 0x000fe200078e00ff */
[----:B------:R-:W-:-:S04]  /*3140*/  LEA R3, R3, 0x37800000, 0x17 ;  /* 0x3780000003037811 */ /* 0x000fc800078eb8ff */
[----:B------:R-:W-:-:S07]  /*3150*/  LOP3.LUT R0, R3, R0, R7, 0xfe, !PT ;  /* 0x0000000003007212 */ /* 0x000fce00078efe07 */
.L_x_1432:
[----:B------:R-:W-:Y:S05]  /*3160*/  BSYNC.RECONVERGENT B0 ;  /* 0x0000000000007941 */ /* 0x000fea0003800200 */
.L_x_1431:
[----:B------:R-:W-:-:S04]  /*3170*/  F2FP.F16.F32.PACK_AB R0, RZ, R0 ;  /* 0x00000000ff00723e */ /* 0x000fc800000000ff */
[----:B------:R-:W-:Y:S01]  /*3180*/  PRMT R18, R0, 0x7610, R18 ;  /* 0x0000761000127816 */ /* 0x000fe20000000012 */
[----:B------:R-:W-:Y:S06]  /*3190*/  BRA `(.L_x_1412) ;  /* 0x0000000000b47947 */ /* 0x000fec0003800000 */
.L_x_1424:
        /* <DEDUP_REMOVED lines=14> */
.L_x_1438:
[----:B------:R-:W-:Y:S05]  /*3280*/  BSYNC.RECONVERGENT B0 ;  /* 0x0000000000007941 */ /* 0x000fea0003800200 */
.L_x_1437:
[----:B------:R-:W-:-:S04]  /*3290*/  F2FP.F16.F32.PACK_AB R0, RZ, R0 ;  /* 0x00000000ff00723e */ /* 0x000fc800000000ff */
[----:B------:R-:W-:Y:S01]  /*32a0*/  PRMT R18, R0, 0x7610, R18 ;  /* 0x0000761000127816 */ /* 0x000fe20000000012 */
[----:B------:R-:W-:Y:S06]  /*32b0*/  BRA `(.L_x_1412) ;  /* 0x00000000006c7947 */ /* 0x000fec0003800000 */
.L_x_1411:
        /* <DEDUP_REMOVED lines=16> */
.L_x_1439:
[----:B------:R-:W-:Y:S01]  /*33c0*/  PRMT R18, RZ, 0x7610, R18 ;  /* 0x00007610ff127816 */ /* 0x000fe20000000012 */
[----:B------:R-:W-:Y:S06]  /*33d0*/  BRA `(.L_x_1412) ;  /* 0x0000000000247947 */ /* 0x000fec0003800000 */
.L_x_1436:
[----:B------:R-:W2:Y:S02]  /*33e0*/  LDG.E.64 R4, desc[UR36][R4.64] ;  /* 0x0000002404047981 */ /* 0x000ea4000c1e1b00 */
[----:B--2---:R-:W0:Y:S02]  /*33f0*/  I2F.U64 R0, R4 ;  /* 0x0000000400007312 */ /* 0x004e240000301000 */
[----:B0-----:R-:W-:-:S04]  /*3400*/  F2FP.F16.F32.PACK_AB R0, RZ, R0 ;  /* 0x00000000ff00723e */ /* 0x001fc800000000ff */
[----:B------:R-:W-:Y:S01]  /*3410*/  PRMT R18, R0, 0x7610, R18 ;  /* 0x0000761000127816 */ /* 0x000fe20000000012 */
[----:B------:R-:W-:Y:S06]  /*3420*/  BRA `(.L_x_1412) ;  /* 0x0000000000107947 */ /* 0x000fec0003800000 */
.L_x_1435:
[----:B------:R-:W2:Y:S02]  /*3430*/  LDG.E R4, desc[UR36][R4.64] ;  /* 0x0000002404047981 */ /* 0x000ea4000c1e1900 */
[----:B--2---:R-:W-:-:S04]  /*3440*/  I2FP.F32.U32 R0, R4 ;  /* 0x0000000400007245 */ /* 0x004fc80000201000 */
[----:B------:R-:W-:-:S04]  /*3450*/  F2FP.F16.F32.PACK_AB R0, RZ, R0 ;  /* 0x00000000ff00723e */ /* 0x000fc800000000ff */
[----:B------:R-:W-:-:S07]  /*3460*/  PRMT R18, R0, 0x7610, R18 ;  /* 0x0000761000127816 */ /* 0x000fce0000000012 */
.L_x_1412:
        /* <DEDUP_REMOVED lines=21> */
.L_x_1443:
[----:B------:R-:W2:Y:S02]  /*35c0*/  LDG.E.U8 R4, desc[UR36][R4.64] ;  /* 0x0000002404047981 */ /* 0x000ea4000c1e1100 */
[----:B--2---:R-:W-:-:S04]  /*35d0*/  I2FP.F32.U32 R0, R4 ;  /* 0x0000000400007245 */ /* 0x004fc80000201000 */
[----:B------:R-:W-:-:S04]  /*35e0*/  F2FP.F16.F32.PACK_AB R0, RZ, R0 ;  /* 0x00000000ff00723e */ /* 0x000fc800000000ff */
[----:B------:R-:W-:Y:S01]  /*35f0*/  PRMT R22, R0, 0x7610, R22 ;  /* 0x0000761000167816 */ /* 0x000fe20000000016 */
[----:B------:R-:W-:Y:S06]  /*3600*/  BRA `(.L_x_1445) ;  /* 0x0000000c00d87947 */ /* 0x000fec0003800000 */
.L_x_1442:
        /* <DEDUP_REMOVED lines=11> */
.L_x_1447:
[----:B------:R-:W2:Y:S02]  /*36c0*/  LDG.E R4, desc[UR36][R4.64] ;  /* 0x0000002404047981 */ /* 0x000ea4000c1e1900 */
[----:B--2---:R-:W-:-:S04]  /*36d0*/  I2FP.F32.S32 R0, R4 ;  /* 0x0000000400007245 */ /* 0x004fc80000201400 */
[----:B------:R-:W-:-:S04]  /*36e0*/  F2FP.F16.F32.PACK_AB R0, RZ, R0 ;  /* 0x00000000ff00723e */ /* 0x000fc800000000ff */
[----:B------:R-:W-:Y:S01]  /*36f0*/  PRMT R22, R0, 0x7610, R22 ;  /* 0x0000761000167816 */ /* 0x000fe20000000016 */
[----:B------:R-:W-:Y:S06]  /*3700*/  BRA `(.L_x_1445) ;  /* 0x0000000c00987947 */ /* 0x000fec0003800000 */
.L_x_1446:
[----:B------:R-:W2:Y:S02]  /*3710*/  LDG.E.U16 R4, desc[UR36][R4.64] ;  /* 0x0000002404047981 */ /* 0x000ea4000c1e1500 */
[----:B--2---:R-:W0:Y:S02]  /*3720*/  I2F.S16 R0, R4 ;  /* 0x0000000400007306 */ /* 0x004e240000101400 */
[----:B0-----:R-:W-:-:S04]  /*3730*/  F2FP.F16.F32.PACK_AB R0, RZ, R0 ;  /* 0x00000000ff00723e */ /* 0x001fc800000000ff */
[----:B------:R-:W-:Y:S01]  /*3740*/  PRMT R22, R0, 0x7610, R22 ;  /* 0x0000761000167816 */ /* 0x000fe20000000016 */
[----:B------:R-:W-:Y:S06]  /*3750*/  BRA `(.L_x_1445) ;  /* 0x0000000c00847947 */ /* 0x000fec0003800000 */
.L_x_1441:
        /* <DEDUP_REMOVED lines=9> */
.L_x_1449:
[----:B------:R1:W5:Y:S01]  /*37f0*/  LDG.E.U16 R22, desc[UR36][R4.64] ;  /* 0x0000002404167981 */ /* 0x000362000c1e1500 */
[----:B------:R-:W-:Y:S05]  /*3800*/  BRA `(.L_x_1445) ;  /* 0x0000000c00587947 */ /* 0x000fea0003800000 */
.L_x_1448:
        /* <DEDUP_REMOVED lines=9> */
.L_x_1451:
[----:B------:R0:W5:Y:S01]  /*38a0*/  LDG.E.U16 R22, desc[UR36][R4.64] ;  /* 0x0000002404167981 */ /* 0x000162000c1e1500 */
[----:B------:R-:W-:Y:S05]  /*38b0*/  BRA `(.L_x_1445) ;  /* 0x0000000c002c7947 */ /* 0x000fea0003800000 */
.L_x_1450:
        /* <DEDUP_REMOVED lines=13> */
.L_x_1440:
        /* <DEDUP_REMOVED lines=14> */
.L_x_1454:
        /* <DEDUP_REMOVED lines=13> */
.L_x_1453:
        /* <DEDUP_REMOVED lines=27> */
.L_x_1456:
        /* <DEDUP_REMOVED lines=15> */
.L_x_1455:
[----:B------:R-:W2:Y:S02]  /*3de0*/  LDG.E.U16 R0, desc[UR36][R4.64] ;  /* 0x0000002404007981 */ /* 0x000ea4000c1e1500 */
[----:B--2---:R-:W-:-:S05]  /*3df0*/  IMAD.U32 R0, R0, 0x10000, RZ ;  /* 0x0001000000007824 */ /* 0x004fca00078e00ff */
[----:B------:R-:W-:-:S04]  /*3e00*/  F2FP.F16.F32.PACK_AB R0, RZ, R0 ;  /* 0x00000000ff00723e */ /* 0x000fc800000000ff */
[----:B------:R-:W-:Y:S01]  /*3e10*/  PRMT R22, R0, 0x7610, R22 ;  /* 0x0000761000167816 */ /* 0x000fe20000000016 */
[----:B------:R-:W-:Y:S06]  /*3e20*/  BRA `(.L_x_1445) ;  /* 0x0000000400d07947 */ /* 0x000fec0003800000 */
.L_x_1452:
        /* <DEDUP_REMOVED lines=13> */
.L_x_1459:
        /* <DEDUP_REMOVED lines=21> */
.L_x_1463:
[----:B------:R-:W-:Y:S05]  /*4050*/  BSYNC.RECONVERGENT B1 ;  /* 0x0000000000017941 */ /* 0x000fea0003800200 */
.L_x_1462:
[----:B------:R-:W-:Y:S01]  /*4060*/  IMAD.SHL.U32 R0, R0, 0x100000, RZ ;  /* 0x0010000000007824 */ /* 0x000fe200078e00ff */
[----:B------:R-:W-:-:S04]  /*4070*/  LEA R3, R3, 0x3b800000, 0x17 ;  /* 0x3b80000003037811 */ /* 0x000fc800078eb8ff */
[----:B------:R-:W-:-:S07]  /*4080*/  LOP3.LUT R0, R3, R0, R7, 0xfe, !PT ;  /* 0x0000000003007212 */ /* 0x000fce00078efe07 */
.L_x_1461:
[----:B------:R-:W-:Y:S05]  /*4090*/  BSYNC.RECONVERGENT B0 ;  /* 0x0000000000007941 */ /* 0x000fea0003800200 */
.L_x_1460:
[----:B------:R-:W-:-:S04]  /*40a0*/  F2FP.F16.F32.PACK_AB R0, RZ, R0 ;  /* 0x00000000ff00723e */ /* 0x000fc800000000ff */
[----:B------:R-:W-:Y:S01]  /*40b0*/  PRMT R22, R0, 0x7610, R22 ;  /* 0x0000761000167816 */ /* 0x000fe20000000016 */
[----:B------:R-:W-:Y:S06]  /*40c0*/  BRA `(.L_x_1445) ;  /* 0x0000000400287947 */ /* 0x000fec0003800000 */
.L_x_1458:
        /* <DEDUP_REMOVED lines=21> */
.L_x_1467:
[----:B------:R-:W-:Y:S05]  /*4220*/  BSYNC.RECONVERGENT B1 ;  /* 0x0000000000017941 */ /* 0x000fea0003800200 */
.L_x_1466:
[----:B------:R-:W-:Y:S01]  /*4230*/  IMAD.SHL.U32 R0, R0, 0x200000, RZ ;  /* 0x0020000000007824 */ /* 0x000fe200078e00ff */
[----:B------:R-:W-:-:S04]  /*4240*/  LEA R3, R3, 0x37800000, 0x17 ;  /* 0x3780000003037811 */ /* 0x000fc800078eb8ff */
[----:B------:R-:W-:-:S07]  /*4250*/  LOP3.LUT R0, R3, R0, R7, 0xfe, !PT ;  /* 0x0000000003007212 */ /* 0x000fce00078efe07 */
.L_x_1465:
[----:B------:R-:W-:Y:S05]  /*4260*/  BSYNC.RECONVERGENT B0 ;  /* 0x0000000000007941 */ /* 0x000fea0003800200 */
.L_x_1464:
[----:B------:R-:W-:-:S04]  /*4270*/  F2FP.F16.F32.PACK_AB R0, RZ, R0 ;  /* 0x00000000ff00723e */ /* 0x000fc800000000ff */
[----:B------:R-:W-:Y:S01]  /*4280*/  PRMT R22, R0, 0x7610, R22 ;  /* 0x0000761000167816 */ /* 0x000fe20000000016 */
[----:B------:R-:W-:Y:S06]  /*4290*/  BRA `(.L_x_1445) ;  /* 0x0000000000b47947 */ /* 0x000fec0003800000 */
.L_x_1457:
        /* <DEDUP_REMOVED lines=14> */
.L_x_1471:
[----:B------:R-:W-:Y:S05]  /*4380*/  BSYNC.RECONVERGENT B0 ;  /* 0x0000000000007941 */ /* 0x000fea0003800200 */
.L_x_1470:
[----:B------:R-:W-:-:S04]  /*4390*/  F2FP.F16.F32.PACK_AB R0, RZ, R0 ;  /* 0x00000000ff00723e */ /* 0x000fc800000000ff */
[----:B------:R-:W-:Y:S01]  /*43a0*/  PRMT R22, R0, 0x7610, R22 ;  /* 0x0000761000167816 */ /* 0x000fe20000000016 */
[----:B------:R-:W-:Y:S06]  /*43b0*/  BRA `(.L_x_1445) ;  /* 0x00000000006c7947 */ /* 0x000fec0003800000 */
.L_x_1444:
        /* <DEDUP_REMOVED lines=16> */
.L_x_1472:
[----:B------:R-:W-:Y:S01]  /*44c0*/  PRMT R22, RZ, 0x7610, R22 ;  /* 0x00007610ff167816 */ /* 0x000fe20000000016 */
[----:B------:R-:W-:Y:S06]  /*44d0*/  BRA `(.L_x_1445) ;  /* 0x0000000000247947 */ /* 0x000fec0003800000 */
.L_x_1469:
[----:B------:R-:W2:Y:S02]  /*44e0*/  LDG.E.64 R4, desc[UR36][R4.64] ;  /* 0x0000002404047981 */ /* 0x000ea4000c1e1b00 */
[----:B--2---:R-:W0:Y:S02]  /*44f0*/  I2F.U64 R0, R4 ;  /* 0x0000000400007312 */ /* 0x004e240000301000 */
[----:B0-----:R-:W-:-:S04]  /*4500*/  F2FP.F16.F32.PACK_AB R0, RZ, R0 ;  /* 0x00000000ff00723e */ /* 0x001fc800000000ff */
[----:B------:R-:W-:Y:S01]  /*4510*/  PRMT R22, R0, 0x7610, R22 ;  /* 0x0000761000167816 */ /* 0x000fe20000000016 */
[----:B------:R-:W-:Y:S06]  /*4520*/  BRA `(.L_x_1445) ;  /* 0x0000000000107947 */ /* 0x000fec0003800000 */
.L_x_1468:
[----:B------:R-:W2:Y:S02]  /*4530*/  LDG.E R4, desc[UR36][R4.64] ;  /* 0x0000002404047981 */ /* 0x000ea4000c1e1900 */
[----:B--2---:R-:W-:-:S04]  /*4540*/  I2FP.F32.U32 R0, R4 ;  /* 0x0000000400007245 */ /* 0x004fc80000201000 */
[----:B------:R-:W-:-:S04]  /*4550*/  F2FP.F16.F32.PACK_AB R0, RZ, R0 ;  /* 0x00000000ff00723e */ /* 0x000fc800000000ff */
[----:B------:R-:W-:-:S07]  /*4560*/  PRMT R22, R0, 0x7610, R22 ;  /* 0x0000761000167816 */ /* 0x000fce0000000016 */
.L_x_1445:
[----:B------:R-:W-:-:S07]  /*4570*/  VIADD R27, R27, 0x80 ;  /* 0x000000801b1b7836 */ /* 0x000fce0000000000 */
.L_x_1406:
[----:B------:R-:W-:Y:S05]  /*4580*/  BSYNC.RECONVERGENT B6 ;  /* 0x0000000000067941 */ /* 0x000fea0003800200 */
.L_x_1405:
        /* <DEDUP_REMOVED lines=27> */
.L_x_1478:
[----:B------:R-:W2:Y:S02]  /*4740*/  LDG.E.U8 R4, desc[UR36][R4.64] ;  /* 0x0000002404047981 */ /* 0x000ea4000c1e1100 */
[----:B--2---:R-:W-:-:S04]  /*4750*/  I2FP.F32.U32 R0, R4 ;  /* 0x0000000400007245 */ /* 0x004fc80000201000 */
[----:B------:R-:W-:-:S04]  /*4760*/  F2FP.F16.F32.PACK_AB R0, RZ, R0 ;  /* 0x00000000ff00723e */ /* 0x000fc800000000ff */
[----:B------:R-:W-:Y:S01]  /*4770*/  PRMT R23, R0, 0x7610, R23 ;  /* 0x0000761000177816 */ /* 0x000fe20000000017 */
[----:B------:R-:W-:Y:S06]  /*4780*/  BRA `(.L_x_1480) ;  /* 0x0000000c00d87947 */ /* 0x000fec0003800000 */
.L_x_1477:
        /* <DEDUP_REMOVED lines=11> */
.L_x_1482:
[----:B------:R-:W2:Y:S02]  /*4840*/  LDG.E R4, desc[UR36][R4.64] ;  /* 0x0000002404047981 */ /* 0x000ea4000c1e1900 */
[----:B--2---:R-:W-:-:S04]  /*4850*/  I2FP.F32.S32 R0, R4 ;  /* 0x0000000400007245 */ /* 0x004fc80000201400 */
[----:B------:R-:W-:-:S04]  /*4860*/  F2FP.F16.F32.PACK_AB R0, RZ, R0 ;  /* 0x00000000ff00723e */ /* 0x000fc800000000ff */
[----:B------:R-:W-:Y:S01]  /*4870*/  PRMT R23, R0, 0x7610, R23 ;  /* 0x0000761000177816 */ /* 0x000fe20000000017 */
[----:B------:R-:W-:Y:S06]  /*4880*/  BRA `(.L_x_1480) ;  /* 0x0000000c00987947 */ /* 0x000fec0003800000 */
.L_x_1481:
[----:B------:R-:W2:Y:S02]  /*4890*/  LDG.E.U16 R4, desc[UR36][R4.64] ;  /* 0x0000002404047981 */ /* 0x000ea4000c1e1500 */
[----:B--2---:R-:W0:Y:S02]  /*48a0*/  I2F.S16 R0, R4 ;  /* 0x0000000400007306 */ /* 0x004e240000101400 */
[----:B0-----:R-:W-:-:S04]  /*48b0*/  F2FP.F16.F32.PACK_AB R0, RZ, R0 ;  /* 0x00000000ff00723e */ /* 0x001fc800000000ff */
[----:B------:R-:W-:Y:S01]  /*48c0*/  PRMT R23, R0, 0x7610, R23 ;  /* 0x0000761000177816 */ /* 0x000fe20000000017 */
[----:B------:R-:W-:Y:S06]  /*48d0*/  BRA `(.L_x_1480) ;  /* 0x0000000c00847947 */ /* 0x000fec0003800000 */
.L_x_1476:
        /* <DEDUP_REMOVED lines=9> */
.L_x_1484:
[----:B------:R1:W5:Y:S01]  /*4970*/  LDG.E.U16 R23, desc[UR36][R4.64] ;  /* 0x0000002404177981 */ /* 0x000362000c1e1500 */
[----:B------:R-:W-:Y:S05]  /*4980*/  BRA `(.L_x_1480) ;  /* 0x0000000c00587947 */ /* 0x000fea0003800000 */
.L_x_1483:
        /* <DEDUP_REMOVED lines=9> */
.L_x_1486:
[----:B------:R0:W5:Y:S01]  /*4a20*/  LDG.E.U16 R23, desc[UR36][R4.64] ;  /* 0x0000002404177981 */ /* 0x000162000c1e1500 */
[----:B------:R-:W-:Y:S05]  /*4a30*/  BRA `(.L_x_1480) ;  /* 0x0000000c002c7947 */ /* 0x000fea0003800000 */
.L_x_1485:
        /* <DEDUP_REMOVED lines=13> */
.L_x_1475:
        /* <DEDUP_REMOVED lines=14> */
.L_x_1489:
        /* <DEDUP_REMOVED lines=13> */
.L_x_1488:
        /* <DEDUP_REMOVED lines=27> */
.L_x_1491:
        /* <DEDUP_REMOVED lines=15> */
.L_x_1490:
[----:B------:R-:W2:Y:S02]  /*4f60*/  LDG.E.U16 R0, desc[UR36][R4.64] ;  /* 0x0000002404007981 */ /* 0x000ea4000c1e1500 */
[----:B--2---:R-:W-:-:S05]  /*4f70*/  IMAD.U32 R0, R0, 0x10000, RZ ;  /* 0x0001000000007824 */ /* 0x004fca00078e00ff */
[----:B------:R-:W-:-:S04]  /*4f80*/  F2FP.F16.F32.PACK_AB R0, RZ, R0 ;  /* 0x00000000ff00723e */ /* 0x000fc800000000ff */
[----:B------:R-:W-:Y:S01]  /*4f90*/  PRMT R23, R0, 0x7610, R23 ;  /* 0x0000761000177816 */ /* 0x000fe20000000017 */
[----:B------:R-:W-:Y:S06]  /*4fa0*/  BRA `(.L_x_1480) ;  /* 0x0000000400d07947 */ /* 0x000fec0003800000 */
.L_x_1487:
        /* <DEDUP_REMOVED lines=13> */
.L_x_1494:
        /* <DEDUP_REMOVED lines=21> */
.L_x_1498:
[----:B------:R-:W-:Y:S05]  /*51d0*/  BSYNC.RECONVERGENT B1 ;  /* 0x0000000000017941 */ /* 0x000fea0003800200 */
.L_x_1497:
[----:B------:R-:W-:Y:S01]  /*51e0*/  IMAD.SHL.U32 R0, R0, 0x100000, RZ ;  /* 0x0010000000007824 */ /* 0x000fe200078e00ff */
[----:B------:R-:W-:-:S04]  /*51f0*/  LEA R3, R3, 0x3b800000, 0x17 ;  /* 0x3b80000003037811 */ /* 0x000fc800078eb8ff */
[----:B------:R-:W-:-:S07]  /*5200*/  LOP3.LUT R0, R3, R0, R7, 0xfe, !PT ;  /* 0x0000000003007212 */ /* 0x000fce00078efe07 */
.L_x_1496:
[----:B------:R-:W-:Y:S05]  /*5210*/  BSYNC.RECONVERGENT B0 ;  /* 0x0000000000007941 */ /* 0x000fea0003800200 */
.L_x_1495:
[----:B------:R-:W-:-:S04]  /*5220*/  F2FP.F16.F32.PACK_AB R0, RZ, R0 ;  /* 0x00000000ff00723e */ /* 0x000fc800000000ff */
[----:B------:R-:W-:Y:S01]  /*5230*/  PRMT R23, R0, 0x7610, R23 ;  /* 0x0000761000177816 */ /* 0x000fe20000000017 */
[----:B------:R-:W-:Y:S06]  /*5240*/  BRA `(.L_x_1480) ;  /* 0x0000000400287947 */ /* 0x000fec0003800000 */
.L_x_1493:
        /* <DEDUP_REMOVED lines=21> */
.L_x_1502:
[----:B------:R-:W-:Y:S05]  /*53a0*/  BSYNC.RECONVERGENT B1 ;  /* 0x0000000000017941 */ /* 0x000fea0003800200 */
.L_x_1501:
[----:B------:R-:W-:Y:S01]  /*53b0*/  IMAD.SHL.U32 R0, R0, 0x200000, RZ ;  /* 0x0020000000007824 */ /* 0x000fe200078e00ff */
[----:B------:R-:W-:-:S04]  /*53c0*/  LEA R3, R3, 0x37800000, 0x17 ;  /* 0x3780000003037811 */ /* 0x000fc800078eb8ff */
[----:B------:R-:W-:-:S07]  /*53d0*/  LOP3.LUT R0, R3, R0, R7, 0xfe, !PT ;  /* 0x0000000003007212 */ /* 0x000fce00078efe07 */
.L_x_1500:
[----:B------:R-:W-:Y:S05]  /*53e0*/  BSYNC.RECONVERGENT B0 ;  /* 0x0000000000007941 */ /* 0x000fea0003800200 */
.L_x_1499:
[----:B------:R-:W-:-:S04]  /*53f0*/  F2FP.F16.F32.PACK_AB R0, RZ, R0 ;  /* 0x00000000ff00723e */ /* 0x000fc800000000ff */
[----:B------:R-:W-:Y:S01]  /*5400*/  PRMT R23, R0, 0x7610, R23 ;  /* 0x0000761000177816 */ /* 0x000fe20000000017 */
[----:B------:R-:W-:Y:S06]  /*5410*/  BRA `(.L_x_1480) ;  /* 0x0000000000b47947 */ /* 0x000fec0003800000 */
.L_x_1492:
        /* <DEDUP_REMOVED lines=14> */
.L_x_1506:
[----:B------:R-:W-:Y:S05]  /*5500*/  BSYNC.RECONVERGENT B0 ;  /* 0x0000000000007941 */ /* 0x000fea0003800200 */
.L_x_1505:
[----:B------:R-:W-:-:S04]  /*5510*/  F2FP.F16.F32.PACK_AB R0, RZ, R0 ;  /* 0x00000000ff00723e */ /* 0x000fc800000000ff */
[----:B------:R-:W-:Y:S01]  /*5520*/  PRMT R23, R0, 0x7610, R23 ;  /* 0x0000761000177816 */ /* 0x000fe20000000017 */
[----:B------:R-:W-:Y:S06]  /*5530*/  BRA `(.L_x_1480) ;  /* 0x00000000006c7947 */ /* 0x000fec0003800000 */
.L_x_1479:
        /* <DEDUP_REMOVED lines=16> */
.L_x_1507:
[----:B------:R-:W-:Y:S01]  /*5640*/  PRMT R23, RZ, 0x7610, R23 ;  /* 0x00007610ff177816 */ /* 0x000fe20000000017 */
[----:B------:R-:W-:Y:S06]  /*5650*/  BRA `(.L_x_1480) ;  /* 0x0000000000247947 */ /* 0x000fec0003800000 */
.L_x_1504:
[----:B------:R-:W2:Y:S02]  /*5660*/  LDG.E.64 R4, desc[UR36][R4.64] ;  /* 0x0000002404047981 */ /* 0x000ea4000c1e1b00 */
[----:B--2---:R-:W0:Y:S02]  /*5670*/  I2F.U64 R0, R4 ;  /* 0x0000000400007312 */ /* 0x004e240000301000 */
[----:B0-----:R-:W-:-:S04]  /*5680*/  F2FP.F16.F32.PACK_AB R0, RZ, R0 ;  /* 0x00000000ff00723e */ /* 0x001fc800000000ff */
[----:B------:R-:W-:Y:S01]  /*5690*/  PRMT R23, R0, 0x7610, R23 ;  /* 0x0000761000177816 */ /* 0x000fe20000000017 */
[----:B------:R-:W-:Y:S06]  /*56a0*/  BRA `(.L_x_1480) ;  /* 0x0000000000107947 */ /* 0x000fec0003800000 */
.L_x_1503:
[----:B------:R-:W2:Y:S02]  /*56b0*/  LDG.E R4, desc[UR36][R4.64] ;  /* 0x0000002404047981 */ /* 0x000ea4000c1e1900 */
[----:B--2---:R-:W-:-:S04]  /*56c0*/  I2FP.F32.U32 R0, R4 ;  /* 0x0000000400007245 */ /* 0x004fc80000201000 */
[----:B------:R-:W-:-:S04]  /*56d0*/  F2FP.F16.F32.PACK_AB R0, RZ, R0 ;  /* 0x00000000ff00723e */ /* 0x000fc800000000ff */
[----:B------:R-:W-:-:S07]  /*56e0*/  PRMT R23, R0, 0x7610, R23 ;  /* 0x0000761000177816 */ /* 0x000fce0000000017 */
.L_x_1480:
[----:B------:R-:W2:Y:S01]  /*56f0*/  LDCU.U8 UR6, c[0x0][0x3b5] ;  /* 0x000076a0ff0677ac */ /* 0x000ea20008000000 */
[----:B01----:R-:W0:Y:S01]  /*5700*/  LDC.64 R4, c[0x0][0x3a8] ;  /* 0x0000ea00ff047b82 */ /* 0x003e220000000a00 */
[----:B------:R-:W1:Y:S01]  /*5710*/  LDCU UR5, c[0x0][0x3bc] ;  /* 0x00007780ff0577ac */ /* 0x000e620008000800 */
[----:B--2---:R-:W-:-:S04]  /*5720*/  UPRMT UR4, UR6, 0x9910, URZ ;  /* 0x0000991006047896 */ /* 0x004fc800080000ff */
        /* <DEDUP_REMOVED lines=18> */
.L_x_1511:
[----:B------:R-:W2:Y:S02]  /*5850*/  LDG.E.U8 R4, desc[UR36][R4.64] ;  /* 0x0000002404047981 */ /* 0x000ea4000c1e1100 */
[----:B--2---:R-:W-:-:S04]  /*5860*/  I2FP.F32.U32 R0, R4 ;  /* 0x0000000400007245 */ /* 0x004fc80000201000 */
[----:B------:R-:W-:-:S04]  /*5870*/  F2FP.F16.F32.PACK_AB R0, RZ, R0 ;  /* 0x00000000ff00723e */ /* 0x000fc800000000ff */
[----:B------:R-:W-:Y:S01]  /*5880*/  PRMT R24, R0, 0x7610, R24 ;  /* 0x0000761000187816 */ /* 0x000fe20000000018 */
[----:B------:R-:W-:Y:S06]  /*5890*/  BRA `(.L_x_1513) ;  /* 0x0000000c00d87947 */ /* 0x000fec0003800000 */
.L_x_1510:
        /* <DEDUP_REMOVED lines=11> */
.L_x_1515:
[----:B------:R-:W2:Y:S02]  /*5950*/  LDG.E R4, desc[UR36][R4.64] ;  /* 0x0000002404047981 */ /* 0x000ea4000c1e1900 */
[----:B--2---:R-:W-:-:S04]  /*5960*/  I2FP.F32.S32 R0, R4 ;  /* 0x0000000400007245 */ /* 0x004fc80000201400 */
[----:B------:R-:W-:-:S04]  /*5970*/  F2FP.F16.F32.PACK_AB R0, RZ, R0 ;  /* 0x00000000ff00723e */ /* 0x000fc800000000ff */
[----:B------:R-:W-:Y:S01]  /*5980*/  PRMT R24, R0, 0x7610, R24 ;  /* 0x0000761000187816 */ /* 0x000fe20000000018 */
[----:B------:R-:W-:Y:S06]  /*5990*/  BRA `(.L_x_1513) ;  /* 0x0000000c00987947 */ /* 0x000fec0003800000 */
.L_x_1514:
[----:B------:R-:W2:Y:S02]  /*59a0*/  LDG.E.U16 R4, desc[UR36][R4.64] ;  /* 0x0000002404047981 */ /* 0x000ea4000c1e1500 */
[----:B--2---:R-:W0:Y:S02]  /*59b0*/  I2F.S16 R0, R4 ;  /* 0x0000000400007306 */ /* 0x004e240000101400 */
[----:B0-----:R-:W-:-:S04]  /*59c0*/  F2FP.F16.F32.PACK_AB R0, RZ, R0 ;  /* 0x00000000ff00723e */ /* 0x001fc800000000ff */
[----:B------:R-:W-:Y:S01]  /*59d0*/  PRMT R24, R0, 0x7610, R24 ;  /* 0x0000761000187816 */ /* 0x000fe20000000018 */
[----:B------:R-:W-:Y:S06]  /*59e0*/  BRA `(.L_x_1513) ;  /* 0x0000000c00847947 */ /* 0x000fec0003800000 */
.L_x_1509:
        /* <DEDUP_REMOVED lines=9> */
.L_x_1517:
[----:B------:R1:W5:Y:S01]  /*5a80*/  LDG.E.U16 R24, desc[UR36][R4.64] ;  /* 0x0000002404187981 */ /* 0x000362000c1e1500 */
[----:B------:R-:W-:Y:S05]  /*5a90*/  BRA `(.L_x_1513) ;  /* 0x0000000c00587947 */ /* 0x000fea0003800000 */
.L_x_1516:
        /* <DEDUP_REMOVED lines=9> */
.L_x_1519:
[----:B------:R0:W5:Y:S01]  /*5b30*/  LDG.E.U16 R24, desc[UR36][R4.64] ;  /* 0x0000002404187981 */ /* 0x000162000c1e1500 */
[----:B------:R-:W-:Y:S05]  /*5b40*/  BRA `(.L_x_1513) ;  /* 0x0000000c002c7947 */ /* 0x000fea0003800000 */
.L_x_1518:
        /* <DEDUP_REMOVED lines=13> */
.L_x_1508:
        /* <DEDUP_REMOVED lines=14> */
.L_x_1522:
        /* <DEDUP_REMOVED lines=13> */
.L_x_1521:
        /* <DEDUP_REMOVED lines=27> */
.L_x_1524:
        /* <DEDUP_REMOVED lines=15> */
.L_x_1523:
[----:B------:R-:W2:Y:S02]  /*6070*/  LDG.E.U16 R0, desc[UR36][R4.64] ;  /* 0x0000002404007981 */ /* 0x000ea4000c1e1500 */
[----:B--2---:R-:W-:-:S05]  /*6080*/  IMAD.U32 R0, R0, 0x10000, RZ ;  /* 0x0001000000007824 */ /* 0x004fca00078e00ff */
[----:B------:R-:W-:-:S04]  /*6090*/  F2FP.F16.F32.PACK_AB R0, RZ, R0 ;  /* 0x00000000ff00723e */ /* 0x000fc800000000ff */
[----:B------:R-:W-:Y:S01]  /*60a0*/  PRMT R24, R0, 0x7610, R24 ;  /* 0x0000761000187816 */ /* 0x000fe20000000018 */
[----:B------:R-:W-:Y:S06]  /*60b0*/  BRA `(.L_x_1513) ;  /* 0x0000000400d07947 */ /* 0x000fec0003800000 */
.L_x_1520:
        /* <DEDUP_REMOVED lines=13> */
.L_x_1527:
        /* <DEDUP_REMOVED lines=21> */
.L_x_1531:
[----:B------:R-:W-:Y:S05]  /*62e0*/  BSYNC.RECONVERGENT B1 ;  /* 0x0000000000017941 */ /* 0x000fea0003800200 */
.L_x_1530:
[----:B------:R-:W-:Y:S01]  /*62f0*/  IMAD.SHL.U32 R0, R0, 0x100000, RZ ;  /* 0x0010000000007824 */ /* 0x000fe200078e00ff */
[----:B------:R-:W-:-:S04]  /*6300*/  LEA R3, R3, 0x3b800000, 0x17 ;  /* 0x3b80000003037811 */ /* 0x000fc800078eb8ff */
[----:B------:R-:W-:-:S07]  /*6310*/  LOP3.LUT R0, R3, R0, R7, 0xfe, !PT ;  /* 0x0000000003007212 */ /* 0x000fce00078efe07 */
.L_x_1529:
[----:B------:R-:W-:Y:S05]  /*6320*/  BSYNC.RECONVERGENT B0 ;  /* 0x0000000000007941 */ /* 0x000fea0003800200 */
.L_x_1528:
[----:B------:R-:W-:-:S04]  /*6330*/  F2FP.F16.F32.PACK_AB R0, RZ, R0 ;  /* 0x00000000ff00723e */ /* 0x000fc800000000ff */
[----:B------:R-:W-:Y:S01]  /*6340*/  PRMT R24, R0, 0x7610, R24 ;  /* 0x0000761000187816 */ /* 0x000fe20000000018 */
[----:B------:R-:W-:Y:S06]  /*6350*/  BRA `(.L_x_1513) ;  /* 0x0000000400287947 */ /* 0x000fec0003800000 */
.L_x_1526:
        /* <DEDUP_REMOVED lines=21> */
.L_x_1535:
[----:B------:R-:W-:Y:S05]  /*64b0*/  BSYNC.RECONVERGENT B1 ;  /* 0x0000000000017941 */ /* 0x000fea0003800200 */
.L_x_1534:
[----:B------:R-:W-:Y:S01]  /*64c0*/  IMAD.SHL.U32 R0, R0, 0x200000, RZ ;  /* 0x0020000000007824 */ /* 0x000fe200078e00ff */
[----:B------:R-:W-:-:S04]  /*64d0*/  LEA R3, R3, 0x37800000, 0x17 ;  /* 0x3780000003037811 */ /* 0x000fc800078eb8ff */
[----:B------:R-:W-:-:S07]  /*64e0*/  LOP3.LUT R0, R3, R0, R7, 0xfe, !PT ;  /* 0x0000000003007212 */ /* 0x000fce00078efe07 */
.L_x_1533:
[----:B------:R-:W-:Y:S05]  /*64f0*/  BSYNC.RECONVERGENT B0 ;  /* 0x0000000000007941 */ /* 0x000fea0003800200 */
.L_x_1532:
[----:B------:R-:W-:-:S04]  /*6500*/  F2FP.F16.F32.PACK_AB R0, RZ, R0 ;  /* 0x00000000ff00723e */ /* 0x000fc800000000ff */
[----:B------:R-:W-:Y:S01]  /*6510*/  PRMT R24, R0, 0x7610, R24 ;  /* 0x0000761000187816 */ /* 0x000fe20000000018 */
[----:B------:R-:W-:Y:S06]  /*6520*/  BRA `(.L_x_1513) ;  /* 0x0000000000b47947 */ /* 0x000fec0003800000 */
.L_x_1525:
        /* <DEDUP_REMOVED lines=14> */
.L_x_1539:
[----:B------:R-:W-:Y:S05]  /*6610*/  BSYNC.RECONVERGENT B0 ;  /* 0x0000000000007941 */ /* 0x000fea0003800200 */
.L_x_1538:
[----:B------:R-:W-:-:S04]  /*6620*/  F2FP.F16.F32.PACK_AB R0, RZ, R0 ;  /* 0x00000000ff00723e */ /* 0x000fc800000000ff */
[----:B------:R-:W-:Y:S01]  /*6630*/  PRMT R24, R0, 0x7610, R24 ;  /* 0x0000761000187816 */ /* 0x000fe20000000018 */
[----:B------:R-:W-:Y:S06]  /*6640*/  BRA `(.L_x_1513) ;  /* 0x00000000006c7947 */ /* 0x000fec0003800000 */
.L_x_1512:
        /* <DEDUP_REMOVED lines=16> */
.L_x_1540:
[----:B------:R-:W-:Y:S01]  /*6750*/  PRMT R24, RZ, 0x7610, R24 ;  /* 0x00007610ff187816 */ /* 0x000fe20000000018 */
[----:B------:R-:W-:Y:S06]  /*6760*/  BRA `(.L_x_1513) ;  /* 0x0000000000247947 */ /* 0x000fec0003800000 */
.L_x_1537:
[----:B------:R-:W2:Y:S02]  /*6770*/  LDG.E.64 R4, desc[UR36][R4.64] ;  /* 0x0000002404047981 */ /* 0x000ea4000c1e1b00 */
[----:B--2---:R-:W0:Y:S02]  /*6780*/  I2F.U64 R0, R4 ;  /* 0x0000000400007312 */ /* 0x004e240000301000 */
[----:B0-----:R-:W-:-:S04]  /*6790*/  F2FP.F16.F32.PACK_AB R0, RZ, R0 ;  /* 0x00000000ff00723e */ /* 0x001fc800000000ff */
[----:B------:R-:W-:Y:S01]  /*67a0*/  PRMT R24, R0, 0x7610, R24 ;  /* 0x0000761000187816 */ /* 0x000fe20000000018 */
[----:B------:R-:W-:Y:S06]  /*67b0*/  BRA `(.L_x_1513) ;  /* 0x0000000000107947 */ /* 0x000fec0003800000 */
.L_x_1536:
[----:B------:R-:W2:Y:S02]  /*67c0*/  LDG.E R4, desc[UR36][R4.64] ;  /* 0x0000002404047981 */ /* 0x000ea4000c1e1900 */
[----:B--2---:R-:W-:-:S04]  /*67d0*/  I2FP.F32.U32 R0, R4 ;  /* 0x0000000400007245 */ /* 0x004fc80000201000 */
[----:B------:R-:W-:-:S04]  /*67e0*/  F2FP.F16.F32.PACK_AB R0, RZ, R0 ;  /* 0x00000000ff00723e */ /* 0x000fc800000000ff */
[----:B------:R-:W-:-:S07]  /*67f0*/  PRMT R24, R0, 0x7610, R24 ;  /* 0x0000761000187816 */ /* 0x000fce0000000018 */
.L_x_1513:
[----:B------:R-:W-:-:S07]  /*6800*/  VIADD R27, R27, 0x80 ;  /* 0x000000801b1b7836 */ /* 0x000fce0000000000 */
.L_x_1474:
[----:B------:R-:W-:Y:S05]  /*6810*/  BSYNC.RECONVERGENT B6 ;  /* 0x0000000000067941 */ /* 0x000fea0003800200 */
.L_x_1473:
        /* <DEDUP_REMOVED lines=27> */
.L_x_1546:
[----:B------:R-:W2:Y:S02]  /*69d0*/  LDG.E.U8 R4, desc[UR36][R4.64] ;  /* 0x0000002404047981 */ /* 0x000ea4000c1e1100 */
[----:B--2---:R-:W-:-:S04]  /*69e0*/  I2FP.F32.U32 R0, R4 ;  /* 0x0000000400007245 */ /* 0x004fc80000201000 */
[----:B------:R-:W-:-:S04]  /*69f0*/  F2FP.F16.F32.PACK_AB R0, RZ, R0 ;  /* 0x00000000ff00723e */ /* 0x000fc800000000ff */
[----:B------:R-:W-:Y:S01]  /*6a00*/  PRMT R25, R0, 0x7610, R25 ;  /* 0x0000761000197816 */ /* 0x000fe20000000019 */
[----:B------:R-:W-:Y:S06]  /*6a10*/  BRA `(.L_x_1548) ;  /* 0x0000000c00d87947 */ /* 0x000fec0003800000 */
.L_x_1545:
        /* <DEDUP_REMOVED lines=11> */
.L_x_1550:
[----:B------:R-:W2:Y:S02]  /*6ad0*/  LDG.E R4, desc[UR36][R4.64] ;  /* 0x0000002404047981 */ /* 0x000ea4000c1e1900 */
[----:B--2---:R-:W-:-:S04]  /*6ae0*/  I2FP.F32.S32 R0, R4 ;  /* 0x0000000400007245 */ /* 0x004fc80000201400 */
[----:B------:R-:W-:-:S04]  /*6af0*/  F2FP.F16.F32.PACK_AB R0, RZ, R0 ;  /* 0x00000000ff00723e */ /* 0x000fc800000000ff */
[----:B------:R-:W-:Y:S01]  /*6b00*/  PRMT R25, R0, 0x7610, R25 ;  /* 0x0000761000197816 */ /* 0x000fe20000000019 */
[----:B------:R-:W-:Y:S06]  /*6b10*/  BRA `(.L_x_1548) ;  /* 0x0000000c00987947 */ /* 0x000fec0003800000 */
.L_x_1549:
[----:B------:R-:W2:Y:S02]  /*6b20*/  LDG.E.U16 R4, desc[UR36][R4.64] ;  /* 0x0000002404047981 */ /* 0x000ea4000c1e1500 */
[----:B--2---:R-:W0:Y:S02]  /*6b30*/  I2F.S16 R0, R4 ;  /* 0x0000000400007306 */ /* 0x004e240000101400 */
[----:B0-----:R-:W-:-:S04]  /*6b40*/  F2FP.F16.F32.PACK_AB R0, RZ, R0 ;  /* 0x00000000ff00723e */ /* 0x001fc800000000ff */
[----:B------:R-:W-:Y:S01]  /*6b50*/  PRMT R25, R0, 0x7610, R25 ;  /* 0x0000761000197816 */ /* 0x000fe20000000019 */
[----:B------:R-:W-:Y:S06]  /*6b60*/  BRA `(.L_x_1548) ;  /* 0x0000000c00847947 */ /* 0x000fec0003800000 */
.L_x_1544:
        /* <DEDUP_REMOVED lines=9> */
.L_x_1552:
[----:B------:R0:W5:Y:S01]  /*6c00*/  LDG.E.U16 R25, desc[UR36][R4.64] ;  /* 0x0000002404197981 */ /* 0x000162000c1e1500 */
[----:B------:R-:W-:Y:S05]  /*6c10*/  BRA `(.L_x_1548) ;  /* 0x0000000c00587947 */ /* 0x000fea0003800000 */
.L_x_1551:
        /* <DEDUP_REMOVED lines=9> */
.L_x_1554:
[----:B------:R1:W5:Y:S01]  /*6cb0*/  LDG.E.U16 R25, desc[UR36][R4.64] ;  /* 0x0000002404197981 */ /* 0x000362000c1e1500 */
[----:B------:R-:W-:Y:S05]  /*6cc0*/  BRA `(.L_x_1548) ;  /* 0x0000000c002c7947 */ /* 0x000fea0003800000 */
.L_x_1553:
        /* <DEDUP_REMOVED lines=13> */
.L_x_1543:
        /* <DEDUP_REMOVED lines=14> */
.L_x_1557:
        /* <DEDUP_REMOVED lines=13> */
.L_x_1556:
        /* <DEDUP_REMOVED lines=27> */
.L_x_1559:
        /* <DEDUP_REMOVED lines=15> */
.L_x_1558:
[----:B------:R-:W2:Y:S02]  /*71f0*/  LDG.E.U16 R0, desc[UR36][R4.64] ;  /* 0x0000002404007981 */ /* 0x000ea4000c1e1500 */
[----:B--2---:R-:W-:-:S05]  /*7200*/  IMAD.U32 R0, R0, 0x10000, RZ ;  /* 0x0001000000007824 */ /* 0x004fca00078e00ff */
[----:B------:R-:W-:-:S04]  /*7210*/  F2FP.F16.F32.PACK_AB R0, RZ, R0 ;  /* 0x00000000ff00723e */ /* 0x000fc800000000ff */
[----:B------:R-:W-:Y:S01]  /*7220*/  PRMT R25, R0, 0x7610, R25 ;  /* 0x0000761000197816 */ /* 0x000fe20000000019 */
[----:B------:R-:W-:Y:S06]  /*7230*/  BRA `(.L_x_1548) ;  /* 0x0000000400d07947 */ /* 0x000fec0003800000 */
.L_x_1555:
        /* <DEDUP_REMOVED lines=13> */
.L_x_1562:
        /* <DEDUP_REMOVED lines=21> */
.L_x_1566:
[----:B------:R-:W-:Y:S05]  /*7460*/  BSYNC.RECONVERGENT B1 ;  /* 0x0000000000017941 */ /* 0x000fea0003800200 */
.L_x_1565:
[----:B------:R-:W-:Y:S01]  /*7470*/  IMAD.SHL.U32 R0, R0, 0x100000, RZ ;  /* 0x0010000000007824 */ /* 0x000fe200078e00ff */
[----:B------:R-:W-:-:S04]  /*7480*/  LEA R3, R3, 0x3b800000, 0x17 ;  /* 0x3b80000003037811 */ /* 0x000fc800078eb8ff */
[----:B------:R-:W-:-:S07]  /*7490*/  LOP3.LUT R0, R3, R0, R7, 0xfe, !PT ;  /* 0x0000000003007212 */ /* 0x000fce00078efe07 */
.L_x_1564:
[----:B------:R-:W-:Y:S05]  /*74a0*/  BSYNC.RECONVERGENT B0 ;  /* 0x0000000000007941 */ /* 0x000fea0003800200 */
.L_x_1563:
[----:B------:R-:W-:-:S04]  /*74b0*/  F2FP.F16.F32.PACK_AB R0, RZ, R0 ;  /* 0x00000000ff00723e */ /* 0x000fc800000000ff */
[----:B------:R-:W-:Y:S01]  /*74c0*/  PRMT R25, R0, 0x7610, R25 ;  /* 0x0000761000197816 */ /* 0x000fe20000000019 */
[----:B------:R-:W-:Y:S06]  /*74d0*/  BRA `(.L_x_1548) ;  /* 0x0000000400287947 */ /* 0x000fec0003800000 */
.L_x_1561:
        /* <DEDUP_REMOVED lines=21> */
.L_x_1570:
[----:B------:R-:W-:Y:S05]  /*7630*/  BSYNC.RECONVERGENT B1 ;  /* 0x0000000000017941 */ /* 0x000fea0003800200 */
.L_x_1569:
[----:B------:R-:W-:Y:S01]  /*7640*/  IMAD.SHL.U32 R0, R0, 0x200000, RZ ;  /* 0x0020000000007824 */ /* 0x000fe200078e00ff */
[----:B------:R-:W-:-:S04]  /*7650*/  LEA R3, R3, 0x37800000, 0x17 ;  /* 0x3780000003037811 */ /* 0x000fc800078eb8ff */
[----:B------:R-:W-:-:S07]  /*7660*/  LOP3.LUT R0, R3, R0, R7, 0xfe, !PT ;  /* 0x0000000003007212 */ /* 0x000fce00078efe07 */
.L_x_1568:
[----:B------:R-:W-:Y:S05]  /*7670*/  BSYNC.RECONVERGENT B0 ;  /* 0x0000000000007941 */ /* 0x000fea0003800200 */
.L_x_1567:
[----:B------:R-:W-:-:S04]  /*7680*/  F2FP.F16.F32.PACK_AB R0, RZ, R0 ;  /* 0x00000000ff00723e */ /* 0x000fc800000000ff */
[----:B------:R-:W-:Y:S01]  /*7690*/  PRMT R25, R0, 0x7610, R25 ;  /* 0x0000761000197816 */ /* 0x000fe20000000019 */
[----:B------:R-:W-:Y:S06]  /*76a0*/  BRA `(.L_x_1548) ;  /* 0x0000000000b47947 */ /* 0x000fec0003800000 */
.L_x_1560:
        /* <DEDUP_REMOVED lines=14> */
.L_x_1574:
[----:B------:R-:W-:Y:S05]  /*7790*/  BSYNC.RECONVERGENT B0 ;  /* 0x0000000000007941 */ /* 0x000fea0003800200 */
.L_x_1573:
[----:B------:R-:W-:-:S04]  /*77a0*/  F2FP.F16.F32.PACK_AB R0, RZ, R0 ;  /* 0x00000000ff00723e */ /* 0x000fc800000000ff */
[----:B------:R-:W-:Y:S01]  /*77b0*/  PRMT R25, R0, 0x7610, R25 ;  /* 0x0000761000197816 */ /* 0x000fe20000000019 */
[----:B------:R-:W-:Y:S06]  /*77c0*/  BRA `(.L_x_1548) ;  /* 0x00000000006c7947 */ /* 0x000fec0003800000 */
.L_x_1547:
        /* <DEDUP_REMOVED lines=16> */
.L_x_1575:
[----:B------:R-:W-:Y:S01]  /*78d0*/  PRMT R25, RZ, 0x7610, R25 ;  /* 0x00007610ff197816 */ /* 0x000fe20000000019 */
[----:B------:R-:W-:Y:S06]  /*78e0*/  BRA `(.L_x_1548) ;  /* 0x0000000000247947 */ /* 0x000fec0003800000 */
.L_x_1572:
[----:B------:R-:W2:Y:S02]  /*78f0*/  LDG.E.64 R4, desc[UR36][R4.64] ;  /* 0x0000002404047981 */ /* 0x000ea4000c1e1b00 */
[----:B--2---:R-:W0:Y:S02]  /*7900*/  I2F.U64 R0, R4 ;  /* 0x0000000400007312 */ /* 0x004e240000301000 */
[----:B0-----:R-:W-:-:S04]  /*7910*/  F2FP.F16.F32.PACK_AB R0, RZ, R0 ;  /* 0x00000000ff00723e */ /* 0x001fc800000000ff */
[----:B------:R-:W-:Y:S01]  /*7920*/  PRMT R25, R0, 0x7610, R25 ;  /* 0x0000761000197816 */ /* 0x000fe20000000019 */
[----:B------:R-:W-:Y:S06]  /*7930*/  BRA `(.L_x_1548) ;  /* 0x0000000000107947 */ /* 0x000fec0003800000 */
.L_x_1571:
[----:B------:R-:W2:Y:S02]  /*7940*/  LDG.E R4, desc[UR36][R4.64] ;  /* 0x0000002404047981 */ /* 0x000ea4000c1e1900 */
[----:B--2---:R-:W-:-:S04]  /*7950*/  I2FP.F32.U32 R0, R4 ;  /* 0x0000000400007245 */ /* 0x004fc80000201000 */
[----:B------:R-:W-:-:S04]  /*7960*/  F2FP.F16.F32.PACK_AB R0, RZ, R0 ;  /* 0x00000000ff00723e */ /* 0x000fc800000000ff */
[----:B------:R-:W-:-:S07]  /*7970*/  PRMT R25, R0, 0x7610, R25 ;  /* 0x0000761000197816 */ /* 0x000fce0000000019 */
.L_x_1548:
        /* <DEDUP_REMOVED lines=21> */
.L_x_1579:
[----:B------:R-:W2:Y:S02]  /*7ad0*/  LDG.E.U8 R4, desc[UR36][R4.64] ;  /* 0x0000002404047981 */ /* 0x000ea4000c1e1100 */
[----:B--2---:R-:W-:-:S04]  /*7ae0*/  I2FP.F32.U32 R0, R4 ;  /* 0x0000000400007245 */ /* 0x004fc80000201000 */
[----:B------:R-:W-:Y:S01]  /*7af0*/  F2FP.F16.F32.PACK_AB R0, RZ, R0 ;  /* 0x00000000ff00723e */ /* 0x000fe200000000ff */
[----:B------:R-:W-:Y:S06]  /*7b00*/  BRA `(.L_x_1542) ;  /* 0x0000000c00a07947 */ /* 0x000fec0003800000 */
.L_x_1578:
        /* <DEDUP_REMOVED lines=10> */
.L_x_1582:
[----:B------:R-:W2:Y:S02]  /*7bb0*/  LDG.E R4, desc[UR36][R4.64] ;  /* 0x0000002404047981 */ /* 0x000ea4000c1e1900 */
[----:B--2---:R-:W-:-:S04]  /*7bc0*/  I2FP.F32.S32 R0, R4 ;  /* 0x0000000400007245 */ /* 0x004fc80000201400 */
[----:B------:R-:W-:Y:S01]  /*7bd0*/  F2FP.F16.F32.PACK_AB R0, RZ, R0 ;  /* 0x00000000ff00723e */ /* 0x000fe200000000ff */
[----:B------:R-:W-:Y:S06]  /*7be0*/  BRA `(.L_x_1542) ;  /* 0x0000000c00687947 */ /* 0x000fec0003800000 */
.L_x_1581:
[----:B------:R-:W2:Y:S02]  /*7bf0*/  LDG.E.U16 R4, desc[UR36][R4.64] ;  /* 0x0000002404047981 */ /* 0x000ea4000c1e1500 */
[----:B--2---:R-:W0:Y:S02]  /*7c00*/  I2F.S16 R0, R4 ;  /* 0x0000000400007306 */ /* 0x004e240000101400 */
[----:B0-----:R-:W-:Y:S01]  /*7c10*/  F2FP.F16.F32.PACK_AB R0, RZ, R0 ;  /* 0x00000000ff00723e */ /* 0x001fe200000000ff */
[----:B------:R-:W-:Y:S06]  /*7c20*/  BRA `(.L_x_1542) ;  /* 0x0000000c00587947 */ /* 0x000fec0003800000 */
.L_x_1577:
        /* <DEDUP_REMOVED lines=9> */
.L_x_1584:
[----:B------:R2:W5:Y:S01]  /*7cc0*/  LDG.E.U16 R0, desc[UR36][R4.64] ;  /* 0x0000002404007981 */ /* 0x000562000c1e1500 */
[----:B------:R-:W-:Y:S05]  /*7cd0*/  BRA `(.L_x_1542) ;  /* 0x0000000c002c7947 */ /* 0x000fea0003800000 */
.L_x_1583:
        /* <DEDUP_REMOVED lines=9> */
.L_x_1586:
[----:B------:R3:W5:Y:S01]  /*7d70*/  LDG.E.U16 R0, desc[UR36][R4.64] ;  /* 0x0000002404007981 */ /* 0x000762000c1e1500 */
[----:B------:R-:W-:Y:S05]  /*7d80*/  BRA `(.L_x_1542) ;  /* 0x0000000c00007947 */ /* 0x000fea0003800000 */
.L_x_1585:
        /* <DEDUP_REMOVED lines=12> */
.L_x_1576:
        /* <DEDUP_REMOVED lines=13> */
.L_x_1589:
        /* <DEDUP_REMOVED lines=12> */
.L_x_1588:
        /* <DEDUP_REMOVED lines=27> */
.L_x_1591:
        /* <DEDUP_REMOVED lines=12> */
[----:B------:R-:W-:Y:S01]  /*8250*/  F2FP.F16.F32.PACK_AB R0, RZ, R0 ;  /* 0x00000000ff00723e */ /* 0x000fe200000000ff */
[----:B------:R-:W-:Y:S06]  /*8260*/  BRA `(.L_x_1542) ;  /* 0x0000000400c87947 */ /* 0x000fec0003800000 */
.L_x_1590:
[----:B------:R-:W2:Y:S02]  /*8270*/  LDG.E.U16 R0, desc[UR36][R4.64] ;  /* 0x0000002404007981 */ /* 0x000ea4000c1e1500 */
[----:B--2---:R-:W-:-:S05]  /*8280*/  IMAD.U32 R0, R0, 0x10000, RZ ;  /* 0x0001000000007824 */ /* 0x004fca00078e00ff */
[----:B------:R-:W-:Y:S01]  /*8290*/  F2FP.F16.F32.PACK_AB R0, RZ, R0 ;  /* 0x00000000ff00723e */ /* 0x000fe200000000ff */
[----:B------:R-:W-:Y:S06]  /*82a0*/  BRA `(.L_x_1542) ;  /* 0x0000000400b87947 */ /* 0x000fec0003800000 */
.L_x_1587:
        /* <DEDUP_REMOVED lines=12> */
.L_x_1594:
        /* <DEDUP_REMOVED lines=21> */
.L_x_1598:
[----:B------:R-:W-:Y:S05]  /*84c0*/  BSYNC.RECONVERGENT B1 ;  /* 0x0000000000017941 */ /* 0x000fea0003800200 */
.L_x_1597:
[----:B------:R-:W-:Y:S01]  /*84d0*/  IMAD.SHL.U32 R0, R0, 0x100000, RZ ;  /* 0x0010000000007824 */ /* 0x000fe200078e00ff */
[----:B------:R-:W-:-:S04]  /*84e0*/  LEA R3, R3, 0x3b800000, 0x17 ;  /* 0x3b80000003037811 */ /* 0x000fc800078eb8ff */
[----:B------:R-:W-:-:S07]  /*84f0*/  LOP3.LUT R0, R3, R0, R7, 0xfe, !PT ;  /* 0x0000000003007212 */ /* 0x000fce00078efe07 */
.L_x_1596:
[----:B------:R-:W-:Y:S05]  /*8500*/  BSYNC.RECONVERGENT B0 ;  /* 0x0000000000007941 */ /* 0x000fea0003800200 */
.L_x_1595:
[----:B------:R-:W-:Y:S01]  /*8510*/  F2FP.F16.F32.PACK_AB R0, RZ, R0 ;  /* 0x00000000ff00723e */ /* 0x000fe200000000ff */
[----:B------:R-:W-:Y:S06]  /*8520*/  BRA `(.L_x_1542) ;  /* 0x0000000400187947 */ /* 0x000fec0003800000 */
.L_x_1593:
        /* <DEDUP_REMOVED lines=21> */
.L_x_1602:
[----:B------:R-:W-:Y:S05]  /*8680*/  BSYNC.RECONVERGENT B1 ;  /* 0x0000000000017941 */ /* 0x000fea0003800200 */
.L_x_1601:
[----:B------:R-:W-:Y:S01]  /*8690*/  IMAD.SHL.U32 R0, R0, 0x200000, RZ ;  /* 0x0020000000007824 */ /* 0x000fe200078e00ff */
[----:B------:R-:W-:-:S04]  /*86a0*/  LEA R3, R3, 0x37800000, 0x17 ;  /* 0x3780000003037811 */ /* 0x000fc800078eb8ff */
[----:B------:R-:W-:-:S07]  /*86b0*/  LOP3.LUT R0, R3, R0, R7, 0xfe, !PT ;  /* 0x0000000003007212 */ /* 0x000fce00078efe07 */
.L_x_1600:
[----:B------:R-:W-:Y:S05]  /*86c0*/  BSYNC.RECONVERGENT B0 ;  /* 0x0000000000007941 */ /* 0x000fea0003800200 */
.L_x_1599:
[----:B------:R-:W-:Y:S01]  /*86d0*/  F2FP.F16.F32.PACK_AB R0, RZ, R0 ;  /* 0x00000000ff00723e */ /* 0x000fe200000000ff */
[----:B------:R-:W-:Y:S06]  /*86e0*/  BRA `(.L_x_1542) ;  /* 0x0000000000a87947 */ /* 0x000fec0003800000 */
.L_x_1592:
        /* <DEDUP_REMOVED lines=14> */
.L_x_1606:
[----:B------:R-:W-:Y:S05]  /*87d0*/  BSYNC.RECONVERGENT B0 ;  /* 0x0000000000007941 */ /* 0x000fea0003800200 */
.L_x_1605:
[----:B------:R-:W-:Y:S01]  /*87e0*/  F2FP.F16.F32.PACK_AB R0, RZ, R0 ;  /* 0x00000000ff00723e */ /* 0x000fe200000000ff */
[----:B------:R-:W-:Y:S06]  /*87f0*/  BRA `(.L_x_1542) ;  /* 0x0000000000647947 */ /* 0x000fec0003800000 */
.L_x_1580:
        /* <DEDUP_REMOVED lines=16> */
.L_x_1607:
[----:B------:R-:W-:Y:S01]  /*8900*/  PRMT R0, RZ, 0x7610, R0 ;  /* 0x00007610ff007816 */ /* 0x000fe20000000000 */
[----:B------:R-:W-:Y:S06]  /*8910*/  BRA `(.L_x_1542) ;  /* 0x00000000001c7947 */ /* 0x000fec0003800000 */
.L_x_1604:
[----:B------:R-:W2:Y:S02]  /*8920*/  LDG.E.64 R4, desc[UR36][R4.64] ;  /* 0x0000002404047981 */ /* 0x000ea4000c1e1b00 */
[----:B--2---:R-:W0:Y:S02]  /*8930*/  I2F.U64 R0, R4 ;  /* 0x0000000400007312 */ /* 0x004e240000301000 */
[----:B0-----:R-:W-:Y:S01]  /*8940*/  F2FP.F16.F32.PACK_AB R0, RZ, R0 ;  /* 0x00000000ff00723e */ /* 0x001fe200000000ff */
[----:B------:R-:W-:Y:S06]  /*8950*/  BRA `(.L_x_1542) ;  /* 0x00000000000c7947 */ /* 0x000fec0003800000 */
.L_x_1603:
[----:B------:R-:W2:Y:S02]  /*8960*/  LDG.E R4, desc[UR36][R4.64] ;  /* 0x0000002404047981 */ /* 0x000ea4000c1e1900 */
[----:B--2---:R-:W-:-:S04]  /*8970*/  I2FP.F32.U32 R0, R4 ;  /* 0x0000000400007245 */ /* 0x004fc80000201000 */
[----:B------:R-:W-:-:S07]  /*8980*/  F2FP.F16.F32.PACK_AB R0, RZ, R0 ;  /* 0x00000000ff00723e */ /* 0x000fce00000000ff */
.L_x_1542:
[----:B------:R-:W-:Y:S05]  /*8990*/  BSYNC.RECONVERGENT B6 ;  /* 0x0000000000067941 */ /* 0x000fea0003800200 */
.L_x_1541:
[----:B------:R-:W4:Y:S01]  /*89a0*/  LDC R3, c[0x0][0x388] ;  /* 0x0000e200ff037b82 */ /* 0x000f220000000800 */
[CC--:B------:R-:W-:Y:S01]  /*89b0*/  ISETP.GE.AND P2, PT, R19.reuse, R28.reuse, PT ;  /* 0x0000001c1300720c */ /* 0x0c0fe20003f46270 */
[C---:B0123--:R-:W-:Y:S01]  /*89c0*/  VIADD R5, R19.reuse, 0x100 ;  /* 0x0000010013057836 */ /* 0x04ffe20000000000 */
[----:B------:R-:W-:Y:S01]  /*89d0*/  BSSY.RECONVERGENT B0, `(.L_x_1608) ;  /* 0x0000010000007945 */ /* 0x000fe20003800200 */
[C---:B------:R-:W-:Y:S02]  /*89e0*/  VIADD R7, R19.reuse, 0x180 ;  /* 0x0000018013077836 */ /* 0x040fe40000000000 */
[----:B------:R-:W-:Y:S01]  /*89f0*/  VIADD R27, R19, 0x80 ;  /* 0x00000080131b7836 */ /* 0x000fe20000000000 */
[-C--:B------:R-:W-:Y:S01]  /*8a00*/  ISETP.GE.AND P0, PT, R5, R28.reuse, PT ;  /* 0x0000001c0500720c */ /* 0x080fe20003f06270 */
[----:B------:R-:W0:Y:S01]  /*8a10*/  LDC.U8 R26, c[0x0][0x3c0] ;  /* 0x0000f000ff1a7b82 */ /* 0x000e220000000000 */
[-C--:B------:R-:W-:Y:S02]  /*8a20*/  ISETP.GE.AND P1, PT, R7, R28.reuse, PT ;  /* 0x0000001c0700720c */ /* 0x080fe40003f26270 */
[----:B------:R-:W-:Y:S01]  /*8a30*/  ISETP.GE.AND P4, PT, R27, R28, PT ;  /* 0x0000001c1b00720c */ /* 0x000fe20003f86270 */
[----:B----4-:R-:W-:-:S02]  /*8a40*/  FADD.FTZ R4, -R3, 1 ;  /* 0x3f80000003047421 */ /* 0x010fc40000010100 */
[----:B------:R-:W-:Y:S10]  /*8a50*/  @P2 BRA `(.L_x_1609) ;  /* 0x00000000001c2947 */ /* 0x000ff40003800000 */
[----:B------:R-:W-:Y:S01]  /*8a60*/  FSETP.GEU.FTZ.AND P3, PT, |R3|, 0.5, PT ;  /* 0x3f0000000300780b */ /* 0x000fe20003f7e200 */
[----:B-----5:R-:W-:Y:S02]  /*8a70*/  HADD2.F32 R16, -RZ, R16.H0_H0 ;  /* 0x20000010ff107230 */ /* 0x020fe40000004100 */
[----:B------:R-:W-:-:S05]  /*8a80*/  HADD2.F32 R17, -RZ, R17.H0_H0 ;  /* 0x20000011ff117230 */ /* 0x000fca0000004100 */
[----:B------:R-:W-:-:S05]  /*8a90*/  FADD.FTZ R5, -R16, R17 ;  /* 0x0000001110057221 */ /* 0x000fca0000010100 */
[----:B------:R-:W-:Y:S01]  /*8aa0*/  @!P3 FFMA.FTZ R6, R5, R3, R16 ;  /* 0x000000030506b223 */ /* 0x000fe20000010010 */
[----:B------:R-:W-:-:S05]  /*8ab0*/  @P3 FFMA.FTZ R6, -R4, R5, R17 ;  /* 0x0000000504063223 */ /* 0x000fca0000010111 */
[----:B------:R-:W-:-:S07]  /*8ac0*/  F2FP.F16.F32.PACK_AB R5, RZ, R6 ;  /* 0x00000006ff05723e */ /* 0x000fce00000000ff */
.L_x_1609:
[----:B------:R-:W-:Y:S05]  /*8ad0*/  BSYNC.RECONVERGENT B0 ;  /* 0x0000000000007941 */ /* 0x000fea0003800200 */
.L_x_1608:
[----:B------:R-:W-:Y:S04]  /*8ae0*/  BSSY.RECONVERGENT B0, `(.L_x_1610) ;  /* 0x0000009000007945 */ /* 0x000fe80003800200 */
[----:B------:R-:W-:Y:S05]  /*8af0*/  @P4 BRA `(.L_x_1611) ;  /* 0x00000000001c4947 */ /* 0x000fea0003800000 */
[----:B------:R-:W-:Y:S01]  /*8b00*/  FSETP.GEU.FTZ.AND P3, PT, |R3|, 0.5, PT ;  /* 0x3f0000000300780b */ /* 0x000fe20003f7e200 */
[----:B-----5:R-:W-:Y:S02]  /*8b10*/  HADD2.F32 R7, -RZ, R18.H0_H0 ;  /* 0x20000012ff077230 */ /* 0x020fe40000004100 */
[----:B------:R-:W-:-:S05]  /*8b20*/  HADD2.F32 R9, -RZ, R22.H0_H0 ;  /* 0x20000016ff097230 */ /* 0x000fca0000004100 */
[----:B------:R-:W-:-:S05]  /*8b30*/  FADD.FTZ R6, -R7, R9 ;  /* 0x0000000907067221 */ /* 0x000fca0000010100 */
[----:B------:R-:W-:Y:S01]  /*8b40*/  @!P3 FFMA.FTZ R18, R6, R3, R7 ;  /* 0x000000030612b223 */ /* 0x000fe20000010007 */
[----:B------:R-:W-:-:S05]  /*8b50*/  @P3 FFMA.FTZ R18, -R4, R6, R9 ;  /* 0x0000000604123223 */ /* 0x000fca0000010109 */
[----:B------:R-:W-:-:S07]  /*8b60*/  F2FP.F16.F32.PACK_AB R18, RZ, R18 ;  /* 0x00000012ff12723e */ /* 0x000fce00000000ff */
.L_x_1611:
[----:B------:R-:W-:Y:S05]  /*8b70*/  BSYNC.RECONVERGENT B0 ;  /* 0x0000000000007941 */ /* 0x000fea0003800200 */
.L_x_1610:
        /* <DEDUP_REMOVED lines=9> */
.L_x_1613:
[----:B------:R-:W-:Y:S05]  /*8c10*/  BSYNC.RECONVERGENT B0 ;  /* 0x0000000000007941 */ /* 0x000fea0003800200 */
.L_x_1612:
        /* <DEDUP_REMOVED lines=9> */
.L_x_1615:
[----:B------:R-:W-:Y:S05]  /*8cb0*/  BSYNC.RECONVERGENT B0 ;  /* 0x0000000000007941 */ /* 0x000fea0003800200 */
.L_x_1614:
        /* <DEDUP_REMOVED lines=20> */
[----:B------:R-:W-:Y:S02]  /*8e00*/  HADD2.F32 R5, -RZ, R5.H0_H0 ;  /* 0x20000005ff057230 */ /* 0x000fe40000004100 */
[----:B------:R-:W-:-:S04]  /*8e10*/  IMAD.MOV.U32 R19, RZ, RZ, R27 ;  /* 0x000000ffff137224 */ /* 0x000fc800078e001b */
[----:B------:R-:W0:Y:S02]  /*8e20*/  F2I.FTZ.TRUNC.NTZ R5, R5 ;  /* 0x0000000500057305 */ /* 0x000e24000021f100 */
[----:B0-----:R0:W-:Y:S01]  /*8e30*/  STG.E.U8 desc[UR36][R8.64], R5 ;  /* 0x0000000508007986 */ /* 0x0011e2000c101124 */
[----:B------:R-:W-:Y:S05]  /*8e40*/  BRA `(.L_x_1617) ;  /* 0x0000000c00d47947 */ /* 0x000fea0003800000 */
.L_x_1621:
[----:B------:R-:W-:Y:S02]  /*8e50*/  HADD2.F32 R5, -RZ, R5.H0_H0 ;  /* 0x20000005ff057230 */ /* 0x000fe40000004100 */
[----:B------:R-:W-:-:S04]  /*8e60*/  IMAD.MOV.U32 R19, RZ, RZ, R27 ;  /* 0x000000ffff137224 */ /* 0x000fc800078e001b */
[----:B------:R-:W0:Y:S02]  /*8e70*/  F2I.S64.TRUNC R4, R5 ;  /* 0x0000000500047311 */ /* 0x000e24000020d900 */
[----:B0-----:R0:W-:Y:S01]  /*8e80*/  STG.E.U8 desc[UR36][R8.64], R4 ;  /* 0x0000000408007986 */ /* 0x0011e2000c101124 */
[----:B------:R-:W-:Y:S05]  /*8e90*/  BRA `(.L_x_1617) ;  /* 0x0000000c00c07947 */ /* 0x000fea0003800000 */
.L_x_1620:
[----:B------:R-:W-:-:S13]  /*8ea0*/  ISETP.NE.AND P0, PT, R0, 0x2, PT ;  /* 0x000000020000780c */ /* 0x000fda0003f05270 */
[----:B------:R-:W-:Y:S05]  /*8eb0*/  @!P0 BRA `(.L_x_1623) ;  /* 0x0000000000388947 */ /* 0x000fea0003800000 */
[----:B------:R-:W-:-:S13]  /*8ec0*/  ISETP.NE.AND P0, PT, R0, 0x3, PT ;  /* 0x000000030000780c */ /* 0x000fda0003f05270 */
[----:B------:R-:W-:Y:S05]  /*8ed0*/  @!P0 BRA `(.L_x_1624) ;  /* 0x00000000001c8947 */ /* 0x000fea0003800000 */
[----:B------:R-:W-:-:S13]  /*8ee0*/  ISETP.NE.AND P0, PT, R0, 0x4, PT ;  /* 0x000000040000780c */ /* 0x000fda0003f05270 */
[----:B------:R-:W-:Y:S05]  /*8ef0*/  @P0 BRA `(.L_x_1622) ;  /* 0x0000000800f80947 */ /* 0x000fea0003800000 */
[----:B------:R-:W-:Y:S02]  /*8f00*/  HADD2.F32 R5, -RZ, R5.H0_H0 ;  /* 0x20000005ff057230 */ /* 0x000fe40000004100 */
[----:B------:R-:W-:-:S04]  /*8f10*/  IMAD.MOV.U32 R19, RZ, RZ, R27 ;  /* 0x000000ffff137224 */ /* 0x000fc800078e001b */
[----:B------:R-:W0:Y:S02]  /*8f20*/  F2I.S64.TRUNC R4, R5 ;  /* 0x0000000500047311 */ /* 0x000e24000020d900 */
[----:B0-----:R0:W-:Y:S01]  /*8f30*/  STG.E.64 desc[UR36][R8.64], R4 ;  /* 0x0000000408007986 */ /* 0x0011e2000c101b24 */
[----:B------:R-:W-:Y:S05]  /*8f40*/  BRA `(.L_x_1617) ;  /* 0x0000000c00947947 */ /* 0x000fea0003800000 */
.L_x_1624:
[----:B------:R-:W-:Y:S02]  /*8f50*/  HADD2.F32 R5, -RZ, R5.H0_H0 ;  /* 0x20000005ff057230 */ /* 0x000fe40000004100 */
[----:B------:R-:W-:-:S04]  /*8f60*/  IMAD.MOV.U32 R19, RZ, RZ, R27 ;  /* 0x000000ffff137224 */ /* 0x000fc800078e001b */
[----:B------:R-:W0:Y:S02]  /*8f70*/  F2I.FTZ.TRUNC.NTZ R5, R5 ;  /* 0x0000000500057305 */ /* 0x000e24000021f100 */
[----:B0-----:R0:W-:Y:S01]  /*8f80*/  STG.E desc[UR36][R8.64], R5 ;  /* 0x0000000508007986 */ /* 0x0011e2000c101924 */
[----:B------:R-:W-:Y:S05]  /*8f90*/  BRA `(.L_x_1617) ;  /* 0x0000000c00807947 */ /* 0x000fea0003800000 */
.L_x_1623:
[----:B------:R-:W-:Y:S02]  /*8fa0*/  HADD2.F32 R5, -RZ, R5.H0_H0 ;  /* 0x20000005ff057230 */ /* 0x000fe40000004100 */
[----:B------:R-:W-:-:S04]  /*8fb0*/  IMAD.MOV.U32 R19, RZ, RZ, R27 ;  /* 0x000000ffff137224 */ /* 0x000fc800078e001b */
[----:B------:R-:W0:Y:S02]  /*8fc0*/  F2I.FTZ.TRUNC.NTZ R5, R5 ;  /* 0x0000000500057305 */ /* 0x000e24000021f100 */
[----:B0-----:R0:W-:Y:S01]  /*8fd0*/  STG.E.U16 desc[UR36][R8.64], R5 ;  /* 0x0000000508007986 */ /* 0x0011e2000c101524 */
[----:B------:R-:W-:Y:S05]  /*8fe0*/  BRA `(.L_x_1617) ;  /* 0x0000000c006c7947 */ /* 0x000fea0003800000 */
.L_x_1619:
[----:B------:R-:W-:-:S13]  /*8ff0*/  ISETP.GT.AND P0, PT, R0, 0x6, PT ;  /* 0x000000060000780c */ /* 0x000fda0003f04270 */
[----:B------:R-:W-:Y:S05]  /*9000*/  @P0 BRA `(.L_x_1625) ;  /* 0x00000000002c0947 */ /* 0x000fea0003800000 */
[----:B------:R-:W-:-:S13]  /*9010*/  ISETP.NE.AND P0, PT, R0, 0x5, PT ;  /* 0x000000050000780c */ /* 0x000fda0003f05270 */
[----:B------:R-:W-:Y:S05]  /*9020*/  @!P0 BRA `(.L_x_1626) ;  /* 0x0000000000188947 */ /* 0x000fea0003800000 */
[----:B------:R-:W-:-:S13]  /*9030*/  ISETP.NE.AND P0, PT, R0, 0x6, PT ;  /* 0x000000060000780c */ /* 0x000fda0003f05270 */
[----:B------:R-:W-:Y:S05]  /*9040*/  @P0 BRA `(.L_x_1622) ;  /* 0x0000000800a40947 */ /* 0x000fea0003800000 */
[----:B------:R-:W-:Y:S02]  /*9050*/  HADD2.F32 R5, -RZ, R5.H0_H0 ;  /* 0x20000005ff057230 */ /* 0x000fe40000004100 */
[----:B------:R-:W-:-:S03]  /*9060*/  IMAD.MOV.U32 R19, RZ, RZ, R27 ;  /* 0x000000ffff137224 */ /* 0x000fc600078e001b */
[----:B------:R0:W-:Y:S01]  /*9070*/  STG.E desc[UR36][R8.64], R5 ;  /* 0x0000000508007986 */ /* 0x0001e2000c101924 */
[----:B------:R-:W-:Y:S05]  /*9080*/  BRA `(.L_x_1617) ;  /* 0x0000000c00447947 */ /* 0x000fea0003800000 */
.L_x_1626:
[----:B------:R0:W-:Y:S01]  /*9090*/  STG.E.U16 desc[UR36][R8.64], R5 ;  /* 0x0000000508007986 */ /* 0x0001e2000c101524 */
[----:B------:R-:W-:Y:S01]  /*90a0*/  IMAD.MOV.U32 R19, RZ, RZ, R27 ;  /* 0x000000ffff137224 */ /* 0x000fe200078e001b */
[----:B------:R-:W-:Y:S06]  /*90b0*/  BRA `(.L_x_1617) ;  /* 0x0000000c00387947 */ /* 0x000fec0003800000 */
.L_x_1625:
[----:B------:R-:W-:-:S13]  /*90c0*/  ISETP.NE.AND P0, PT, R0, 0x7, PT ;  /* 0x000000070000780c */ /* 0x000fda0003f05270 */
[----:B------:R-:W-:Y:S05]  /*90d0*/  @!P0 BRA `(.L_x_1627) ;  /* 0x00000000003c8947 */ /* 0x000fea0003800000 */
[----:B------:R-:W-:-:S13]  /*90e0*/  ISETP.NE.AND P0, PT, R0, 0x8, PT ;  /* 0x000000080000780c */ /* 0x000fda0003f05270 */
[----:B------:R-:W-:Y:S05]  /*90f0*/  @!P0 BRA `(.L_x_1628) ;  /* 0x00000000001c8947 */ /* 0x000fea0003800000 */
[----:B------:R-:W-:-:S13]  /*9100*/  ISETP.NE.AND P0, PT, R0, 0x9, PT ;  /* 0x000000090000780c */ /* 0x000fda0003f05270 */
[----:B------:R-:W-:Y:S05]  /*9110*/  @P0 BRA `(.L_x_1622) ;  /* 0x0000000800700947 */ /* 0x000fea0003800000 */
[----:B------:R-:W-:Y:S02]  /*9120*/  HADD2.F32 R4, -RZ, R5.H0_H0 ;  /* 0x20000005ff047230 */ /* 0x000fe40000004100 */
[----:B------:R-:W-:Y:S02]  /*9130*/  IMAD.MOV.U32 R5, RZ, RZ, RZ ;  /* 0x000000ffff057224 */ /* 0x000fe400078e00ff */
[----:B------:R-:W-:-:S03]  /*9140*/  IMAD.MOV.U32 R19, RZ, RZ, R27 ;  /* 0x000000ffff137224 */ /* 0x000fc600078e001b */
[----:B------:R0:W-:Y:S01]  /*9150*/  STG.E.64 desc[UR36][R8.64], R4 ;  /* 0x0000000408007986 */ /* 0x0001e2000c101b24 */
[----:B------:R-:W-:Y:S05]  /*9160*/  BRA `(.L_x_1617) ;  /* 0x0000000c000c7947 */ /* 0x000fea0003800000 */
.L_x_1628:
[----:B------:R-:W-:Y:S02]  /*9170*/  HADD2.F32 R0, -RZ, R5.H0_H0 ;  /* 0x20000005ff007230 */ /* 0x000fe40000004100 */
[----:B------:R-:W-:-:S03]  /*9180*/  IMAD.MOV.U32 R19, RZ, RZ, R27 ;  /* 0x000000ffff137224 */ /* 0x000fc600078e001b */
[----:B------:R-:W-:-:S04]  /*9190*/  F2FP.F16.F32.PACK_AB R0, RZ, R0 ;  /* 0x00000000ff00723e */ /* 0x000fc800000000ff */
[----:B------:R-:W-:-:S05]  /*91a0*/  PRMT R0, R0, 0x5410, RZ ;  /* 0x0000541000007816 */ /* 0x000fca00000000ff */
[----:B------:R0:W-:Y:S01]  /*91b0*/  STG.E desc[UR36][R8.64], R0 ;  /* 0x0000000008007986 */ /* 0x0001e2000c101924 */
[----:B------:R-:W-:Y:S05]  /*91c0*/  BRA `(.L_x_1617) ;  /* 0x0000000800f47947 */ /* 0x000fea0003800000 */
.L_x_1627:
[----:B------:R-:W-:Y:S02]  /*91d0*/  HADD2.F32 R4, -RZ, R5.H0_H0 ;  /* 0x20000005ff047230 */ /* 0x000fe40000004100 */
[----:B------:R-:W-:-:S03]  /*91e0*/  IMAD.MOV.U32 R19, RZ, RZ, R27 ;  /* 0x000000ffff137224 */ /* 0x000fc600078e001b */
[----:B------:R-:W-:-:S06]  /*91f0*/  FMUL.FTZ R4, R4, 1 ;  /* 0x3f80000004047820 */ /* 0x000fcc0000410000 */
[----:B------:R-:W0:Y:S02]  /*9200*/  F2F.F64.F32 R4, R4 ;  /* 0x0000000400047310 */ /* 0x000e240000201800 */
[----:B0-----:R0:W-:Y:S01]  /*9210*/  STG.E.64 desc[UR36][R8.64], R4 ;  /* 0x0000000408007986 */ /* 0x0011e2000c101b24 */
[----:B------:R-:W-:Y:S05]  /*9220*/  BRA `(.L_x_1617) ;  /* 0x0000000800dc7947 */ /* 0x000fea0003800000 */
.L_x_1618:
        /* <DEDUP_REMOVED lines=10> */
[----:B------:R-:W-:-:S04]  /*92d0*/  FSETP.NEU.FTZ.AND P0, PT, R5, RZ, PT ;  /* 0x000000ff0500720b */ /* 0x000fc80003f1d000 */
[----:B------:R-:W-:-:S05]  /*92e0*/  SEL R3, RZ, 0x1, !P0 ;  /* 0x00000001ff037807 */ /* 0x000fca0004000000 */
[----:B------:R0:W-:Y:S01]  /*92f0*/  STG.E.U8 desc[UR36][R8.64], R3 ;  /* 0x0000000308007986 */ /* 0x0001e2000c101124 */
[----:B------:R-:W-:Y:S05]  /*9300*/  BRA `(.L_x_1617) ;  /* 0x0000000800a47947 */ /* 0x000fea0003800000 */
.L_x_1631:
[----:B------:R-:W-:Y:S01]  /*9310*/  HADD2.F32 R5, -RZ, R5.H0_H0 ;  /* 0x20000005ff057230 */ /* 0x000fe20000004100 */
[----:B------:R-:W-:Y:S01]  /*9320*/  CS2R R6, SRZ ;  /* 0x0000000000067805 */ /* 0x000fe2000001ff00 */
[----:B------:R-:W-:-:S03]  /*9330*/  IMAD.MOV.U32 R19, RZ, RZ, R27 ;  /* 0x000000ffff137224 */ /* 0x000fc600078e001b */
[----:B------:R-:W-:-:S06]  /*9340*/  FMUL.FTZ R5, R5, 1 ;  /* 0x3f80000005057820 */ /* 0x000fcc0000410000 */
[----:B------:R-:W0:Y:S02]  /*9350*/  F2F.F64.F32 R4, R5 ;  /* 0x0000000500047310 */ /* 0x000e240000201800 */
[----:B0-----:R0:W-:Y:S01]  /*9360*/  STG.E.128 desc[UR36][R8.64], R4 ;  /* 0x0000000408007986 */ /* 0x0011e2000c101d24 */
[----:B------:R-:W-:Y:S05]  /*9370*/  BRA `(.L_x_1617) ;  /* 0x0000000800887947 */ /* 0x000fea0003800000 */
.L_x_1630:
[----:B------:R-:W-:-:S13]  /*9380*/  ISETP.NE.AND P0, PT, R0, 0xf, PT ;  /* 0x0000000f0000780c */ /* 0x000fda0003f05270 */
[----:B------:R-:W-:Y:S05]  /*9390*/  @!P0 BRA `(.L_x_1632) ;  /* 0x0000000000a88947 */ /* 0x000fea0003800000 */
[----:B------:R-:W-:-:S13]  /*93a0*/  ISETP.NE.AND P0, PT, R0, 0x17, PT ;  /* 0x000000170000780c */ /* 0x000fda0003f05270 */
[----:B------:R-:W-:Y:S05]  /*93b0*/  @!P0 BRA `(.L_x_1633) ;  /* 0x0000000000508947 */ /* 0x000fea0003800000 */
[----:B------:R-:W-:-:S13]  /*93c0*/  ISETP.NE.AND P0, PT, R0, 0x18, PT ;  /* 0x000000180000780c */ /* 0x000fda0003f05270 */
[----:B------:R-:W-:Y:S05]  /*93d0*/  @P0 BRA `(.L_x_1622) ;  /* 0x0000000400c00947 */ /* 0x000fea0003800000 */
        /* <DEDUP_REMOVED lines=13> */
.L_x_1635:
[----:B------:R-:W-:Y:S05]  /*94b0*/  BSYNC.RECONVERGENT B0 ;  /* 0x0000000000007941 */ /* 0x000fea0003800200 */
.L_x_1634:
[----:B------:R-:W-:Y:S01]  /*94c0*/  LOP3.LUT R5, R0, 0x80, R5, 0xf8, !PT ;  /* 0x0000008000057812 */ /* 0x000fe200078ef805 */
[----:B------:R-:W-:-:S04]  /*94d0*/  IMAD.MOV.U32 R19, RZ, RZ, R27 ;  /* 0x000000ffff137224 */ /* 0x000fc800078e001b */
[----:B------:R0:W-:Y:S01]  /*94e0*/  STG.E.U8 desc[UR36][R8.64], R5 ;  /* 0x0000000508007986 */ /* 0x0001e2000c101124 */
[----:B------:R-:W-:Y:S05]  /*94f0*/  BRA `(.L_x_1617) ;  /* 0x0000000800287947 */ /* 0x000fea0003800000 */
.L_x_1633:
        /* <DEDUP_REMOVED lines=15> */
.L_x_1637:
[----:B------:R-:W-:Y:S05]  /*95f0*/  BSYNC.RECONVERGENT B0 ;  /* 0x0000000000007941 */ /* 0x000fea0003800200 */
.L_x_1636:
[----:B------:R-:W-:Y:S01]  /*9600*/  LOP3.LUT R5, R0, 0x80, R5, 0xf8, !PT ;  /* 0x0000008000057812 */ /* 0x000fe200078ef805 */
[----:B------:R-:W-:-:S04]  /*9610*/  IMAD.MOV.U32 R19, RZ, RZ, R27 ;  /* 0x000000ffff137224 */ /* 0x000fc800078e001b */
[----:B------:R0:W-:Y:S01]  /*9620*/  STG.E.U8 desc[UR36][R8.64], R5 ;  /* 0x0000000508007986 */ /* 0x0001e2000c101124 */
[----:B------:R-:W-:Y:S05]  /*9630*/  BRA `(.L_x_1617) ;  /* 0x0000000400d87947 */ /* 0x000fea0003800000 */
.L_x_1632:
[----:B------:R-:W-:Y:S02]  /*9640*/  HADD2.F32 R0, -RZ, R5.H0_H0 ;  /* 0x20000005ff007230 */ /* 0x000fe40000004100 */
[----:B------:R-:W-:-:S03]  /*9650*/  IMAD.MOV.U32 R19, RZ, RZ, R27 ;  /* 0x000000ffff137224 */ /* 0x000fc600078e001b */
[----:B------:R-:W-:-:S05]  /*9660*/  F2FP.BF16.F32.PACK_AB R0, RZ, R0 ;  /* 0x00000000ff00723e */ /* 0x000fca00000010ff */
[----:B------:R0:W-:Y:S01]  /*9670*/  STG.E.U16 desc[UR36][R8.64], R0 ;  /* 0x0000000008007986 */ /* 0x0001e2000c101524 */
[----:B------:R-:W-:Y:S05]  /*9680*/  BRA `(.L_x_1617) ;  /* 0x0000000400c47947 */ /* 0x000fea0003800000 */
.L_x_1629:
        /* <DEDUP_REMOVED lines=10> */
[----:B------:R-:W0:Y:S02]  /*9730*/  F2I.FTZ.U32.TRUNC.NTZ R3, R3 ;  /* 0x0000000300037305 */ /* 0x000e24000021f000 */
[----:B0-----:R0:W-:Y:S01]  /*9740*/  STG.E.U16 desc[UR36][R8.64], R3 ;  /* 0x0000000308007986 */ /* 0x0011e2000c101524 */
[----:B------:R-:W-:Y:S05]  /*9750*/  BRA `(.L_x_1617) ;  /* 0x0000000400907947 */ /* 0x000fea0003800000 */
.L_x_1640:
        /* <DEDUP_REMOVED lines=13> */
.L_x_1643:
[----:B------:R-:W-:-:S04]  /*9830*/  SHF.R.U32.HI R0, RZ, 0x14, R3 ;  /* 0x00000014ff007819 */ /* 0x000fc80000011603 */
[----:B------:R-:W-:-:S04]  /*9840*/  LOP3.LUT R0, R0, 0x1, RZ, 0xc0, !PT ;  /* 0x0000000100007812 */ /* 0x000fc800078ec0ff */
[----:B------:R-:W-:-:S04]  /*9850*/  IADD3 R0, PT, PT, R3, 0x487ffff, R0 ;  /* 0x0487ffff03007810 */ /* 0x000fc80007ffe000 */
[----:B------:R-:W-:-:S04]  /*9860*/  SHF.R.U32.HI R0, RZ, 0x14, R0 ;  /* 0x00000014ff007819 */ /* 0x000fc80000011600 */
[----:B------:R-:W-:-:S07]  /*9870*/  LOP3.LUT R0, R0, 0xff, RZ, 0xc0, !PT ;  /* 0x000000ff00007812 */ /* 0x000fce00078ec0ff */
.L_x_1644:
[----:B------:R-:W-:-:S04]  /*9880*/  SHF.R.U32.HI R3, RZ, 0x18, R3 ;  /* 0x00000018ff037819 */ /* 0x000fc80000011603 */
[----:B------:R-:W-:-:S04]  /*9890*/  LOP3.LUT R0, R0, 0x80, R3, 0xf8, !PT ;  /* 0x0000008000007812 */ /* 0x000fc800078ef803 */
[----:B------:R-:W-:-:S07]  /*98a0*/  PRMT R4, R0, 0x7610, R4 ;  /* 0x0000761000047816 */ /* 0x000fce0000000004 */
.L_x_1642:
[----:B------:R-:W-:Y:S05]  /*98b0*/  BSYNC.RECONVERGENT B0 ;  /* 0x0000000000007941 */ /* 0x000fea0003800200 */
.L_x_1641:
[----:B------:R0:W-:Y:S01]  /*98c0*/  STG.E.U8 desc[UR36][R8.64], R4 ;  /* 0x0000000408007986 */ /* 0x0001e2000c101124 */
[----:B------:R-:W-:Y:S01]  /*98d0*/  IMAD.MOV.U32 R19, RZ, RZ, R27 ;  /* 0x000000ffff137224 */ /* 0x000fe200078e001b */
[----:B------:R-:W-:Y:S06]  /*98e0*/  BRA `(.L_x_1617) ;  /* 0x00000004002c7947 */ /* 0x000fec0003800000 */
.L_x_1639:
        /* <DEDUP_REMOVED lines=13> */
.L_x_1647:
[----:B------:R-:W-:-:S04]  /*99c0*/  SHF.R.U32.HI R0, RZ, 0x15, R3 ;  /* 0x00000015ff007819 */ /* 0x000fc80000011603 */
[----:B------:R-:W-:-:S04]  /*99d0*/  LOP3.LUT R0, R0, 0x1, RZ, 0xc0, !PT ;  /* 0x0000000100007812 */ /* 0x000fc800078ec0ff */
[----:B------:R-:W-:-:S04]  /*99e0*/  IADD3 R0, PT, PT, R3, 0x88fffff, R0 ;  /* 0x088fffff03007810 */ /* 0x000fc80007ffe000 */
[----:B------:R-:W-:-:S04]  /*99f0*/  SHF.R.U32.HI R0, RZ, 0x15, R0 ;  /* 0x00000015ff007819 */ /* 0x000fc80000011600 */
[----:B------:R-:W-:-:S07]  /*9a00*/  LOP3.LUT R0, R0, 0xff, RZ, 0xc0, !PT ;  /* 0x000000ff00007812 */ /* 0x000fce00078ec0ff */
.L_x_1648:
[----:B------:R-:W-:-:S04]  /*9a10*/  SHF.R.U32.HI R3, RZ, 0x18, R3 ;  /* 0x00000018ff037819 */ /* 0x000fc80000011603 */
[----:B------:R-:W-:-:S04]  /*9a20*/  LOP3.LUT R0, R0, 0x80, R3, 0xf8, !PT ;  /* 0x0000008000007812 */ /* 0x000fc800078ef803 */
[----:B------:R-:W-:-:S07]  /*9a30*/  PRMT R4, R0, 0x7610, R4 ;  /* 0x0000761000047816 */ /* 0x000fce0000000004 */
.L_x_1646:
[----:B------:R-:W-:Y:S05]  /*9a40*/  BSYNC.RECONVERGENT B0 ;  /* 0x0000000000007941 */ /* 0x000fea0003800200 */
.L_x_1645:
[----:B------:R4:W-:Y:S01]  /*9a50*/  STG.E.U8 desc[UR36][R8.64], R4 ;  /* 0x0000000408007986 */ /* 0x0009e2000c101124 */
[----:B------:R-:W-:Y:S01]  /*9a60*/  IMAD.MOV.U32 R19, RZ, RZ, R27 ;  /* 0x000000ffff137224 */ /* 0x000fe200078e001b */
[----:B------:R-:W-:Y:S06]  /*9a70*/  BRA `(.L_x_1617) ;  /* 0x0000000000c87947 */ /* 0x000fec0003800000 */
.L_x_1638:
[----:B------:R-:W-:-:S13]  /*9a80*/  ISETP.NE.AND P0, PT, R0, 0x1c, PT ;  /* 0x0000001c0000780c */ /* 0x000fda0003f05270 */
[----:B------:R-:W-:Y:S05]  /*9a90*/  @!P0 BRA `(.L_x_1649) ;  /* 0x0000000000b08947 */ /* 0x000fea0003800000 */
[----:B------:R-:W-:-:S13]  /*9aa0*/  ISETP.NE.AND P0, PT, R0, 0x1d, PT ;  /* 0x0000001d0000780c */ /* 0x000fda0003f05270 */
[----:B------:R-:W-:Y:S05]  /*9ab0*/  @!P0 BRA `(.L_x_1650) ;  /* 0x0000000000948947 */ /* 0x000fea0003800000 */
[----:B------:R-:W-:-:S13]  /*9ac0*/  ISETP.NE.AND P0, PT, R0, 0x2c, PT ;  /* 0x0000002c0000780c */ /* 0x000fda0003f05270 */
[----:B------:R-:W-:Y:S05]  /*9ad0*/  @!P0 BRA `(.L_x_1651) ;  /* 0x0000000000488947 */ /* 0x000fea0003800000 */
.L_x_1622:
        /* <DEDUP_REMOVED lines=16> */
.L_x_1652:
[----:B------:R-:W-:Y:S01]  /*9be0*/  IMAD.MOV.U32 R19, RZ, RZ, R27 ;  /* 0x000000ffff137224 */ /* 0x000fe200078e001b */
[----:B------:R-:W-:Y:S06]  /*9bf0*/  BRA `(.L_x_1617) ;  /* 0x0000000000687947 */ /* 0x000fec0003800000 */
.L_x_1651:
[----:B------:R-:W-:Y:S02]  /*9c00*/  HADD2.F32 R4, -RZ, R5.H0_H0 ;  /* 0x20000005ff047230 */ /* 0x000fe40000004100 */
        /* <DEDUP_REMOVED lines=16> */
.L_x_1650:
[----:B------:R-:W-:Y:S02]  /*9d10*/  HADD2.F32 R5, -RZ, R5.H0_H0 ;  /* 0x20000005ff057230 */ /* 0x000fe40000004100 */
[----:B------:R-:W-:-:S04]  /*9d20*/  IMAD.MOV.U32 R19, RZ, RZ, R27 ;  /* 0x000000ffff137224 */ /* 0x000fc800078e001b */
[----:B------:R-:W0:Y:S02]  /*9d30*/  F2I.U64.TRUNC R4, R5 ;  /* 0x0000000500047311 */ /* 0x000e24000020d800 */
[----:B0-----:R2:W-:Y:S01]  /*9d40*/  STG.E.64 desc[UR36][R8.64], R4 ;  /* 0x0000000408007986 */ /* 0x0015e2000c101b24 */
[----:B------:R-:W-:Y:S05]  /*9d50*/  BRA `(.L_x_1617) ;  /* 0x0000000000107947 */ /* 0x000fea0003800000 */
.L_x_1649:
[----:B------:R-:W-:Y:S02]  /*9d60*/  HADD2.F32 R5, -RZ, R5.H0_H0 ;  /* 0x20000005ff057230 */ /* 0x000fe40000004100 */
[----:B------:R-:W-:-:S04]  /*9d70*/  IMAD.MOV.U32 R19, RZ, RZ, R27 ;  /* 0x000000ffff137224 */ /* 0x000fc800078e001b */
[----:B------:R-:W0:Y:S02]  /*9d80*/  F2I.FTZ.U32.TRUNC.NTZ R5, R5 ;  /* 0x0000000500057305 */ /* 0x000e24000021f000 */
[----:B0-----:R1:W-:Y:S02]  /*9d90*/  STG.E desc[UR36][R8.64], R5 ;  /* 0x0000000508007986 */ /* 0x0013e4000c101924 */
.L_x_1617:
[----:B------:R-:W-:Y:S05]  /*9da0*/  BSYNC.RECONVERGENT B6 ;  /* 0x0000000000067941 */ /* 0x000fea0003800200 */
.L_x_1616:
[----:B------:R-:W-:Y:S01]  /*9db0*/  ISETP.GE.AND P0, PT, R19, R28, PT ;  /* 0x0000001c1300720c */ /* 0x000fe20003f06270 */
[----:B------:R-:W-:-:S12]  /*9dc0*/  BSSY.RECONVERGENT B6, `(.L_x_1653) ;  /* 0x00001f0000067945 */ /* 0x000fd80003800200 */
[----:B------:R-:W-:Y:S05]  /*9dd0*/  @P0 BRA `(.L_x_1654) ;  /* 0x0000001c00b80947 */ /* 0x000fea0003800000 */
[----:B------:R-:W0:Y:S02]  /*9de0*/  LDCU UR4, c[0x0][0x3c4] ;  /* 0x00007880ff0477ac */ /* 0x000e240008000800 */
[----:B01234-:R-:W0:Y:S01]  /*9df0*/  LDC.64 R8, c[0x0][0x398] ;  /* 0x0000e600ff087b82 */ /* 0x01fe220000000a00 */
[----:B-----5:R-:W-:Y:S01]  /*9e00*/  IMAD R0, R2, 0x200, R19 ;  /* 0x0000020002007824 */ /* 0x020fe200078e0213 */
[----:B------:R-:W-:-:S03]  /*9e10*/  PRMT R4, R26, 0x9910, RZ ;  /* 0x000099101a047816 */ /* 0x000fc600000000ff */
[----:B------:R-:W-:Y:S02]  /*9e20*/  IMAD R3, R0, UR4, RZ ;  /* 0x0000000400037c24 */ /* 0x000fe4000f8e02ff */
        /* <DEDUP_REMOVED lines=13> */
[----:B------:R-:W-:-:S04]  /*9f00*/  HADD2.F32 R18, -RZ, R18.H0_H0 ;  /* 0x20000012ff127230 */ /* 0x000fc80000004100 */
[----:B------:R-:W0:Y:S02]  /*9f10*/  F2I.FTZ.TRUNC.NTZ R3, R18 ;  /* 0x0000001200037305 */ /* 0x000e24000021f100 */
[----:B0-----:R0:W-:Y:S01]  /*9f20*/  STG.E.U8 desc[UR36][R8.64], R3 ;  /* 0x0000000308007986 */ /* 0x0011e2000c101124 */
[----:B------:R-:W-:Y:S05]  /*9f30*/  BRA `(.L_x_1660) ;  /* 0x0000000c007c7947 */ /* 0x000fea0003800000 */
.L_x_1658:
[----:B------:R-:W-:-:S06]  /*9f40*/  HADD2.F32 R5, -RZ, R18.H0_H0 ;  /* 0x20000012ff057230 */ /* 0x000fcc0000004100 */
[----:B------:R-:W0:Y:S02]  /*9f50*/  F2I.S64.TRUNC R4, R5 ;  /* 0x0000000500047311 */ /* 0x000e24000020d900 */
[----:B0-----:R0:W-:Y:S01]  /*9f60*/  STG.E.U8 desc[UR36][R8.64], R4 ;  /* 0x0000000408007986 */ /* 0x0011e2000c101124 */
[----:B------:R-:W-:Y:S05]  /*9f70*/  BRA `(.L_x_1660) ;  /* 0x0000000c006c7947 */ /* 0x000fea0003800000 */
.L_x_1657:
[----:B------:R-:W-:-:S13]  /*9f80*/  ISETP.NE.AND P0, PT, R0, 0x2, PT ;  /* 0x000000020000780c */ /* 0x000fda0003f05270 */
[----:B------:R-:W-:Y:S05]  /*9f90*/  @!P0 BRA `(.L_x_1661) ;  /* 0x0000000000308947 */ /* 0x000fea0003800000 */
[----:B------:R-:W-:-:S13]  /*9fa0*/  ISETP.NE.AND P0, PT, R0, 0x3, PT ;  /* 0x000000030000780c */ /* 0x000fda0003f05270 */
[----:B------:R-:W-:Y:S05]  /*9fb0*/  @!P0 BRA `(.L_x_1662) ;  /* 0x0000000000188947 */ /* 0x000fea0003800000 */
[----:B------:R-:W-:-:S13]  /*9fc0*/  ISETP.NE.AND P0, PT, R0, 0x4, PT ;  /* 0x000000040000780c */ /* 0x000fda0003f05270 */
[----:B------:R-:W-:Y:S05]  /*9fd0*/  @P0 BRA `(.L_x_1659) ;  /* 0x0000000800700947 */ /* 0x000fea0003800000 */
[----:B------:R-:W-:-:S06]  /*9fe0*/  HADD2.F32 R4, -RZ, R18.H0_H0 ;  /* 0x20000012ff047230 */ /* 0x000fcc0000004100 */
[----:B------:R-:W0:Y:S02]  /*9ff0*/  F2I.S64.TRUNC R4, R4 ;  /* 0x0000000400047311 */ /* 0x000e24000020d900 */
[----:B0-----:R0:W-:Y:S01]  /*a000*/  STG.E.64 desc[UR36][R8.64], R4 ;  /* 0x0000000408007986 */ /* 0x0011e2000c101b24 */
[----:B------:R-:W-:Y:S05]  /*a010*/  BRA `(.L_x_1660) ;  /* 0x0000000c00447947 */ /* 0x000fea0003800000 */
.L_x_1662:
[----:B------:R-:W-:-:S04]  /*a020*/  HADD2.F32 R18, -RZ, R18.H0_H0 ;  /* 0x20000012ff127230 */ /* 0x000fc80000004100 */
[----:B------:R-:W0:Y:S02]  /*a030*/  F2I.FTZ.TRUNC.NTZ R3, R18 ;  /* 0x0000001200037305 */ /* 0x000e24000021f100 */
[----:B0-----:R0:W-:Y:S01]  /*a040*/  STG.E desc[UR36][R8.64], R3 ;  /* 0x0000000308007986 */ /* 0x0011e2000c101924 */
[----:B------:R-:W-:Y:S05]  /*a050*/  BRA `(.L_x_1660) ;  /* 0x0000000c00347947 */ /* 0x000fea0003800000 */
.L_x_1661:
[----:B------:R-:W-:-:S04]  /*a060*/  HADD2.F32 R18, -RZ, R18.H0_H0 ;  /* 0x20000012ff127230 */ /* 0x000fc80000004100 */
[----:B------:R-:W0:Y:S02]  /*a070*/  F2I.FTZ.TRUNC.NTZ R3, R18 ;  /* 0x0000001200037305 */ /* 0x000e24000021f100 */
[----:B0-----:R0:W-:Y:S01]  /*a080*/  STG.E.U16 desc[UR36][R8.64], R3 ;  /* 0x0000000308007986 */ /* 0x0011e2000c101524 */
[----:B------:R-:W-:Y:S05]  /*a090*/  BRA `(.L_x_1660) ;  /* 0x0000000c00247947 */ /* 0x000fea0003800000 */
.L_x_1656:
[----:B------:R-:W-:-:S13]  /*a0a0*/  ISETP.GT.AND P0, PT, R0, 0x6, PT ;  /* 0x000000060000780c */ /* 0x000fda0003f04270 */
[----:B------:R-:W-:Y:S05]  /*a0b0*/  @P0 BRA `(.L_x_1663) ;  /* 0x0000000000240947 */ /* 0x000fea0003800000 */
[----:B------:R-:W-:-:S13]  /*a0c0*/  ISETP.NE.AND P0, PT, R0, 0x5, PT ;  /* 0x000000050000780c */ /* 0x000fda0003f05270 */
[----:B------:R-:W-:Y:S05]  /*a0d0*/  @!P0 BRA `(.L_x_1664) ;  /* 0x0000000000148947 */ /* 0x000fea0003800000 */
[----:B------:R-:W-:-:S13]  /*a0e0*/  ISETP.NE.AND P0, PT, R0, 0x6, PT ;  /* 0x000000060000780c */ /* 0x000fda0003f05270 */
[----:B------:R-:W-:Y:S05]  /*a0f0*/  @P0 BRA `(.L_x_1659) ;  /* 0x0000000800280947 */ /* 0x000fea0003800000 */
[----:B------:R-:W-:-:S05]  /*a100*/  HADD2.F32 R3, -RZ, R18.H0_H0 ;  /* 0x20000012ff037230 */ /* 0x000fca0000004100 */
[----:B------:R3:W-:Y:S01]  /*a110*/  STG.E desc[UR36][R8.64], R3 ;  /* 0x0000000308007986 */ /* 0x0007e2000c101924 */
[----:B------:R-:W-:Y:S05]  /*a120*/  BRA `(.L_x_1660) ;  /* 0x0000000c00007947 */ /* 0x000fea0003800000 */
.L_x_1664:
[----:B------:R4:W-:Y:S01]  /*a130*/  STG.E.U16 desc[UR36][R8.64], R18 ;  /* 0x0000001208007986 */ /* 0x0009e2000c101524 */
[----:B------:R-:W-:Y:S05]  /*a140*/  BRA `(.L_x_1660) ;  /* 0x0000000800f87947 */ /* 0x000fea0003800000 */
.L_x_1663:
[----:B------:R-:W-:-:S13]  /*a150*/  ISETP.NE.AND P0, PT, R0, 0x7, PT ;  /* 0x000000070000780c */ /* 0x000fda0003f05270 */
[----:B------:R-:W-:Y:S05]  /*a160*/  @!P0 BRA `(.L_x_1665) ;  /* 0x0000000000348947 */ /* 0x000fea0003800000 */
[----:B------:R-:W-:-:S13]  /*a170*/  ISETP.NE.AND P0, PT, R0, 0x8, PT ;  /* 0x000000080000780c */ /* 0x000fda0003f05270 */
[----:B------:R-:W-:Y:S05]  /*a180*/  @!P0 BRA `(.L_x_1666) ;  /* 0x0000000000188947 */ /* 0x000fea0003800000 */
[----:B------:R-:W-:-:S13]  /*a190*/  ISETP.NE.AND P0, PT, R0, 0x9, PT ;  /* 0x000000090000780c */ /* 0x000fda0003f05270 */
[----:B------:R-:W-:Y:S05]  /*a1a0*/  @P0 BRA `(.L_x_1659) ;  /* 0x0000000400fc0947 */ /* 0x000fea0003800000 */
[----:B------:R-:W-:Y:S02]  /*a1b0*/  HADD2.F32 R4, -RZ, R18.H0_H0 ;  /* 0x20000012ff047230 */ /* 0x000fe40000004100 */
[----:B------:R-:W-:-:S05]  /*a1c0*/  IMAD.MOV.U32 R5, RZ, RZ, RZ ;  /* 0x000000ffff057224 */ /* 0x000fca00078e00ff */
[----:B------:R1:W-:Y:S01]  /*a1d0*/  STG.E.64 desc[UR36][R8.64], R4 ;  /* 0x0000000408007986 */ /* 0x0003e2000c101b24 */
[----:B------:R-:W-:Y:S05]  /*a1e0*/  BRA `(.L_x_1660) ;  /* 0x0000000800d07947 */ /* 0x000fea0003800000 */
.L_x_1666:
[----:B------:R-:W-:-:S05]  /*a1f0*/  HADD2.F32 R0, -RZ, R18.H0_H0 ;  /* 0x20000012ff007230 */ /* 0x000fca0000004100 */
[----:B------:R-:W-:-:S04]  /*a200*/  F2FP.F16.F32.PACK_AB R0, RZ, R0 ;  /* 0x00000000ff00723e */ /* 0x000fc800000000ff */
[----:B------:R-:W-:-:S05]  /*a210*/  PRMT R0, R0, 0x5410, RZ ;  /* 0x0000541000007816 */ /* 0x000fca00000000ff */
[----:B------:R2:W-:Y:S01]  /*a220*/  STG.E desc[UR36][R8.64], R0 ;  /* 0x0000000008007986 */ /* 0x0005e2000c101924 */
[----:B------:R-:W-:Y:S05]  /*a230*/  BRA `(.L_x_1660) ;  /* 0x0000000800bc7947 */ /* 0x000fea0003800000 */
.L_x_1665:
[----:B------:R-:W-:-:S05]  /*a240*/  HADD2.F32 R4, -RZ, R18.H0_H0 ;  /* 0x20000012ff047230 */ /* 0x000fca0000004100 */
[----:B------:R-:W-:-:S06]  /*a250*/  FMUL.FTZ R4, R4, 1 ;  /* 0x3f80000004047820 */ /* 0x000fcc0000410000 */
[----:B------:R-:W0:Y:S02]  /*a260*/  F2F.F64.F32 R4, R4 ;  /* 0x0000000400047310 */ /* 0x000e240000201800 */
[----:B0-----:R0:W-:Y:S01]  /*a270*/  STG.E.64 desc[UR36][R8.64], R4 ;  /* 0x0000000408007986 */ /* 0x0011e2000c101b24 */
[----:B------:R-:W-:Y:S05]  /*a280*/  BRA `(.L_x_1660) ;  /* 0x0000000800a87947 */ /* 0x000fea0003800000 */
.L_x_1655:
        /* <DEDUP_REMOVED lines=10> */
[----:B------:R-:W-:-:S06]  /*a330*/  HADD2.F32 R3, -RZ, R18.H0_H0 ;  /* 0x20000012ff037230 */ /* 0x000fcc0000004100 */
[----:B------:R-:W0:Y:S02]  /*a340*/  F2I.FTZ.U32.TRUNC.NTZ R3, R3 ;  /* 0x0000000300037305 */ /* 0x000e24000021f000 */
[----:B0-----:R0:W-:Y:S01]  /*a350*/  STG.E.U16 desc[UR36][R8.64], R3 ;  /* 0x0000000308007986 */ /* 0x0011e2000c101524 */
[----:B------:R-:W-:Y:S05]  /*a360*/  BRA `(.L_x_1660) ;  /* 0x0000000800707947 */ /* 0x000fea0003800000 */
.L_x_1670:
        /* <DEDUP_REMOVED lines=17> */
.L_x_1673:
[----:B------:R-:W-:-:S04]  /*a480*/  SHF.R.U32.HI R3, RZ, 0x18, R5 ;  /* 0x00000018ff037819 */ /* 0x000fc80000011605 */
[----:B------:R-:W-:-:S04]  /*a490*/  LOP3.LUT R0, R0, 0x80, R3, 0xf8, !PT ;  /* 0x0000008000007812 */ /* 0x000fc800078ef803 */
[----:B------:R-:W-:-:S07]  /*a4a0*/  PRMT R4, R0, 0x7610, R4 ;  /* 0x0000761000047816 */ /* 0x000fce0000000004 */
.L_x_1672:
[----:B------:R-:W-:Y:S05]  /*a4b0*/  BSYNC.RECONVERGENT B0 ;  /* 0x0000000000007941 */ /* 0x000fea0003800200 */
.L_x_1671:
[----:B------:R0:W-:Y:S01]  /*a4c0*/  STG.E.U8 desc[UR36][R8.64], R4 ;  /* 0x0000000408007986 */ /* 0x0001e2000c101124 */
[----:B------:R-:W-:Y:S05]  /*a4d0*/  BRA `(.L_x_1660) ;  /* 0x0000000800147947 */ /* 0x000fea0003800000 */
.L_x_1669:
        /* <DEDUP_REMOVED lines=17> */
.L_x_1676:
[----:B------:R-:W-:-:S04]  /*a5f0*/  SHF.R.U32.HI R3, RZ, 0x18, R5 ;  /* 0x00000018ff037819 */ /* 0x000fc80000011605 */
[----:B------:R-:W-:-:S04]  /*a600*/  LOP3.LUT R0, R0, 0x80, R3, 0xf8, !PT ;  /* 0x0000008000007812 */ /* 0x000fc800078ef803 */
[----:B------:R-:W-:-:S07]  /*a610*/  PRMT R4, R0, 0x7610, R4 ;  /* 0x0000761000047816 */ /* 0x000fce0000000004 */
.L_x_1675:
[----:B------:R-:W-:Y:S05]  /*a620*/  BSYNC.RECONVERGENT B0 ;  /* 0x0000000000007941 */ /* 0x000fea0003800200 */
.L_x_1674:
[----:B------:R0:W-:Y:S01]  /*a630*/  STG.E.U8 desc[UR36][R8.64], R4 ;  /* 0x0000000408007986 */ /* 0x0001e2000c101124 */
[----:B------:R-:W-:Y:S05]  /*a640*/  BRA `(.L_x_1660) ;  /* 0x0000000400b87947 */ /* 0x000fea0003800000 */
.L_x_1668:
[----:B------:R-:W-:-:S13]  /*a650*/  ISETP.NE.AND P0, PT, R0, 0x1c, PT ;  /* 0x0000001c0000780c */ /* 0x000fda0003f05270 */
[----:B------:R-:W-:Y:S05]  /*a660*/  @!P0 BRA `(.L_x_1677) ;  /* 0x0000000000608947 */ /* 0x000fea0003800000 */
[----:B------:R-:W-:-:S13]  /*a670*/  ISETP.NE.AND P0, PT, R0, 0x1d, PT ;  /* 0x0000001d0000780c */ /* 0x000fda0003f05270 */
[----:B------:R-:W-:Y:S05]  /*a680*/  @!P0 BRA `(.L_x_1678) ;  /* 0x0000000000488947 */ /* 0x000fea0003800000 */
[----:B------:R-:W-:-:S13]  /*a690*/  ISETP.NE.AND P0, PT, R0, 0x2c, PT ;  /* 0x0000002c0000780c */ /* 0x000fda0003f05270 */
[----:B------:R-:W-:Y:S05]  /*a6a0*/  @P0 BRA `(.L_x_1659) ;  /* 0x0000000000bc0947 */ /* 0x000fea0003800000 */
        /* <DEDUP_REMOVED lines=16> */
.L_x_1678:
[----:B------:R-:W-:-:S06]  /*a7b0*/  HADD2.F32 R4, -RZ, R18.H0_H0 ;  /* 0x20000012ff047230 */ /* 0x000fcc0000004100 */
[----:B------:R-:W0:Y:S02]  /*a7c0*/  F2I.U64.TRUNC R4, R4 ;  /* 0x0000000400047311 */ /* 0x000e24000020d800 */
[----:B0-----:R0:W-:Y:S01]  /*a7d0*/  STG.E.64 desc[UR36][R8.64], R4 ;  /* 0x0000000408007986 */ /* 0x0011e2000c101b24 */
[----:B------:R-:W-:Y:S05]  /*a7e0*/  BRA `(.L_x_1660) ;  /* 0x0000000400507947 */ /* 0x000fea0003800000 */
.L_x_1677:
[----:B------:R-:W-:-:S04]  /*a7f0*/  HADD2.F32 R18, -RZ, R18.H0_H0 ;  /* 0x20000012ff127230 */ /* 0x000fc80000004100 */
[----:B------:R-:W0:Y:S02]  /*a800*/  F2I.FTZ.U32.TRUNC.NTZ R3, R18 ;  /* 0x0000001200037305 */ /* 0x000e24000021f000 */
[----:B0-----:R0:W-:Y:S01]  /*a810*/  STG.E desc[UR36][R8.64], R3 ;  /* 0x0000000308007986 */ /* 0x0011e2000c101924 */
[----:B------:R-:W-:Y:S05]  /*a820*/  BRA `(.L_x_1660) ;  /* 0x0000000400407947 */ /* 0x000fea0003800000 */
.L_x_1667:
[----:B------:R-:W-:-:S13]  /*a830*/  ISETP.GT.AND P0, PT, R0, 0xe, PT ;  /* 0x0000000e0000780c */ /* 0x000fda0003f04270 */
[----:B------:R-:W-:Y:S05]  /*a840*/  @P0 BRA `(.L_x_1679) ;  /* 0x00000000003c0947 */ /* 0x000fea0003800000 */
[----:B------:R-:W-:-:S13]  /*a850*/  ISETP.NE.AND P0, PT, R0, 0xa, PT ;  /* 0x0000000a0000780c */ /* 0x000fda0003f05270 */
[----:B------:R-:W-:Y:S05]  /*a860*/  @!P0 BRA `(.L_x_1680) ;  /* 0x00000000001c8947 */ /* 0x000fea0003800000 */
[----:B------:R-:W-:-:S13]  /*a870*/  ISETP.NE.AND P0, PT, R0, 0xb, PT ;  /* 0x0000000b0000780c */ /* 0x000fda0003f05270 */
[----:B------:R-:W-:Y:S05]  /*a880*/  @P0 BRA `(.L_x_1659) ;  /* 0x0000000000440947 */ /* 0x000fea0003800000 */
[----:B------:R-:W-:-:S05]  /*a890*/  HADD2.F32 R18, -RZ, R18.H0_H0 ;  /* 0x20000012ff127230 */ /* 0x000fca0000004100 */
[----:B------:R-:W-:-:S04]  /*a8a0*/  FSETP.NEU.FTZ.AND P0, PT, R18, RZ, PT ;  /* 0x000000ff1200720b */ /* 0x000fc80003f1d000 */
[----:B------:R-:W-:-:S05]  /*a8b0*/  SEL R3, RZ, 0x1, !P0 ;  /* 0x00000001ff037807 */ /* 0x000fca0004000000 */
[----:B------:R0:W-:Y:S01]  /*a8c0*/  STG.E.U8 desc[UR36][R8.64], R3 ;  /* 0x0000000308007986 */ /* 0x0001e2000c101124 */
[----:B------:R-:W-:Y:S05]  /*a8d0*/  BRA `(.L_x_1660) ;  /* 0x0000000400147947 */ /* 0x000fea0003800000 */
.L_x_1680:
[----:B------:R-:W-:Y:S01]  /*a8e0*/  HADD2.F32 R18, -RZ, R18.H0_H0 ;  /* 0x20000012ff127230 */ /* 0x000fe20000004100 */
[----:B------:R-:W-:-:S04]  /*a8f0*/  CS2R R6, SRZ ;  /* 0x0000000000067805 */ /* 0x000fc8000001ff00 */
[----:B------:R-:W-:-:S06]  /*a900*/  FMUL.FTZ R4, R18, 1 ;  /* 0x3f80000012047820 */ /* 0x000fcc0000410000 */
[----:B------:R-:W0:Y:S02]  /*a910*/  F2F.F64.F32 R4, R4 ;  /* 0x0000000400047310 */ /* 0x000e240000201800 */
[----:B0-----:R0:W-:Y:S01]  /*a920*/  STG.E.128 desc[UR36][R8.64], R4 ;  /* 0x0000000408007986 */ /* 0x0011e2000c101d24 */
[----:B------:R-:W-:Y:S05]  /*a930*/  BRA `(.L_x_1660) ;  /* 0x0000000000fc7947 */ /* 0x000fea0003800000 */
.L_x_1679:
[----:B------:R-:W-:-:S13]  /*a940*/  ISETP.NE.AND P0, PT, R0, 0xf, PT ;  /* 0x0000000f0000780c */ /* 0x000fda0003f05270 */
[----:B------:R-:W-:Y:S05]  /*a950*/  @!P0 BRA `(.L_x_1681) ;  /* 0x0000000000e88947 */ /* 0x000fea0003800000 */
[----:B------:R-:W-:-:S13]  /*a960*/  ISETP.NE.AND P0, PT, R0, 0x17, PT ;  /* 0x000000170000780c */ /* 0x000fda0003f05270 */
[----:B------:R-:W-:Y:S05]  /*a970*/  @!P0 BRA `(.L_x_1682) ;  /* 0x0000000000908947 */ /* 0x000fea0003800000 */
[----:B------:R-:W-:-:S13]  /*a980*/  ISETP.NE.AND P0, PT, R0, 0x18, PT ;  /* 0x000000180000780c */ /* 0x000fda0003f05270 */
[----:B------:R-:W-:Y:S05]  /*a990*/  @!P0 BRA `(.L_x_1683) ;  /* 0x0000000000448947 */ /* 0x000fea0003800000 */
.L_x_1659:
        /* <DEDUP_REMOVED lines=16> */
.L_x_1684:
[----:B------:R-:W-:Y:S05]  /*aaa0*/  BRA `(.L_x_1660) ;  /* 0x0000000000a07947 */ /* 0x000fea0003800000 */
.L_x_1683:
        /* <DEDUP_REMOVED lines=13> */
.L_x_1686:
[----:B------:R-:W-:Y:S05]  /*ab80*/  BSYNC.RECONVERGENT B0 ;  /* 0x0000000000007941 */ /* 0x000fea0003800200 */
.L_x_1685:
[----:B------:R-:W-:-:S05]  /*ab90*/  LOP3.LUT R3, R0, 0x80, R3, 0xf8, !PT ;  /* 0x0000008000037812 */ /* 0x000fca00078ef803 */
[----:B------:R0:W-:Y:S01]  /*aba0*/  STG.E.U8 desc[UR36][R8.64], R3 ;  /* 0x0000000308007986 */ /* 0x0001e2000c101124 */
[----:B------:R-:W-:Y:S05]  /*abb0*/  BRA `(.L_x_1660) ;  /* 0x00000000005c7947 */ /* 0x000fea0003800000 */
.L_x_1682:
        /* <DEDUP_REMOVED lines=12> */
.L_x_1688:
[----:B------:R-:W-:Y:S01]  /*ac80*/  IMAD.MOV.U32 R0, RZ, RZ, 0x7f ;  /* 0x0000007fff007424 */ /* 0x000fe200078e00ff */
[----:B------:R-:W-:-:S04]  /*ac90*/  ISETP.GT.U32.AND P0, PT, R4, 0x7f800000, PT ;  /* 0x7f8000000400780c */ /* 0x000fc80003f04070 */
[----:B------:R-:W-:-:S09]  /*aca0*/  SEL R0, R0, 0x7c, P0 ;  /* 0x0000007c00007807 */ /* 0x000fd20000000000 */
.L_x_1689:
[----:B------:R-:W-:Y:S05]  /*acb0*/  BSYNC.RECONVERGENT B0 ;  /* 0x0000000000007941 */ /* 0x000fea0003800200 */
.L_x_1687:
[----:B------:R-:W-:-:S04]  /*acc0*/  SHF.R.U32.HI R3, RZ, 0x18, R3 ;  /* 0x00000018ff037819 */ /* 0x000fc80000011603 */
[----:B------:R-:W-:-:S05]  /*acd0*/  LOP3.LUT R3, R0, 0x80, R3, 0xf8, !PT ;  /* 0x0000008000037812 */ /* 0x000fca00078ef803 */
[----:B------:R0:W-:Y:S01]  /*ace0*/  STG.E.U8 desc[UR36][R8.64], R3 ;  /* 0x0000000308007986 */ /* 0x0001e2000c101124 */
[----:B------:R-:W-:Y:S05]  /*acf0*/  BRA `(.L_x_1660) ;  /* 0x00000000000c7947 */ /* 0x000fea0003800000 */
.L_x_1681:
[----:B------:R-:W-:-:S05]  /*ad00*/  HADD2.F32 R0, -RZ, R18.H0_H0 ;  /* 0x20000012ff007230 */ /* 0x000fca0000004100 */
[----:B------:R-:W-:-:S05]  /*ad10*/  F2FP.BF16.F32.PACK_AB R0, RZ, R0 ;  /* 0x00000000ff00723e */ /* 0x000fca00000010ff */
[----:B------:R0:W-:Y:S02]  /*ad20*/  STG.E.U16 desc[UR36][R8.64], R0 ;  /* 0x0000000008007986 */ /* 0x0001e4000c101524 */
.L_x_1660:
[----:B------:R-:W-:-:S05]  /*ad30*/  VIADD R19, R19, 0x80 ;  /* 0x0000008013137836 */ /* 0x000fca0000000000 */
[----:B------:R-:W-:-:S13]  /*ad40*/  ISETP.GE.AND P0, PT, R19, R28, PT ;  /* 0x0000001c1300720c */ /* 0x000fda0003f06270 */
[----:B------:R-:W-:Y:S05]  /*ad50*/  @P0 BRA `(.L_x_1654) ;  /* 0x0000000c00d80947 */ /* 0x000fea0003800000 */
[----:B------:R-:W5:Y:S01]  /*ad60*/  LDCU UR4, c[0x0][0x3c4] ;  /* 0x00007880ff0477ac */ /* 0x000f620008000800 */
[----:B01234-:R-:W0:Y:S01]  /*ad70*/  LDC.64 R8, c[0x0][0x398] ;  /* 0x0000e600ff087b82 */ /* 0x01fe220000000a00 */
        /* <DEDUP_REMOVED lines=20> */
.L_x_1693:
[----:B------:R-:W-:-:S06]  /*aec0*/  HADD2.F32 R5, -RZ, R16.H0_H0 ;  /* 0x20000010ff057230 */ /* 0x000fcc0000004100 */
[----:B------:R-:W0:Y:S02]  /*aed0*/  F2I.S64.TRUNC R4, R5 ;  /* 0x0000000500047311 */ /* 0x000e24000020d900 */
[----:B0-----:R0:W-:Y:S01]  /*aee0*/  STG.E.U8 desc[UR36][R8.64], R4 ;  /* 0x0000000408007986 */ /* 0x0011e2000c101124 */
[----:B------:R-:W-:Y:S05]  /*aef0*/  BRA `(.L_x_1695) ;  /* 0x0000000c006c7947 */ /* 0x000fea0003800000 */
.L_x_1692:
        /* <DEDUP_REMOVED lines=10> */
.L_x_1697:
[----:B------:R-:W-:-:S04]  /*afa0*/  HADD2.F32 R16, -RZ, R16.H0_H0 ;  /* 0x20000010ff107230 */ /* 0x000fc80000004100 */
[----:B------:R-:W0:Y:S02]  /*afb0*/  F2I.FTZ.TRUNC.NTZ R3, R16 ;  /* 0x0000001000037305 */ /* 0x000e24000021f100 */
[----:B0-----:R0:W-:Y:S01]  /*afc0*/  STG.E desc[UR36][R8.64], R3 ;  /* 0x0000000308007986 */ /* 0x0011e2000c101924 */
[----:B------:R-:W-:Y:S05]  /*afd0*/  BRA `(.L_x_1695) ;  /* 0x0000000c00347947 */ /* 0x000fea0003800000 */
.L_x_1696:
[----:B------:R-:W-:-:S04]  /*afe0*/  HADD2.F32 R16, -RZ, R16.H0_H0 ;  /* 0x20000010ff107230 */ /* 0x000fc80000004100 */
[----:B------:R-:W0:Y:S02]  /*aff0*/  F2I.FTZ.TRUNC.NTZ R3, R16 ;  /* 0x0000001000037305 */ /* 0x000e24000021f100 */
[----:B0-----:R0:W-:Y:S01]  /*b000*/  STG.E.U16 desc[UR36][R8.64], R3 ;  /* 0x0000000308007986 */ /* 0x0011e2000c101524 */
[----:B------:R-:W-:Y:S05]  /*b010*/  BRA `(.L_x_1695) ;  /* 0x0000000c00247947 */ /* 0x000fea0003800000 */
.L_x_1691:
        /* <DEDUP_REMOVED lines=9> */
.L_x_1699:
[----:B------:R0:W-:Y:S01]  /*b0b0*/  STG.E.U16 desc[UR36][R8.64], R16 ;  /* 0x0000001008007986 */ /* 0x0001e2000c101524 */
[----:B------:R-:W-:Y:S05]  /*b0c0*/  BRA `(.L_x_1695) ;  /* 0x0000000800f87947 */ /* 0x000fea0003800000 */
.L_x_1698:
        /* <DEDUP_REMOVED lines=10> */
.L_x_1701:
[----:B------:R-:W-:-:S05]  /*b170*/  HADD2.F32 R0, -RZ, R16.H0_H0 ;  /* 0x20000010ff007230 */ /* 0x000fca0000004100 */
[----:B------:R-:W-:-:S04]  /*b180*/  F2FP.F16.F32.PACK_AB R0, RZ, R0 ;  /* 0x00000000ff00723e */ /* 0x000fc800000000ff */
[----:B------:R-:W-:-:S05]  /*b190*/  PRMT R0, R0, 0x5410, RZ ;  /* 0x0000541000007816 */ /* 0x000fca00000000ff */
[----:B------:R0:W-:Y:S01]  /*b1a0*/  STG.E desc[UR36][R8.64], R0 ;  /* 0x0000000008007986 */ /* 0x0001e2000c101924 */
[----:B------:R-:W-:Y:S05]  /*b1b0*/  BRA `(.L_x_1695) ;  /* 0x0000000800bc7947 */ /* 0x000fea0003800000 */
.L_x_1700:
[----:B------:R-:W-:-:S05]  /*b1c0*/  HADD2.F32 R4, -RZ, R16.H0_H0 ;  /* 0x20000010ff047230 */ /* 0x000fca0000004100 */
[----:B------:R-:W-:-:S06]  /*b1d0*/  FMUL.FTZ R4, R4, 1 ;  /* 0x3f80000004047820 */ /* 0x000fcc0000410000 */
[----:B------:R-:W0:Y:S02]  /*b1e0*/  F2F.F64.F32 R4, R4 ;  /* 0x0000000400047310 */ /* 0x000e240000201800 */
[----:B0-----:R0:W-:Y:S01]  /*b1f0*/  STG.E.64 desc[UR36][R8.64], R4 ;  /* 0x0000000408007986 */ /* 0x0011e2000c101b24 */
[----:B------:R-:W-:Y:S05]  /*b200*/  BRA `(.L_x_1695) ;  /* 0x0000000800a87947 */ /* 0x000fea0003800000 */
.L_x_1690:
        /* <DEDUP_REMOVED lines=14> */
.L_x_1705:
        /* <DEDUP_REMOVED lines=17> */
.L_x_1708:
[----:B------:R-:W-:-:S04]  /*b400*/  SHF.R.U32.HI R3, RZ, 0x18, R5 ;  /* 0x00000018ff037819 */ /* 0x000fc80000011605 */
[----:B------:R-:W-:-:S04]  /*b410*/  LOP3.LUT R0, R0, 0x80, R3, 0xf8, !PT ;  /* 0x0000008000007812 */ /* 0x000fc800078ef803 */
[----:B------:R-:W-:-:S07]  /*b420*/  PRMT R4, R0, 0x7610, R4 ;  /* 0x0000761000047816 */ /* 0x000fce0000000004 */
.L_x_1707:
[----:B------:R-:W-:Y:S05]  /*b430*/  BSYNC.RECONVERGENT B0 ;  /* 0x0000000000007941 */ /* 0x000fea0003800200 */
.L_x_1706:
[----:B------:R0:W-:Y:S01]  /*b440*/  STG.E.U8 desc[UR36][R8.64], R4 ;  /* 0x0000000408007986 */ /* 0x0001e2000c101124 */
[----:B------:R-:W-:Y:S05]  /*b450*/  BRA `(.L_x_1695) ;  /* 0x0000000800147947 */ /* 0x000fea0003800000 */
.L_x_1704:
        /* <DEDUP_REMOVED lines=17> */
.L_x_1711:
[----:B------:R-:W-:-:S04]  /*b570*/  SHF.R.U32.HI R3, RZ, 0x18, R5 ;  /* 0x00000018ff037819 */ /* 0x000fc80000011605 */
[----:B------:R-:W-:-:S04]  /*b580*/  LOP3.LUT R0, R0, 0x80, R3, 0xf8, !PT ;  /* 0x0000008000007812 */ /* 0x000fc800078ef803 */
[----:B------:R-:W-:-:S07]  /*b590*/  PRMT R4, R0, 0x7610, R4 ;  /* 0x0000761000047816 */ /* 0x000fce0000000004 */
.L_x_1710:
[----:B------:R-:W-:Y:S05]  /*b5a0*/  BSYNC.RECONVERGENT B0 ;  /* 0x0000000000007941 */ /* 0x000fea0003800200 */
.L_x_1709:
[----:B------:R0:W-:Y:S01]  /*b5b0*/  STG.E.U8 desc[UR36][R8.64], R4 ;  /* 0x0000000408007986 */ /* 0x0001e2000c101124 */
[----:B------:R-:W-:Y:S05]  /*b5c0*/  BRA `(.L_x_1695) ;  /* 0x0000000400b87947 */ /* 0x000fea0003800000 */
.L_x_1703:
        /* <DEDUP_REMOVED lines=22> */
.L_x_1713:
[----:B------:R-:W-:-:S06]  /*b730*/  HADD2.F32 R4, -RZ, R16.H0_H0 ;  /* 0x20000010ff047230 */ /* 0x000fcc0000004100 */
[----:B------:R-:W0:Y:S02]  /*b740*/  F2I.U64.TRUNC R4, R4 ;  /* 0x0000000400047311 */ /* 0x000e24000020d800 */
[----:B0-----:R0:W-:Y:S01]  /*b750*/  STG.E.64 desc[UR36][R8.64], R4 ;  /* 0x0000000408007986 */ /* 0x0011e2000c101b24 */
[----:B------:R-:W-:Y:S05]  /*b760*/  BRA `(.L_x_1695) ;  /* 0x0000000400507947 */ /* 0x000fea0003800000 */
.L_x_1712:
[----:B------:R-:W-:-:S04]  /*b770*/  HADD2.F32 R16, -RZ, R16.H0_H0 ;  /* 0x20000010ff107230 */ /* 0x000fc80000004100 */
[----:B------:R-:W0:Y:S02]  /*b780*/  F2I.FTZ.U32.TRUNC.NTZ R3, R16 ;  /* 0x0000001000037305 */ /* 0x000e24000021f000 */
[----:B0-----:R0:W-:Y:S01]  /*b790*/  STG.E desc[UR36][R8.64], R3 ;  /* 0x0000000308007986 */ /* 0x0011e2000c101924 */
[----:B------:R-:W-:Y:S05]  /*b7a0*/  BRA `(.L_x_1695) ;  /* 0x0000000400407947 */ /* 0x000fea0003800000 */
.L_x_1702:
        /* <DEDUP_REMOVED lines=11> */
.L_x_1715:
[----:B------:R-:W-:Y:S01]  /*b860*/  HADD2.F32 R16, -RZ, R16.H0_H0 ;  /* 0x20000010ff107230 */ /* 0x000fe20000004100 */
[----:B------:R-:W-:-:S04]  /*b870*/  CS2R R6, SRZ ;  /* 0x0000000000067805 */ /* 0x000fc8000001ff00 */
[----:B------:R-:W-:-:S06]  /*b880*/  FMUL.FTZ R4, R16, 1 ;  /* 0x3f80000010047820 */ /* 0x000fcc0000410000 */
[----:B------:R-:W0:Y:S02]  /*b890*/  F2F.F64.F32 R4, R4 ;  /* 0x0000000400047310 */ /* 0x000e240000201800 */
[----:B0-----:R3:W-:Y:S01]  /*b8a0*/  STG.E.128 desc[UR36][R8.64], R4 ;  /* 0x0000000408007986 */ /* 0x0017e2000c101d24 */
[----:B------:R-:W-:Y:S05]  /*b8b0*/  BRA `(.L_x_1695) ;  /* 0x0000000000fc7947 */ /* 0x000fea0003800000 */
.L_x_1714:
[----:B------:R-:W-:-:S13]  /*b8c0*/  ISETP.NE.AND P0, PT, R0, 0xf, PT ;  /* 0x0000000f0000780c */ /* 0x000fda0003f05270 */
[----:B------:R-:W-:Y:S05]  /*b8d0*/  @!P0 BRA `(.L_x_1716) ;  /* 0x0000000000e88947 */ /* 0x000fea0003800000 */
[----:B------:R-:W-:-:S13]  /*b8e0*/  ISETP.NE.AND P0, PT, R0, 0x17, PT ;  /* 0x000000170000780c */ /* 0x000fda0003f05270 */
[----:B------:R-:W-:Y:S05]  /*b8f0*/  @!P0 BRA `(.L_x_1717) ;  /* 0x0000000000908947 */ /* 0x000fea0003800000 */
[----:B------:R-:W-:-:S13]  /*b900*/  ISETP.NE.AND P0, PT, R0, 0x18, PT ;  /* 0x000000180000780c */ /* 0x000fda0003f05270 */
[----:B------:R-:W-:Y:S05]  /*b910*/  @!P0 BRA `(.L_x_1718) ;  /* 0x0000000000448947 */ /* 0x000fea0003800000 */
.L_x_1694:
        /* <DEDUP_REMOVED lines=16> */
.L_x_1719:
[----:B------:R-:W-:Y:S05]  /*ba20*/  BRA `(.L_x_1695) ;  /* 0x0000000000a07947 */ /* 0x000fea0003800000 */
.L_x_1718:
        /* <DEDUP_REMOVED lines=13> */
.L_x_1721:
[----:B------:R-:W-:Y:S05]  /*bb00*/  BSYNC.RECONVERGENT B0 ;  /* 0x0000000000007941 */ /* 0x000fea0003800200 */
.L_x_1720:
[----:B------:R-:W-:-:S05]  /*bb10*/  LOP3.LUT R3, R0, 0x80, R3, 0xf8, !PT ;  /* 0x0000008000037812 */ /* 0x000fca00078ef803 */
[----:B------:R1:W-:Y:S01]  /*bb20*/  STG.E.U8 desc[UR36][R8.64], R3 ;  /* 0x0000000308007986 */ /* 0x0003e2000c101124 */
[----:B------:R-:W-:Y:S05]  /*bb30*/  BRA `(.L_x_1695) ;  /* 0x00000000005c7947 */ /* 0x000fea0003800000 */
.L_x_1717:
        /* <DEDUP_REMOVED lines=12> */
.L_x_1723:
[----:B------:R-:W-:Y:S01]  /*bc00*/  IMAD.MOV.U32 R0, RZ, RZ, 0x7f ;  /* 0x0000007fff007424 */ /* 0x000fe200078e00ff */
[----:B------:R-:W-:-:S04]  /*bc10*/  ISETP.GT.U32.AND P0, PT, R4, 0x7f800000, PT ;  /* 0x7f8000000400780c */ /* 0x000fc80003f04070 */
[----:B------:R-:W-:-:S09]  /*bc20*/  SEL R0, R0, 0x7c, P0 ;  /* 0x0000007c00007807 */ /* 0x000fd20000000000 */
.L_x_1724:
[----:B------:R-:W-:Y:S05]  /*bc30*/  BSYNC.RECONVERGENT B0 ;  /* 0x0000000000007941 */ /* 0x000fea0003800200 */
.L_x_1722:
[----:B------:R-:W-:-:S04]  /*bc40*/  SHF.R.U32.HI R3, RZ, 0x18, R3 ;  /* 0x00000018ff037819 */ /* 0x000fc80000011603 */
[----:B------:R-:W-:-:S05]  /*bc50*/  LOP3.LUT R3, R0, 0x80, R3, 0xf8, !PT ;  /* 0x0000008000037812 */ /* 0x000fca00078ef803 */
[----:B------:R2:W-:Y:S01]  /*bc60*/  STG.E.U8 desc[UR36][R8.64], R3 ;  /* 0x0000000308007986 */ /* 0x0005e2000c101124 */
[----:B------:R-:W-:Y:S05]  /*bc70*/  BRA `(.L_x_1695) ;  /* 0x00000000000c7947 */ /* 0x000fea0003800000 */
.L_x_1716:
[----:B------:R-:W-:-:S05]  /*bc80*/  HADD2.F32 R0, -RZ, R16.H0_H0 ;  /* 0x20000010ff007230 */ /* 0x000fca0000004100 */
[----:B------:R-:W-:-:S05]  /*bc90*/  F2FP.BF16.F32.PACK_AB R0, RZ, R0 ;  /* 0x00000000ff00723e */ /* 0x000fca00000010ff */
[----:B------:R0:W-:Y:S02]  /*bca0*/  STG.E.U16 desc[UR36][R8.64], R0 ;  /* 0x0000000008007986 */ /* 0x0001e4000c101524 */
.L_x_1695:
[----:B------:R-:W-:-:S07]  /*bcb0*/  VIADD R19, R19, 0x80 ;  /* 0x0000008013137836 */ /* 0x000fce0000000000 */
.L_x_1654:
[----:B------:R-:W-:Y:S05]  /*bcc0*/  BSYNC.RECONVERGENT B6 ;  /* 0x0000000000067941 */ /* 0x000fea0003800200 */
.L_x_1653:
[----:B------:R-:W-:-:S13]  /*bcd0*/  ISETP.GE.AND P0, PT, R19, R28, PT ;  /* 0x0000001c1300720c */ /* 0x000fda0003f06270 */
[----:B------:R-:W-:Y:S05]  /*bce0*/  @P0 EXIT ;  /* 0x000000000000094d */ /* 0x000fea0003800000 */
[----:B01234-:R-:W0:Y:S01]  /*bcf0*/  LDC.64 R4, c[0x0][0x398] ;  /* 0x0000e600ff047b82 */ /* 0x01fe220000000a00 */
[----:B------:R-:W1:Y:S01]  /*bd00*/  LDCU UR4, c[0x0][0x3c4] ;  /* 0x00007880ff0477ac */ /* 0x000e620008000800 */
[----:B-----5:R-:W-:Y:S01]  /*bd10*/  PRMT R0, R26, 0x9910, RZ ;  /* 0x000099101a007816 */ /* 0x020fe200000000ff */
[----:B------:R-:W-:-:S03]  /*bd20*/  IMAD R2, R2, 0x200, R19 ;  /* 0x0000020002027824 */ /* 0x000fc600078e0213 */
[----:B------:R-:W-:Y:S01]  /*bd30*/  ISETP.GT.AND P1, PT, R0, 0x9, PT ;  /* 0x000000090000780c */ /* 0x000fe20003f24270 */
[----:B-1----:R-:W-:-:S05]  /*bd40*/  IMAD R3, R2, UR4, RZ ;  /* 0x0000000402037c24 */ /* 0x002fca000f8e02ff */
        /* <DEDUP_REMOVED lines=11> */
[----:B------:R-:W-:-:S06]  /*be00*/  HADD2.F32 R17, -RZ, R17.H0_H0 ;  /* 0x20000011ff117230 */ /* 0x000fcc0000004100 */
[----:B------:R-:W0:Y:S02]  /*be10*/  F2I.FTZ.TRUNC.NTZ R17, R17 ;  /* 0x0000001100117305 */ /* 0x000e24000021f100 */
[----:B0-----:R-:W-:Y:S01]  /*be20*/  STG.E.U8 desc[UR36][R2.64], R17 ;  /* 0x0000001102007986 */ /* 0x001fe2000c101124 */
[----:B------:R-:W-:Y:S05]  /*be30*/  EXIT ;  /* 0x000000000000794d */ /* 0x000fea0003800000 */
.L_x_1728:
[----:B------:R-:W-:-:S06]  /*be40*/  HADD2.F32 R5, -RZ, R17.H0_H0 ;  /* 0x20000011ff057230 */ /* 0x000fcc0000004100 */
[----:B------:R-:W0:Y:S02]  /*be50*/  F2I.S64.TRUNC R4, R5 ;  /* 0x0000000500047311 */ /* 0x000e24000020d900 */
[----:B0-----:R-:W-:Y:S01]  /*be60*/  STG.E.U8 desc[UR36][R2.64], R4 ;  /* 0x0000000402007986 */ /* 0x001fe2000c101124 */
[----:B------:R-:W-:Y:S05]  /*be70*/  EXIT ;  /* 0x000000000000794d */ /* 0x000fea0003800000 */
.L_x_1727:
        /* <DEDUP_REMOVED lines=8> */
[----:B0-----:R-:W-:Y:S01]  /*bf00*/  STG.E.64 desc[UR36][R2.64], R4 ;  /* 0x0000000402007986 */ /* 0x001fe2000c101b24 */
[----:B------:R-:W-:Y:S05]  /*bf10*/  EXIT ;  /* 0x000000000000794d */ /* 0x000fea0003800000 */
.L_x_1731:
[----:B------:R-:W-:-:S06]  /*bf20*/  HADD2.F32 R17, -RZ, R17.H0_H0 ;  /* 0x20000011ff117230 */ /* 0x000fcc0000004100 */
[----:B------:R-:W0:Y:S02]  /*bf30*/  F2I.FTZ.TRUNC.NTZ R17, R17 ;  /* 0x0000001100117305 */ /* 0x000e24000021f100 */
[----:B0-----:R-:W-:Y:S01]  /*bf40*/  STG.E desc[UR36][R2.64], R17 ;  /* 0x0000001102007986 */ /* 0x001fe2000c101924 */
[----:B------:R-:W-:Y:S05]  /*bf50*/  EXIT ;  /* 0x000000000000794d */ /* 0x000fea0003800000 */
.L_x_1730:
[----:B------:R-:W-:-:S06]  /*bf60*/  HADD2.F32 R17, -RZ, R17.H0_H0 ;  /* 0x20000011ff117230 */ /* 0x000fcc0000004100 */
[----:B------:R-:W0:Y:S02]  /*bf70*/  F2I.FTZ.TRUNC.NTZ R17, R17 ;  /* 0x0000001100117305 */ /* 0x000e24000021f100 */
[----:B0-----:R-:W-:Y:S01]  /*bf80*/  STG.E.U16 desc[UR36][R2.64], R17 ;  /* 0x0000001102007986 */ /* 0x001fe2000c101524 */
[----:B------:R-:W-:Y:S05]  /*bf90*/  EXIT ;  /* 0x000000000000794d */ /* 0x000fea0003800000 */
.L_x_1726:
[----:B------:R-:W-:-:S13]  /*bfa0*/  ISETP.GT.AND P0, PT, R0, 0x6, PT ;  /* 0x000000060000780c */ /* 0x000fda0003f04270 */
[----:B------:R-:W-:Y:S05]  /*bfb0*/  @P0 BRA `(.L_x_1732) ;  /* 0x0000000000240947 */ /* 0x000fea0003800000 */
[----:B------:R-:W-:-:S13]  /*bfc0*/  ISETP.NE.AND P0, PT, R0, 0x5, PT ;  /* 0x000000050000780c */ /* 0x000fda0003f05270 */
[----:B------:R-:W-:Y:S05]  /*bfd0*/  @!P0 BRA `(.L_x_1733) ;  /* 0x0000000000148947 */ /* 0x000fea0003800000 */
[----:B------:R-:W-:-:S13]  /*bfe0*/  ISETP.NE.AND P0, PT, R0, 0x6, PT ;  /* 0x000000060000780c */ /* 0x000fda0003f05270 */
[----:B------:R-:W-:Y:S05]  /*bff0*/  @P0 BRA `(.L_x_1729) ;  /* 0x0000000800280947 */ /* 0x000fea0003800000 */
[----:B------:R-:W-:-:S05]  /*c000*/  HADD2.F32 R17, -RZ, R17.H0_H0 ;  /* 0x20000011ff117230 */ /* 0x000fca0000004100 */
[----:B------:R-:W-:Y:S01]  /*c010*/  STG.E desc[UR36][R2.64], R17 ;  /* 0x0000001102007986 */ /* 0x000fe2000c101924 */
[----:B------:R-:W-:Y:S05]  /*c020*/  EXIT ;  /* 0x000000000000794d */ /* 0x000fea0003800000 */
.L_x_1733:
[----:B------:R-:W-:Y:S01]  /*c030*/  STG.E.U16 desc[UR36][R2.64], R17 ;  /* 0x0000001102007986 */ /* 0x000fe2000c101524 */
[----:B------:R-:W-:Y:S05]  /*c040*/  EXIT ;  /* 0x000000000000794d */ /* 0x000fea0003800000 */
.L_x_1732:
        /* <DEDUP_REMOVED lines=8> */
[----:B------:R-:W-:Y:S01]  /*c0d0*/  STG.E.64 desc[UR36][R2.64], R4 ;  /* 0x0000000402007986 */ /* 0x000fe2000c101b24 */
[----:B------:R-:W-:Y:S05]  /*c0e0*/  EXIT ;  /* 0x000000000000794d */ /* 0x000fea0003800000 */
.L_x_1735:
[----:B------:R-:W-:-:S05]  /*c0f0*/  HADD2.F32 R0, -RZ, R17.H0_H0 ;  /* 0x20000011ff007230 */ /* 0x000fca0000004100 */
[----:B------:R-:W-:-:S04]  /*c100*/  F2FP.F16.F32.PACK_AB R0, RZ, R0 ;  /* 0x00000000ff00723e */ /* 0x000fc800000000ff */
[----:B------:R-:W-:-:S05]  /*c110*/  PRMT R0, R0, 0x5410, RZ ;  /* 0x0000541000007816 */ /* 0x000fca00000000ff */
[----:B------:R-:W-:Y:S01]  /*c120*/  STG.E desc[UR36][R2.64], R0 ;  /* 0x0000000002007986 */ /* 0x000fe2000c101924 */
[----:B------:R-:W-:Y:S05]  /*c130*/  EXIT ;  /* 0x000000000000794d */ /* 0x000fea0003800000 */
.L_x_1734:
[----:B------:R-:W-:-:S05]  /*c140*/  HADD2.F32 R4, -RZ, R17.H0_H0 ;  /* 0x20000011ff047230 */ /* 0x000fca0000004100 */
[----:B------:R-:W-:-:S06]  /*c150*/  FMUL.FTZ R4, R4, 1 ;  /* 0x3f80000004047820 */ /* 0x000fcc0000410000 */
[----:B------:R-:W0:Y:S02]  /*c160*/  F2F.F64.F32 R4, R4 ;  /* 0x0000000400047310 */ /* 0x000e240000201800 */
[----:B0-----:R-:W-:Y:S01]  /*c170*/  STG.E.64 desc[UR36][R2.64], R4 ;  /* 0x0000000402007986 */ /* 0x001fe2000c101b24 */
[----:B------:R-:W-:Y:S05]  /*c180*/  EXIT ;  /* 0x000000000000794d */ /* 0x000fea0003800000 */
.L_x_1725:
        /* <DEDUP_REMOVED lines=12> */
[----:B0-----:R-:W-:Y:S01]  /*c250*/  STG.E.U16 desc[UR36][R2.64], R5 ;  /* 0x0000000502007986 */ /* 0x001fe2000c101524 */
[----:B------:R-:W-:Y:S05]  /*c260*/  EXIT ;  /* 0x000000000000794d */ /* 0x000fea0003800000 */
.L_x_1739:
        /* <DEDUP_REMOVED lines=18> */
.L_x_1742:
[----:B------:R-:W-:-:S04]  /*c390*/  SHF.R.U32.HI R5, RZ, 0x18, R5 ;  /* 0x00000018ff057819 */ /* 0x000fc80000011605 */
[----:B------:R-:W-:-:S07]  /*c3a0*/  LOP3.LUT R0, R0, 0x80, R5, 0xf8, !PT ;  /* 0x0000008000007812 */ /* 0x000fce00078ef805 */
.L_x_1741:
[----:B------:R-:W-:Y:S05]  /*c3b0*/  BSYNC.RECONVERGENT B0 ;  /* 0x0000000000007941 */ /* 0x000fea0003800200 */
.L_x_1740:
[----:B------:R-:W-:Y:S01]  /*c3c0*/  STG.E.U8 desc[UR36][R2.64], R0 ;  /* 0x0000000002007986 */ /* 0x000fe2000c101124 */
[----:B------:R-:W-:Y:S05]  /*c3d0*/  EXIT ;  /* 0x000000000000794d */ /* 0x000fea0003800000 */
.L_x_1738:
        /* <DEDUP_REMOVED lines=18> */
.L_x_1745:
[----:B------:R-:W-:-:S04]  /*c500*/  SHF.R.U32.HI R5, RZ, 0x18, R5 ;  /* 0x00000018ff057819 */ /* 0x000fc80000011605 */
[----:B------:R-:W-:-:S07]  /*c510*/  LOP3.LUT R0, R0, 0x80, R5, 0xf8, !PT ;  /* 0x0000008000007812 */ /* 0x000fce00078ef805 */
.L_x_1744:
[----:B------:R-:W-:Y:S05]  /*c520*/  BSYNC.RECONVERGENT B0 ;  /* 0x0000000000007941 */ /* 0x000fea0003800200 */
.L_x_1743:
[----:B------:R-:W-:Y:S01]  /*c530*/  STG.E.U8 desc[UR36][R2.64], R0 ;  /* 0x0000000002007986 */ /* 0x000fe2000c101124 */
[----:B------:R-:W-:Y:S05]  /*c540*/  EXIT ;  /* 0x000000000000794d */ /* 0x000fea0003800000 */
.L_x_1737:
[----:B------:R-:W-:-:S13]  /*c550*/  ISETP.NE.AND P0, PT, R0, 0x1c, PT ;  /* 0x0000001c0000780c */ /* 0x000fda0003f05270 */
[----:B------:R-:W-:Y:S05]  /*c560*/  @!P0 BRA `(.L_x_1746) ;  /* 0x0000000000608947 */ /* 0x000fea0003800000 */
[----:B------:R-:W-:-:S13]  /*c570*/  ISETP.NE.AND P0, PT, R0, 0x1d, PT ;  /* 0x0000001d0000780c */ /* 0x000fda0003f05270 */
[----:B------:R-:W-:Y:S05]  /*c580*/  @!P0 BRA `(.L_x_1747) ;  /* 0x0000000000488947 */ /* 0x000fea0003800000 */
[----:B------:R-:W-:-:S13]  /*c590*/  ISETP.NE.AND P0, PT, R0, 0x2c, PT ;  /* 0x0000002c0000780c */ /* 0x000fda0003f05270 */
[----:B------:R-:W-:Y:S05]  /*c5a0*/  @P0 BRA `(.L_x_1729) ;  /* 0x0000000000bc0947 */ /* 0x000fea0003800000 */
[----:B------:R-:W-:Y:S02]  /*c5b0*/  HADD2.F32 R17, -RZ, R17.H0_H0 ;  /* 0x20000011ff117230 */ /* 0x000fe40000004100 */
        /* <DEDUP_REMOVED lines=15> */
.L_x_1747:
[----:B------:R-:W-:-:S06]  /*c6b0*/  HADD2.F32 R4, -RZ, R17.H0_H0 ;  /* 0x20000011ff047230 */ /* 0x000fcc0000004100 */
[----:B------:R-:W0:Y:S02]  /*c6c0*/  F2I.U64.TRUNC R4, R4 ;  /* 0x0000000400047311 */ /* 0x000e24000020d800 */
[----:B0-----:R-:W-:Y:S01]  /*c6d0*/  STG.E.64 desc[UR36][R2.64], R4 ;  /* 0x0000000402007986 */ /* 0x001fe2000c101b24 */
[----:B------:R-:W-:Y:S05]  /*c6e0*/  EXIT ;  /* 0x000000000000794d */ /* 0x000fea0003800000 */
.L_x_1746:
[----:B------:R-:W-:-:S06]  /*c6f0*/  HADD2.F32 R17, -RZ, R17.H0_H0 ;  /* 0x20000011ff117230 */ /* 0x000fcc0000004100 */
[----:B------:R-:W0:Y:S02]  /*c700*/  F2I.FTZ.U32.TRUNC.NTZ R17, R17 ;  /* 0x0000001100117305 */ /* 0x000e24000021f000 */
[----:B0-----:R-:W-:Y:S01]  /*c710*/  STG.E desc[UR36][R2.64], R17 ;  /* 0x0000001102007986 */ /* 0x001fe2000c101924 */
[----:B------:R-:W-:Y:S05]  /*c720*/  EXIT ;  /* 0x000000000000794d */ /* 0x000fea0003800000 */
.L_x_1736:
        /* <DEDUP_REMOVED lines=9> */
[----:B------:R-:W-:Y:S01]  /*c7c0*/  STG.E.U8 desc[UR36][R2.64], R5 ;  /* 0x0000000502007986 */ /* 0x000fe2000c101124 */
[----:B------:R-:W-:Y:S05]  /*c7d0*/  EXIT ;  /* 0x000000000000794d */ /* 0x000fea0003800000 */
.L_x_1749:
[----:B------:R-:W-:Y:S01]  /*c7e0*/  HADD2.F32 R17, -RZ, R17.H0_H0 ;  /* 0x20000011ff117230 */ /* 0x000fe20000004100 */
[----:B------:R-:W-:-:S04]  /*c7f0*/  CS2R R6, SRZ ;  /* 0x0000000000067805 */ /* 0x000fc8000001ff00 */
[----:B------:R-:W-:-:S06]  /*c800*/  FMUL.FTZ R4, R17, 1 ;  /* 0x3f80000011047820 */ /* 0x000fcc0000410000 */
[----:B------:R-:W0:Y:S02]  /*c810*/  F2F.F64.F32 R4, R4 ;  /* 0x0000000400047310 */ /* 0x000e240000201800 */
[----:B0-----:R-:W-:Y:S01]  /*c820*/  STG.E.128 desc[UR36][R2.64], R4 ;  /* 0x0000000402007986 */ /* 0x001fe2000c101d24 */
[----:B------:R-:W-:Y:S05]  /*c830*/  EXIT ;  /* 0x000000000000794d */ /* 0x000fea0003800000 */
.L_x_1748:
[----:B------:R-:W-:-:S13]  /*c840*/  ISETP.NE.AND P0, PT, R0, 0xf, PT ;  /* 0x0000000f0000780c */ /* 0x000fda0003f05270 */
[----:B------:R-:W-:Y:S05]  /*c850*/  @!P0 BRA `(.L_x_1750) ;  /* 0x0000000000e88947 */ /* 0x000fea0003800000 */
[----:B------:R-:W-:-:S13]  /*c860*/  ISETP.NE.AND P0, PT, R0, 0x17, PT ;  /* 0x000000170000780c */ /* 0x000fda0003f05270 */
[----:B------:R-:W-:Y:S05]  /*c870*/  @!P0 BRA `(.L_x_1751) ;  /* 0x0000000000908947 */ /* 0x000fea0003800000 */
[----:B------:R-:W-:-:S13]  /*c880*/  ISETP.NE.AND P0, PT, R0, 0x18, PT ;  /* 0x000000180000780c */ /* 0x000fda0003f05270 */
[----:B------:R-:W-:Y:S05]  /*c890*/  @!P0 BRA `(.L_x_1752) ;  /* 0x0000000000448947 */ /* 0x000fea0003800000 */
.L_x_1729:
        /* <DEDUP_REMOVED lines=16> */
.L_x_1753:
[----:B------:R-:W-:Y:S05]  /*c9a0*/  EXIT ;  /* 0x000000000000794d */ /* 0x000fea0003800000 */
.L_x_1752:
        /* <DEDUP_REMOVED lines=13> */
.L_x_1755:
[----:B------:R-:W-:Y:S05]  /*ca80*/  BSYNC.RECONVERGENT B0 ;  /* 0x0000000000007941 */ /* 0x000fea0003800200 */
.L_x_1754:
[----:B------:R-:W-:-:S05]  /*ca90*/  LOP3.LUT R5, R0, 0x80, R5, 0xf8, !PT ;  /* 0x0000008000057812 */ /* 0x000fca00078ef805 */
[----:B------:R-:W-:Y:S01]  /*caa0*/  STG.E.U8 desc[UR36][R2.64], R5 ;  /* 0x0000000502007986 */ /* 0x000fe2000c101124 */
[----:B------:R-:W-:Y:S05]  /*cab0*/  EXIT ;  /* 0x000000000000794d */ /* 0x000fea0003800000 */
.L_x_1751:
        /* <DEDUP_REMOVED lines=12> */
.L_x_1757:
[----:B------:R-:W-:Y:S01]  /*cb80*/  IMAD.MOV.U32 R0, RZ, RZ, 0x7f ;  /* 0x0000007fff007424 */ /* 0x000fe200078e00ff */
[----:B------:R-:W-:-:S04]  /*cb90*/  ISETP.GT.U32.AND P0, PT, R4, 0x7f800000, PT ;  /* 0x7f8000000400780c */ /* 0x000fc80003f04070 */
[----:B------:R-:W-:-:S09]  /*cba0*/  SEL R0, R0, 0x7c, P0 ;  /* 0x0000007c00007807 */ /* 0x000fd20000000000 */
.L_x_1758:
[----:B------:R-:W-:Y:S05]  /*cbb0*/  BSYNC.RECONVERGENT B0 ;  /* 0x0000000000007941 */ /* 0x000fea0003800200 */
.L_x_1756:
[----:B------:R-:W-:-:S04]  /*cbc0*/  SHF.R.U32.HI R5, RZ, 0x18, R5 ;  /* 0x00000018ff057819 */ /* 0x000fc80000011605 */
[----:B------:R-:W-:-:S05]  /*cbd0*/  LOP3.LUT R5, R0, 0x80, R5, 0xf8, !PT ;  /* 0x0000008000057812 */ /* 0x000fca00078ef805 */
[----:B------:R-:W-:Y:S01]  /*cbe0*/  STG.E.U8 desc[UR36][R2.64], R5 ;  /* 0x0000000502007986 */ /* 0x000fe2000c101124 */
[----:B------:R-:W-:Y:S05]  /*cbf0*/  EXIT ;  /* 0x000000000000794d */ /* 0x000fea0003800000 */
.L_x_1750:
[----:B------:R-:W-:-:S05]  /*cc00*/  HADD2.F32 R0, -RZ, R17.H0_H0 ;  /* 0x20000011ff007230 */ /* 0x000fca0000004100 */
[----:B------:R-:W-:-:S05]  /*cc10*/  F2FP.BF16.F32.PACK_AB R0, RZ, R0 ;  /* 0x00000000ff00723e */ /* 0x000fca00000010ff */
[----:B------:R-:W-:Y:S01]  /*cc20*/  STG.E.U16 desc[UR36][R2.64], R0 ;  /* 0x0000000002007986 */ /* 0x000fe2000c101524 */
[----:B------:R-:W-:Y:S05]  /*cc30*/  EXIT ;  /* 0x000000000000794d */ /* 0x000fea0003800000 */
.L_x_1759:
        /* <DEDUP_REMOVED lines=12> */
.L_x_7992:


//--------------------- .text._ZN2at6native18elementwise_kernelILi128ELi4EZNS0_22gpu_kernel_impl_nocastIZZZNS0_44_GLOBAL__N__40a83637_7_Lerp_cu_7dd49032_296918lerp_scalar_kernelERNS_18TensorIteratorBaseERKN3c106ScalarEENKUlvE0_clEvENKUlvE1_clEvEUlNS6_4HalfESC_E_EEvS5_RKT_EUliE_EEviT1_ --------------------------
	.section	.text._ZN2at6native18elementwise_kernelILi128ELi4EZNS0_22gpu_kernel_impl_nocastIZZZNS0_44_GLOBAL__N__40a83637_7_Lerp_cu_7dd49032_296918lerp_scalar_kernelERNS_18TensorIteratorBaseERKN3c106ScalarEENKUlvE0_clEvENKUlvE1_clEvEUlNS6_4HalfESC_E_EEvS5_RKT_EUliE_EEviT1_,"ax",@progbits
	.align	128
        .global         _ZN2at6native18elementwise_kernelILi128ELi4EZNS0_22gpu_kernel_impl_nocastIZZZNS0_44_GLOBAL__N__40a83637_7_Lerp_cu_7dd49032_296918lerp_scalar_kernelERNS_18TensorIteratorBaseERKN3c106ScalarEENKUlvE0_clEvENKUlvE1_clEvEUlNS6_4HalfESC_E_EEvS5_RKT_EUliE_EEviT1_
        .type           _ZN2at6native18elementwise_kernelILi128ELi4EZNS0_22gpu_kernel_impl_nocastIZZZNS0_44_GLOBAL__N__40a83637_7_Lerp_cu_7dd49032_296918lerp_scalar_kernelERNS_18TensorIteratorBaseERKN3c106ScalarEENKUlvE0_clEvENKUlvE1_clEvEUlNS6_4HalfESC_E_EEvS5_RKT_EUliE_EEviT1_,@function
        .size           _ZN2at6native18elementwise_kernelILi128ELi4EZNS0_22gpu_kernel_impl_nocastIZZZNS0_44_GLOBAL__N__40a83637_7_Lerp_cu_7dd49032_296918lerp_scalar_kernelERNS_18TensorIteratorBaseERKN3c106ScalarEENKUlvE0_clEvENKUlvE1_clEvEUlNS6_4HalfESC_E_EEvS5_RKT_EUliE_EEviT1_,(.L_x_7993 - _ZN2at6native18elementwise_kernelILi128ELi4EZNS0_22gpu_kernel_impl_nocastIZZZNS0_44_GLOBAL__N__40a83637_7_Lerp_cu_7dd49032_296918lerp_scalar_kernelERNS_18TensorIteratorBaseERKN3c106ScalarEENKUlvE0_clEvENKUlvE1_clEvEUlNS6_4HalfESC_E_EEvS5_RKT_EUliE_EEviT1_)
        .other          _ZN2at6native18elementwise_kernelILi128ELi4EZNS0_22gpu_kernel_impl_nocastIZZZNS0_44_GLOBAL__N__40a83637_7_Lerp_cu_7dd49032_296918lerp_scalar_kernelERNS_18TensorIteratorBaseERKN3c106ScalarEENKUlvE0_clEvENKUlvE1_clEvEUlNS6_4HalfESC_E_EEvS5_RKT_EUliE_EEviT1_,@"STO_CUDA_ENTRY STV_DEFAULT"
_ZN2at6native18elementwise_kernelILi128ELi4EZNS0_22gpu_kernel_impl_nocastIZZZNS0_44_GLOBAL__N__40a83637_7_Lerp_cu_7dd49032_296918lerp_scalar_kernelERNS_18TensorIteratorBaseERKN3c106ScalarEENKUlvE0_clEvENKUlvE1_clEvEUlNS6_4HalfESC_E_EEvS5_RKT_EUliE_EEviT1_:
.text._ZN2at6native18elementwise_kernelILi128ELi4EZNS0_22gpu_kernel_impl_nocastIZZZNS0_44_GLOBAL__N__40a83637_7_Lerp_cu_7dd49032_296918lerp_scalar_kernelERNS_18TensorIteratorBaseERKN3c106ScalarEENKUlvE0_clEvENKUlvE1_clEvEUlNS6_4HalfESC_E_EEvS5_RKT_EUliE_EEviT1_:
        /* <DEDUP_REMOVED lines=22> */
[----:B------:R-:W-:Y:S01]  /*0160*/  IADD3 R5, PT, PT, R5, 0x80, RZ ;  /* 0x0000008005057810 */ /* 0x000fe20007ffe0ff */
[----:B--2---:R-:W-:Y:S02]  /*0170*/  HADD2.F32 R0, -RZ, R6.H0_H0 ;  /* 0x20000006ff007230 */ /* 0x004fe40000004100 */
[----:B---3--:R-:W-:-:S05]  /*0180*/  HADD2.F32 R13, -RZ, R8.H0_H0 ;  /* 0x20000008ff0d7230 */ /* 0x008fca0000004100 */
[----:B------:R-:W-:-:S04]  /*0190*/  FADD.FTZ R15, -R0, R13 ;  /* 0x0000000d000f7221 */ /* 0x000fc80000010100 */
[----:B------:R-:W-:Y:S01]  /*01a0*/  @!P0 FFMA.FTZ R0, R15, R3, R0 ;  /* 0x000000030f008223 */ /* 0x000fe20000010000 */
[----:B------:R-:W-:Y:S01]  /*01b0*/  @P0 FFMA.FTZ R0, -R2, R15, R13 ;  /* 0x0000000f02000223 */ /* 0x000fe2000001010d */
[----:B------:R-:W-:-:S04]  /*01c0*/  ISETP.GE.AND P0, PT, R5, UR4, PT ;  /* 0x0000000405007c0c */ /* 0x000fc8000bf06270 */
[----:B------:R-:W-:-:S05]  /*01d0*/  F2FP.F16.F32.PACK_AB R0, RZ, R0 ;  /* 0x00000000ff00723e */ /* 0x000fca00000000ff */
        /* <DEDUP_REMOVED lines=9> */
[----:B------:R-:W-:Y:S01]  /*0270*/  IADD3 R5, PT, PT, R5, 0x80, RZ ;  /* 0x0000008005057810 */ /* 0x000fe20007ffe0ff */
[----:B---3--:R-:W-:Y:S02]  /*0280*/  HADD2.F32 R0, -RZ, R6.H0_H0 ;  /* 0x20000006ff007230 */ /* 0x008fe40000004100 */
[----:B--2---:R-:W-:-:S05]  /*0290*/  HADD2.F32 R13, -RZ, R8.H0_H0 ;  /* 0x20000008ff0d7230 */ /* 0x004fca0000004100 */
[----:B------:R-:W-:-:S04]  /*02a0*/  FADD.FTZ R15, -R0, R13 ;  /* 0x0000000d000f7221 */ /* 0x000fc80000010100 */
[----:B------:R-:W-:Y:S01]  /*02b0*/  @!P0 FFMA.FTZ R0, R15, R3, R0 ;  /* 0x000000030f008223 */ /* 0x000fe20000010000 */
[----:B------:R-:W-:-:S05]  /*02c0*/  @P0 FFMA.FTZ R0, -R2, R15, R13 ;  /* 0x0000000f02000223 */ /* 0x000fca000001010d */
[----:B------:R-:W-:-:S05]  /*02d0*/  F2FP.F16.F32.PACK_AB R0, RZ, R0 ;  /* 0x00000000ff00723e */ /* 0x000fca00000000ff */
[----:B0-----:R0:W-:Y:S02]  /*02e0*/  STG.E.U16 desc[UR6][R10.64], R0 ;  /* 0x000000000a007986 */ /* 0x0011e4000c101506 */
.L_x_1763:
[----:B------:R-:W-:-:S13]  /*02f0*/  ISETP.GE.AND P0, PT, R5, UR4, PT ;  /* 0x0000000405007c0c */ /* 0x000fda000bf06270 */
[----:B------:R-:W-:Y:S05]  /*0300*/  @P0 BREAK.RELIABLE B1 ;  /* 0x0000000000010942 */ /* 0x000fea0003800100 */
[----:B------:R-:W-:Y:S05]  /*0310*/  @P0 BRA `(.L_x_1764) ;  /* 0x00000000003c0947 */ /* 0x000fea0003800000 */
[----:B------:R-:W-:Y:S05]  /*0320*/  BSYNC.RELIABLE B1 ;  /* 0x0000000000017941 */ /* 0x000fea0003800100 */
.L_x_1762:
        /* <DEDUP_REMOVED lines=14> */
.L_x_1764:
[----:B------:R-:W-:Y:S05]  /*0410*/  BSYNC.RECONVERGENT B0 ;  /* 0x0000000000007941 */ /* 0x000fea0003800200 */
.L_x_1761:
        /* <DEDUP_REMOVED lines=9> */
[----:B01----:R-:W-:Y:S02]  /*04b0*/  HADD2.F32 R0, -RZ, R4.H0_H0 ;  /* 0x20000004ff007230 */ /* 0x003fe40000004100 */
[----:B--2---:R-:W-:-:S05]  /*04c0*/  HADD2.F32 R11, -RZ, R6.H0_H0 ;  /* 0x20000006ff0b7230 */ /* 0x004fca0000004100 */
[----:B------:R-:W-:-:S04]  /*04d0*/  FADD.FTZ R13, -R0, R11 ;  /* 0x0000000b000d7221 */ /* 0x000fc80000010100 */
[----:B------:R-:W-:Y:S01]  /*04e0*/  @!P0 FFMA.FTZ R0, R13, R3, R0 ;  /* 0x000000030d008223 */ /* 0x000fe20000010000 */
[----:B------:R-:W-:-:S05]  /*04f0*/  @P0 FFMA.FTZ R0, -R2, R13, R11 ;  /* 0x0000000d02000223 */ /* 0x000fca000001010b */
[----:B------:R-:W-:-:S05]  /*0500*/  F2FP.F16.F32.PACK_AB R0, RZ, R0 ;  /* 0x00000000ff00723e */ /* 0x000fca00000000ff */
[----:B---3--:R-:W-:Y:S01]  /*0510*/  STG.E.U16 desc[UR6][R8.64], R0 ;  /* 0x0000000008007986 */ /* 0x008fe2000c101506 */
[----:B------:R-:W-:Y:S05]  /*0520*/  EXIT ;  /* 0x000000000000794d */ /* 0x000fea0003800000 */
.L_x_1760:
        /* <DEDUP_REMOVED lines=356> */
.L_x_1768:
        /* <DEDUP_REMOVED lines=9> */
[----:B------:R-:W-:Y:S01]  /*1c00*/  IADD3 R5, PT, PT, R5, 0x80, RZ ;  /* 0x0000008005057810 */ /* 0x000fe20007ffe0ff */
[----:B--2---:R-:W-:Y:S02]  /*1c10*/  HADD2.F32 R13, -RZ, R8.H0_H0 ;  /* 0x20000008ff0d7230 */ /* 0x004fe40000004100 */
[----:B---3--:R-:W-:-:S05]  /*1c20*/  HADD2.F32 R15, -RZ, R10.H0_H0 ;  /* 0x2000000aff0f7230 */ /* 0x008fca0000004100 */
[----:B------:R-:W-:-:S04]  /*1c30*/  FADD.FTZ R6, -R13, R15 ;  /* 0x0000000f0d067221 */ /* 0x000fc80000010100 */
[----:B------:R-:W-:Y:S01]  /*1c40*/  @!P0 FFMA.FTZ R12, R6, R3, R13 ;  /* 0x00000003060c8223 */ /* 0x000fe2000001000d */
[----:B------:R-:W-:Y:S01]  /*1c50*/  @P0 FFMA.FTZ R12, -R2, R6, R15 ;  /* 0x00000006020c0223 */ /* 0x000fe2000001010f */
[----:B0-----:R-:W-:-:S04]  /*1c60*/  IADD3 R6, P0, PT, R7, UR8, RZ ;  /* 0x0000000807067c10 */ /* 0x001fc8000ff1e0ff */
[----:B------:R-:W-:Y:S02]  /*1c70*/  F2FP.F16.F32.PACK_AB R12, RZ, R12 ;  /* 0x0000000cff0c723e */ /* 0x000fe400000000ff */
        /* <DEDUP_REMOVED lines=353> */
.L_x_1770:
        /* <DEDUP_REMOVED lines=17> */
[----:B------:R-:W-:-:S05]  /*33a0*/  IADD3.X R7, PT, PT, RZ, UR9, RZ, P0, !PT ;  /* 0x00000009ff077c10 */ /* 0x000fca00087fe4ff */
[----:B------:R0:W-:Y:S02]  /*33b0*/  STG.E.U16 desc[UR6][R6.64], R12 ;  /* 0x0000000c06007986 */ /* 0x0001e4000c101506 */
.L_x_1767:
[----:B------:R-:W-:-:S13]  /*33c0*/  ISETP.GE.AND P0, PT, R5, UR4, PT ;  /* 0x0000000405007c0c */ /* 0x000fda000bf06270 */
[----:B------:R-:W-:Y:S05]  /*33d0*/  @P0 BREAK.RELIABLE B1 ;  /* 0x0000000000010942 */ /* 0x000fea0003800100 */
[----:B------:R-:W-:Y:S05]  /*33e0*/  @P0 BRA `(.L_x_1769) ;  /* 0x0000001400c00947 */ /* 0x000fea0003800000 */
[----:B------:R-:W-:Y:S05]  /*33f0*/  BSYNC.RELIABLE B1 ;  /* 0x0000000000017941 */ /* 0x000fea0003800100 */
.L_x_1766:
        /* <DEDUP_REMOVED lines=348> */
.L_x_1771:
        /* <DEDUP_REMOVED lines=19> */
.L_x_1769:
[----:B------:R-:W-:Y:S05]  /*4af0*/  BSYNC.RECONVERGENT B0 ;  /* 0x0000000000007941 */ /* 0x000fea0003800200 */
.L_x_1765:
        /* <DEDUP_REMOVED lines=351> */
.L_x_1772:
        /* <DEDUP_REMOVED lines=8> */
[----:B------:R-:W-:Y:S01]  /*6170*/  FSETP.GEU.FTZ.AND P0, PT, |R3|, 0.5, PT ;  /* 0x3f0000000300780b */ /* 0x000fe20003f1e200 */
[----:B--2---:R-:W-:Y:S02]  /*6180*/  HADD2.F32 R11, -RZ, R6.H0_H0 ;  /* 0x20000006ff0b7230 */ /* 0x004fe40000004100 */
[----:B---3--:R-:W-:-:S05]  /*6190*/  HADD2.F32 R13, -RZ, R8.H0_H0 ;  /* 0x20000008ff0d7230 */ /* 0x008fca0000004100 */
[----:B------:R-:W-:-:S05]  /*61a0*/  FADD.FTZ R0, -R11, R13 ;  /* 0x0000000d0b007221 */ /* 0x000fca0000010100 */
[----:B------:R-:W-:Y:S01]  /*61b0*/  @!P0 FFMA.FTZ R3, R0, R3, R11 ;  /* 0x0000000300038223 */ /* 0x000fe2000001000b */
[----:B------:R-:W-:Y:S01]  /*61c0*/  @P0 FFMA.FTZ R3, -R2, R0, R13 ;  /* 0x0000000002030223 */ /* 0x000fe2000001010d */
[----:B-1----:R-:W-:-:S04]  /*61d0*/  IADD3 R2, P0, PT, R5, UR4, RZ ;  /* 0x0000000405027c10 */ /* 0x002fc8000ff1e0ff */
[----:B------:R-:W-:Y:S02]  /*61e0*/  F2FP.F16.F32.PACK_AB R0, RZ, R3 ;  /* 0x00000003ff00723e */ /* 0x000fe400000000ff */
[----:B------:R-:W-:-:S05]  /*61f0*/  IADD3.X R3, PT, PT, RZ, UR5, RZ, P0, !PT ;  /* 0x00000005ff037c10 */ /* 0x000fca00087fe4ff */
[----:B------:R-:W-:Y:S01]  /*6200*/  STG.E.U16 desc[UR6][R2.64], R0 ;  /* 0x0000000002007986 */ /* 0x000fe2000c101506 */
[----:B------:R-:W-:Y:S05]  /*6210*/  EXIT ;  /* 0x000000000000794d */ /* 0x000fea0003800000 */
.L_x_1773:
        /* <DEDUP_REMOVED lines=14> */
.L_x_7993:


//--------------------- .text._ZN2at6native27unrolled_elementwise_kernelIZZZNS0_44_GLOBAL__N__40a83637_7_Lerp_cu_7dd49032_296918lerp_scalar_kernelERNS_18TensorIteratorBaseERKN3c106ScalarEENKUlvE0_clEvENKUlvE1_clEvEUlNS5_4HalfESB_E_St5arrayIPcLm3EELi4E23TrivialOffsetCalculatorILi2EjESG_ILi1EjENS0_6memory15LoadWithoutCastENSJ_16StoreWithoutCastEEEviT_T0_T2_T3_T4_T5_ --------------------------
	.section	.text._ZN2at6native27unrolled_elementwise_kernelIZZZNS0_44_GLOBAL__N__40a83637_7_Lerp_cu_7dd49032_296918lerp_scalar_kernelERNS_18TensorIteratorBaseERKN3c106ScalarEENKUlvE0_clEvENKUlvE1_clEvEUlNS5_4HalfESB_E_St5arrayIPcLm3EELi4E23TrivialOffsetCalculatorILi2EjESG_ILi1EjENS0_6memory15LoadWithoutCastENSJ_16StoreWithoutCastEEEviT_T0_T2_T3_T4_T5_,"ax",@progbits
	.align	128
        .global         _ZN2at6native27unrolled_elementwise_kernelIZZZNS0_44_GLOBAL__N__40a83637_7_Lerp_cu_7dd49032_296918lerp_scalar_kernelERNS_18TensorIteratorBaseERKN3c106ScalarEENKUlvE0_clEvENKUlvE1_clEvEUlNS5_4HalfESB_E_St5arrayIPcLm3EELi4E23TrivialOffsetCalculatorILi2EjESG_ILi1EjENS0_6memory15LoadWithoutCastENSJ_16StoreWithoutCastEEEviT_T0_T2_T3_T4_T5_
        .type           _ZN2at6native27unrolled_elementwise_kernelIZZZNS0_44_GLOBAL__N__40a83637_7_Lerp_cu_7dd49032_296918lerp_scalar_kernelERNS_18TensorIteratorBaseERKN3c106ScalarEENKUlvE0_clEvENKUlvE1_clEvEUlNS5_4HalfESB_E_St5arrayIPcLm3EELi4E23TrivialOffsetCalculatorILi2EjESG_ILi1EjENS0_6memory15LoadWithoutCastENSJ_16StoreWithoutCastEEEviT_T0_T2_T3_T4_T5_,@function
        .size           _ZN2at6native27unrolled_elementwise_kernelIZZZNS0_44_GLOBAL__N__40a83637_7_Lerp_cu_7dd49032_296918lerp_scalar_kernelERNS_18TensorIteratorBaseERKN3c106ScalarEENKUlvE0_clEvENKUlvE1_clEvEUlNS5_4HalfESB_E_St5arrayIPcLm3EELi4E23TrivialOffsetCalculatorILi2EjESG_ILi1EjENS0_6memory15LoadWithoutCastENSJ_16StoreWithoutCastEEEviT_T0_T2_T3_T4_T5_,(.L_x_7994 - _ZN2at6native27unrolled_elementwise_kernelIZZZNS0_44_GLOBAL__N__40a83637_7_Lerp_cu_7dd49032_296918lerp_scalar_kernelERNS_18TensorIteratorBaseERKN3c106ScalarEENKUlvE0_clEvENKUlvE1_clEvEUlNS5_4HalfESB_E_St5arrayIPcLm3EELi4E23TrivialOffsetCalculatorILi2EjESG_ILi1EjENS0_6memory15LoadWithoutCastENSJ_16StoreWithoutCastEEEviT_T0_T2_T3_T4_T5_)
        .other          _ZN2at6native27unrolled_elementwise_kernelIZZZNS0_44_GLOBAL__N__40a83637_7_Lerp_cu_7dd49032_296918lerp_scalar_kernelERNS_18TensorIteratorBaseERKN3c106ScalarEENKUlvE0_clEvENKUlvE1_clEvEUlNS5_4HalfESB_E_St5arrayIPcLm3EELi4E23TrivialOffsetCalculatorILi2EjESG_ILi1EjENS0_6memory15LoadWithoutCastENSJ_16StoreWithoutCastEEEviT_T0_T2_T3_T4_T5_,@"STO_CUDA_ENTRY STV_DEFAULT"
_ZN2at6native27unrolled_elementwise_kernelIZZZNS0_44_GLOBAL__N__40a83637_7_Lerp_cu_7dd49032_296918lerp_scalar_kernelERNS_18TensorIteratorBaseERKN3c106ScalarEENKUlvE0_clEvENKUlvE1_clEvEUlNS5_4HalfESB_E_St5arrayIPcLm3EELi4E23TrivialOffsetCalculatorILi2EjESG_ILi1EjENS0_6memory15LoadWithoutCastENSJ_16StoreWithoutCastEEEviT_T0_T2_T3_T4_T5_:
.text._ZN2at6native27unrolled_elementwise_kernelIZZZNS0_44_GLOBAL__N__40a83637_7_Lerp_cu_7dd49032_296918lerp_scalar_kernelERNS_18TensorIteratorBaseERKN3c106ScalarEENKUlvE0_clEvENKUlvE1_clEvEUlNS5_4HalfESB_E_St5arrayIPcLm3EELi4E23TrivialOffsetCalculatorILi2EjESG_ILi1EjENS0_6memory15LoadWithoutCastENSJ_16StoreWithoutCastEEEviT_T0_T2_T3_T4_T5_:
        /* <DEDUP_REMOVED lines=11> */
[----:B--2---:R-:W-:Y:S02]  /*00b0*/  MOV R0, R10 ;  /* 0x0000000a00007202 */ /* 0x004fe40000000f00 */
[----:B------:R-:W-:-:S05]  /*00c0*/  ISETP.GE.AND P0, PT, R10, R11, PT ;  /* 0x0000000b0a00720c */ /* 0x000fca0003f06270 */
[----:B------:R-:W2:Y:S08]  /*00d0*/  LDC.64 R14, c[0x0][0x3a8] ;  /* 0x0000ea00ff0e7b82 */ /* 0x000eb00000000a00 */
[----:B------:R-:W0:Y:S01]  /*00e0*/  LDC.64 R2, c[0x0][0x3a8] ;  /* 0x0000ea00ff027b82 */ /* 0x000e220000000a00 */
[----:B------:R-:W-:-:S04]  /*00f0*/  @!P0 IADD3 R10, PT, PT, R0, 0x80, RZ ;  /* 0x00000080000a8810 */ /* 0x000fc80007ffe0ff */
[----:B------:R-:W-:-:S13]  /*0100*/  ISETP.GE.AND P1, PT, R10, R11, PT ;  /* 0x0000000b0a00720c */ /* 0x000fda0003f26270 */
[----:B------:R-:W-:Y:S01]  /*0110*/  @!P1 IMAD R17, R9, 0x200, R10 ;  /* 0x0000020009119824 */ /* 0x000fe200078e020a */
[----:B------:R-:W-:-:S03]  /*0120*/  @!P1 IADD3 R10, PT, PT, R10, 0x80, RZ ;  /* 0x000000800a0a9810 */ /* 0x000fc60007ffe0ff */
[----:B---3--:R-:W-:Y:S01]  /*0130*/  @!P1 IMAD.WIDE.U32 R18, R17, 0x2, R18 ;  /* 0x0000000211129825 */ /* 0x008fe200078e0012 */
[----:B------:R-:W-:-:S04]  /*0140*/  ISETP.GE.AND P3, PT, R10, R11, PT ;  /* 0x0000000b0a00720c */ /* 0x000fc80003f66270 */
[----:B-1----:R1:W5:Y:S09]  /*0150*/  @!P1 LDG.E.U16 R8, desc[UR4][R18.64] ;  /* 0x0000000412089981 */ /* 0x002372000c1e1500 */
[----:B------:R-:W-:Y:S01]  /*0160*/  @!P3 LEA R21, R9, R10, 0x9 ;  /* 0x0000000a0915b211 */ /* 0x000fe200078e48ff */
[----:B-1----:R-:W1:Y:S01]  /*0170*/  LDC.64 R18, c[0x0][0x3a0] ;  /* 0x0000e800ff127b82 */ /* 0x002e620000000a00 */
[----:B------:R-:W-:-:S03]  /*0180*/  @!P3 VIADD R10, R10, 0x80 ;  /* 0x000000800a0ab836 */ /* 0x000fc60000000000 */
[----:B----4-:R-:W-:Y:S01]  /*0190*/  @!P3 IMAD.WIDE.U32 R4, R21, 0x2, R4 ;  /* 0x000000021504b825 */ /* 0x010fe200078e0004 */
[----:B------:R-:W-:Y:S02]  /*01a0*/  @!P0 LEA R25, R9, R0, 0x9 ;  /* 0x0000000009198211 */ /* 0x000fe400078e48ff */
[----:B------:R-:W-:Y:S01]  /*01b0*/  ISETP.GE.AND P2, PT, R10, R11, PT ;  /* 0x0000000b0a00720c */ /* 0x000fe20003f46270 */
[----:B------:R-:W-:Y:S02]  /*01c0*/  @!P3 IMAD.WIDE.U32 R6, R21, 0x2, R6 ;  /* 0x000000021506b825 */ /* 0x000fe400078e0006 */
[----:B------:R-:W3:Y:S01]  /*01d0*/  LDC.64 R20, c[0x0][0x3a8] ;  /* 0x0000ea00ff147b82 */ /* 0x000ee20000000a00 */
[----:B------:R-:W-:Y:S01]  /*01e0*/  PRMT R24, RZ, 0x7610, R24 ;  /* 0x00007610ff187816 */ /* 0x000fe20000000018 */
[----:B0-----:R-:W-:-:S08]  /*01f0*/  @!P1 IMAD.WIDE.U32 R2, R17, 0x2, R2 ;  /* 0x0000000211029825 */ /* 0x001fd000078e0002 */
[----:B------:R-:W-:Y:S01]  /*0200*/  @!P2 LEA R23, R9, R10, 0x9 ;  /* 0x0000000a0917a211 */ /* 0x000fe200078e48ff */
[----:B-1----:R-:W-:-:S05]  /*0210*/  @!P0 IMAD.WIDE.U32 R18, R25, 0x2, R18 ;  /* 0x0000000219128825 */ /* 0x002fca00078e0012 */
[----:B------:R-:W5:Y:S01]  /*0220*/  @!P0 LDG.E.U16 R24, desc[UR4][R18.64] ;  /* 0x0000000412188981 */ /* 0x000f62000c1e1500 */
[----:B---3--:R-:W-:Y:S01]  /*0230*/  @!P0 IMAD.WIDE.U32 R20, R25, 0x2, R20 ;  /* 0x0000000219148825 */ /* 0x008fe200078e0014 */
[----:B------:R-:W-:-:S06]  /*0240*/  PRMT R25, RZ, 0x7610, R25 ;  /* 0x00007610ff197816 */ /* 0x000fcc0000000019 */
[----:B------:R-:W5:Y:S01]  /*0250*/  @!P0 LDG.E.U16 R25, desc[UR4][R20.64] ;  /* 0x0000000414198981 */ /* 0x000f62000c1e1500 */
[----:B------:R-:W-:Y:S01]  /*0260*/  ISETP.GE.AND P0, PT, R0, R11, PT ;  /* 0x0000000b0000720c */ /* 0x000fe20003f06270 */
[----:B------:R-:W-:Y:S01]  /*0270*/  @!P2 IMAD.WIDE.U32 R12, R23, 0x2, R12 ;  /* 0x00000002170ca825 */ /* 0x000fe200078e000c */
[----:B------:R-:W-:-:S03]  /*0280*/  PRMT R10, RZ, 0x7610, R10 ;  /* 0x00007610ff0a7816 */ /* 0x000fc6000000000a */
[----:B--2---:R-:W-:Y:S01]  /*0290*/  @!P2 IMAD.WIDE.U32 R22, R23, 0x2, R14 ;  /* 0x000000021716a825 */ /* 0x004fe200078e000e */
[----:B------:R-:W-:Y:S02]  /*02a0*/  PRMT R14, RZ, 0x7610, R14 ;  /* 0x00007610ff0e7816 */ /* 0x000fe4000000000e */
[----:B------:R0:W5:Y:S04]  /*02b0*/  @!P1 LDG.E.U16 R10, desc[UR4][R2.64] ;  /* 0x00000004020a9981 */ /* 0x000168000c1e1500 */
[----:B------:R1:W5:Y:S01]  /*02c0*/  @!P3 LDG.E.U16 R14, desc[UR4][R4.64] ;  /* 0x00000004040eb981 */ /* 0x000362000c1e1500 */
[----:B0-----:R-:W0:Y:S08]  /*02d0*/  @!P0 LDC.64 R2, c[0x0][0x398] ;  /* 0x0000e600ff028b82 */ /* 0x001e300000000a00 */
[----:B-1----:R-:W1:Y:S01]  /*02e0*/  LDC R4, c[0x0][0x388] ;  /* 0x0000e200ff047b82 */ /* 0x002e620000000800 */
        /* <DEDUP_REMOVED lines=8> */
[C---:B--2---:R-:W-:Y:S01]  /*0370*/  VIADD R22, R0.reuse, 0x80 ;  /* 0x0000008000167836 */ /* 0x044fe20000000000 */
[C---:B---3--:R-:W-:Y:S02]  /*0380*/  IADD3 R6, PT, PT, R0.reuse, 0x100, RZ ;  /* 0x0000010000067810 */ /* 0x048fe40007ffe0ff */
[----:B----4-:R-:W-:Y:S02]  /*0390*/  IADD3 R12, PT, PT, R0, 0x180, RZ ;  /* 0x00000180000c7810 */ /* 0x010fe40007ffe0ff */
[----:B------:R-:W-:Y:S01]  /*03a0*/  @!P0 MOV R0, R22 ;  /* 0x0000001600008202 */ /* 0x000fe20000000f00 */
[----:B0-----:R-:W-:Y:S01]  /*03b0*/  @!P0 IMAD.WIDE.U32 R2, R5, 0x2, R2 ;  /* 0x0000000205028825 */ /* 0x001fe200078e0002 */
[----:B------:R-:W-:-:S03]  /*03c0*/  ISETP.GE.AND P5, PT, R22, R11, PT ;  /* 0x0000000b1600720c */ /* 0x000fc60003fa6270 */
[----:B-1----:R-:W-:Y:S01]  /*03d0*/  FADD.FTZ R5, -R4, 1 ;  /* 0x3f80000004057421 */ /* 0x002fe20000010100 */
[-C--:B------:R-:W-:Y:S02]  /*03e0*/  ISETP.GE.AND P1, PT, R6, R11.reuse, PT ;  /* 0x0000000b0600720c */ /* 0x080fe40003f26270 */
[-C--:B------:R-:W-:Y:S02]  /*03f0*/  ISETP.GE.AND P2, PT, R12, R11.reuse, PT ;  /* 0x0000000b0c00720c */ /* 0x080fe40003f46270 */
[----:B------:R-:W-:Y:S01]  /*0400*/  ISETP.GE.AND P3, PT, R0, R11, PT ;  /* 0x0000000b0000720c */ /* 0x000fe20003f66270 */
[----:B------:R-:W-:-:S12]  /*0410*/  @P0 BRA `(.L_x_1775) ;  /* 0x00000000001c0947 */ /* 0x000fd80003800000 */
[----:B------:R-:W-:Y:S01]  /*0420*/  FSETP.GEU.FTZ.AND P4, PT, |R4|, 0.5, PT ;  /* 0x3f0000000400780b */ /* 0x000fe20003f9e200 */
[----:B-----5:R-:W-:Y:S02]  /*0430*/  HADD2.F32 R7, -RZ, R24.H0_H0 ;  /* 0x20000018ff077230 */ /* 0x020fe40000004100 */
[----:B------:R-:W-:-:S05]  /*0440*/  HADD2.F32 R12, -RZ, R25.H0_H0 ;  /* 0x20000019ff0c7230 */ /* 0x000fca0000004100 */
[----:B------:R-:W-:-:S05]  /*0450*/  FADD.FTZ R6, -R7, R12 ;  /* 0x0000000c07067221 */ /* 0x000fca0000010100 */
[----:B------:R-:W-:Y:S01]  /*0460*/  @!P4 FFMA.FTZ R7, R6, R4, R7 ;  /* 0x000000040607c223 */ /* 0x000fe20000010007 */
[----:B------:R-:W-:-:S05]  /*0470*/  @P4 FFMA.FTZ R7, -R5, R6, R12 ;  /* 0x0000000605074223 */ /* 0x000fca000001010c */
[----:B------:R-:W-:-:S07]  /*0480*/  F2FP.F16.F32.PACK_AB R12, RZ, R7 ;  /* 0x00000007ff0c723e */ /* 0x000fce00000000ff */
.L_x_1775:
[----:B------:R-:W-:Y:S05]  /*0490*/  BSYNC.RECONVERGENT B0 ;  /* 0x0000000000007941 */ /* 0x000fea0003800200 */
.L_x_1774:
        /* <DEDUP_REMOVED lines=9> */
.L_x_1777:
[----:B------:R-:W-:Y:S05]  /*0530*/  BSYNC.RECONVERGENT B0 ;  /* 0x0000000000007941 */ /* 0x000fea0003800200 */
.L_x_1776:
        /* <DEDUP_REMOVED lines=9> */
.L_x_1779:
[----:B------:R-:W-:Y:S05]  /*05d0*/  BSYNC.RECONVERGENT B0 ;  /* 0x0000000000007941 */ /* 0x000fea0003800200 */
.L_x_1778:
        /* <DEDUP_REMOVED lines=9> */
.L_x_1781:
[----:B------:R-:W-:Y:S05]  /*0670*/  BSYNC.RECONVERGENT B0 ;  /* 0x0000000000007941 */ /* 0x000fea0003800200 */
.L_x_1780:
[----:B------:R0:W-:Y:S01]  /*0680*/  @!P0 STG.E.U16 desc[UR4][R2.64], R12 ;  /* 0x0000000c02008986 */ /* 0x0001e2000c101504 */
[----:B------:R-:W-:Y:S04]  /*0690*/  BSSY.RECONVERGENT B0, `(.L_x_1782) ;  /* 0x000000c000007945 */ /* 0x000fe80003800200 */
[----:B------:R-:W-:Y:S05]  /*06a0*/  @P3 BRA `(.L_x_1783) ;  /* 0x0000000000283947 */ /* 0x000fea0003800000 */
[----:B0-----:R-:W0:Y:S01]  /*06b0*/  LDC.64 R2, c[0x0][0x398] ;  /* 0x0000e600ff027b82 */ /* 0x001e220000000a00 */
[----:B------:R-:W-:Y:S01]  /*06c0*/  LEA R5, R9, R0, 0x9 ;  /* 0x0000000009057211 */ /* 0x000fe200078e48ff */
[----:B------:R-:W-:-:S05]  /*06d0*/  VIADD R0, R0, 0x80 ;  /* 0x0000008000007836 */ /* 0x000fca0000000000 */
[----:B------:R-:W-:-:S13]  /*06e0*/  ISETP.GE.AND P0, PT, R0, R11, PT ;  /* 0x0000000b0000720c */ /* 0x000fda0003f06270 */
[----:B------:R-:W-:Y:S02]  /*06f0*/  @!P0 LEA R13, R9, R0, 0x9 ;  /* 0x00000000090d8211 */ /* 0x000fe400078e48ff */
[----:B------:R-:W-:Y:S01]  /*0700*/  @!P0 IADD3 R0, PT, PT, R0, 0x80, RZ ;  /* 0x0000008000008810 */ /* 0x000fe20007ffe0ff */
[----:B0-----:R-:W-:-:S04]  /*0710*/  IMAD.WIDE.U32 R4, R5, 0x2, R2 ;  /* 0x0000000205047825 */ /* 0x001fc800078e0002 */
[----:B------:R-:W-:Y:S01]  /*0720*/  @!P0 IMAD.WIDE.U32 R2, R13, 0x2, R2 ;  /* 0x000000020d028825 */ /* 0x000fe200078e0002 */
[----:B-----5:R1:W-:Y:S04]  /*0730*/  STG.E.U16 desc[UR4][R4.64], R8 ;  /* 0x0000000804007986 */ /* 0x0203e8000c101504 */
[----:B------:R1:W-:Y:S02]  /*0740*/  @!P0 STG.E.U16 desc[UR4][R2.64], R7 ;  /* 0x0000000702008986 */ /* 0x0003e4000c101504 */
.L_x_1783:
[----:B------:R-:W-:Y:S05]  /*0750*/  BSYNC.RECONVERGENT B0 ;  /* 0x0000000000007941 */ /* 0x000fea0003800200 */
.L_x_1782:
[----:B------:R-:W-:-:S13]  /*0760*/  ISETP.GE.AND P0, PT, R0, R11, PT ;  /* 0x0000000b0000720c */ /* 0x000fda0003f06270 */
[----:B------:R-:W-:Y:S05]  /*0770*/  @P0 EXIT ;  /* 0x000000000000094d */ /* 0x000fea0003800000 */
[----:B01----:R-:W0:Y:S01]  /*0780*/  LDC.64 R2, c[0x0][0x398] ;  /* 0x0000e600ff027b82 */ /* 0x003e220000000a00 */
[----:B------:R-:W-:-:S05]  /*0790*/  LEA R9, R9, R0, 0x9 ;  /* 0x0000000009097211 */ /* 0x000fca00078e48ff */
[----:B0-----:R-:W-:-:S05]  /*07a0*/  IMAD.WIDE.U32 R2, R9, 0x2, R2 ;  /* 0x0000000209027825 */ /* 0x001fca00078e0002 */
[----:B------:R-:W-:Y:S01]  /*07b0*/  STG.E.U16 desc[UR4][R2.64], R6 ;  /* 0x0000000602007986 */ /* 0x000fe2000c101504 */
[----:B------:R-:W-:Y:S05]  /*07c0*/  EXIT ;  /* 0x000000000000794d */ /* 0x000fea0003800000 */
.L_x_1784:
        /* <DEDUP_REMOVED lines=11> */
.L_x_7994:


//--------------------- .text._ZN2at6native29vectorized_elementwise_kernelILi2EZZZNS0_44_GLOBAL__N__40a83637_7_Lerp_cu_7dd49032_296918lerp_scalar_kernelERNS_18TensorIteratorBaseERKN3c106ScalarEENKUlvE0_clEvENKUlvE1_clEvEUlNS5_4HalfESB_E_St5arrayIPcLm3EEEEviT0_T1_ --------------------------
	.section	.text._ZN2at6native29vectorized_elementwise_kernelILi2EZZZNS0_44_GLOBAL__N__40a83637_7_Lerp_cu_7dd49032_296918lerp_scalar_kernelERNS_18TensorIteratorBaseERKN3c106ScalarEENKUlvE0_clEvENKUlvE1_clEvEUlNS5_4HalfESB_E_St5arrayIPcLm3EEEEviT0_T1_,"ax",@progbits
	.align	128
        .global         _ZN2at6native29vectorized_elementwise_kernelILi2EZZZNS0_44_GLOBAL__N__40a83637_7_Lerp_cu_7dd49032_296918lerp_scalar_kernelERNS_18TensorIteratorBaseERKN3c106ScalarEENKUlvE0_clEvENKUlvE1_clEvEUlNS5_4HalfESB_E_St5arrayIPcLm3EEEEviT0_T1_
        .type           _ZN2at6native29vectorized_elementwise_kernelILi2EZZZNS0_44_GLOBAL__N__40a83637_7_Lerp_cu_7dd49032_296918lerp_scalar_kernelERNS_18TensorIteratorBaseERKN3c106ScalarEENKUlvE0_clEvENKUlvE1_clEvEUlNS5_4HalfESB_E_St5arrayIPcLm3EEEEviT0_T1_,@function
        .size           _ZN2at6native29vectorized_elementwise_kernelILi2EZZZNS0_44_GLOBAL__N__40a83637_7_Lerp_cu_7dd49032_296918lerp_scalar_kernelERNS_18TensorIteratorBaseERKN3c106ScalarEENKUlvE0_clEvENKUlvE1_clEvEUlNS5_4HalfESB_E_St5arrayIPcLm3EEEEviT0_T1_,(.L_x_7995 - _ZN2at6native29vectorized_elementwise_kernelILi2EZZZNS0_44_GLOBAL__N__40a83637_7_Lerp_cu_7dd49032_296918lerp_scalar_kernelERNS_18TensorIteratorBaseERKN3c106ScalarEENKUlvE0_clEvENKUlvE1_clEvEUlNS5_4HalfESB_E_St5arrayIPcLm3EEEEviT0_T1_)
        .other          _ZN2at6native29vectorized_elementwise_kernelILi2EZZZNS0_44_GLOBAL__N__40a83637_7_Lerp_cu_7dd49032_296918lerp_scalar_kernelERNS_18TensorIteratorBaseERKN3c106ScalarEENKUlvE0_clEvENKUlvE1_clEvEUlNS5_4HalfESB_E_St5arrayIPcLm3EEEEviT0_T1_,@"STO_CUDA_ENTRY STV_DEFAULT"
_ZN2at6native29vectorized_elementwise_kernelILi2EZZZNS0_44_GLOBAL__N__40a83637_7_Lerp_cu_7dd49032_296918lerp_scalar_kernelERNS_18TensorIteratorBaseERKN3c106ScalarEENKUlvE0_clEvENKUlvE1_clEvEUlNS5_4HalfESB_E_St5arrayIPcLm3EEEEviT0_T1_:
.text._ZN2at6native29vectorized_elementwise_kernelILi2EZZZNS0_44_GLOBAL__N__40a83637_7_Lerp_cu_7dd49032_296918lerp_scalar_kernelERNS_18TensorIteratorBaseERKN3c106ScalarEENKUlvE0_clEvENKUlvE1_clEvEUlNS5_4HalfESB_E_St5arrayIPcLm3EEEEviT0_T1_:
        /* <DEDUP_REMOVED lines=14> */
[----:B0-----:R-:W-:-:S07]  /*00e0*/  ISETP.GE.U32.AND P0, PT, R23, R2, PT ;  /* 0x000000021700720c */ /* 0x001fce0003f06070 */
[----:B------:R-:W0:Y:S01]  /*00f0*/  LDC.64 R12, c[0x0][0x3a0] ;  /* 0x0000e800ff0c7b82 */ /* 0x000e220000000a00 */
[----:B------:R-:W-:-:S07]  /*0100*/  MOV R3, R23 ;  /* 0x0000001700037202 */ /* 0x000fce0000000f00 */
[----:B------:R-:W0:Y:S01]  /*0110*/  LDC.64 R24, c[0x0][0x3a0] ;  /* 0x0000e800ff187b82 */ /* 0x000e220000000a00 */
[----:B------:R-:W-:-:S04]  /*0120*/  @!P0 IADD3 R23, PT, PT, R3, 0x80, RZ ;  /* 0x0000008003178810 */ /* 0x000fc80007ffe0ff */
[----:B------:R-:W-:-:S03]  /*0130*/  ISETP.GE.U32.AND P1, PT, R23, R2, PT ;  /* 0x000000021700720c */ /* 0x000fc60003f26070 */
[----:B------:R-:W0:Y:S10]  /*0140*/  LDC.64 R20, c[0x0][0x3a8] ;  /* 0x0000ea00ff147b82 */ /* 0x000e340000000a00 */
[----:B------:R-:W-:-:S02]  /*0150*/  @!P1 IADD3 R5, PT, PT, R0, R23, RZ ;  /* 0x0000001700059210 */ /* 0x000fc40007ffe0ff */
[----:B------:R-:W-:-:S03]  /*0160*/  @!P1 IADD3 R23, PT, PT, R23, 0x80, RZ ;  /* 0x0000008017179810 */ /* 0x000fc60007ffe0ff */
[----:B-1----:R-:W-:Y:S01]  /*0170*/  @!P1 IMAD.WIDE.U32 R18, R5, 0x2, R18 ;  /* 0x0000000205129825 */ /* 0x002fe200078e0012 */
[----:B------:R-:W-:-:S03]  /*0180*/  ISETP.GE.U32.AND P2, PT, R23, R2, PT ;  /* 0x000000021700720c */ /* 0x000fc60003f46070 */
[----:B--2---:R-:W-:Y:S01]  /*0190*/  @!P1 IMAD.WIDE.U32 R14, R5, 0x2, R14 ;  /* 0x00000002050e9825 */ /* 0x004fe200078e000e */
[----:B------:R1:W5:Y:S09]  /*01a0*/  @!P1 LDG.E.U16 R4, desc[UR4][R18.64] ;  /* 0x0000000412049981 */ /* 0x000372000c1e1500 */
[----:B------:R-:W-:Y:S01]  /*01b0*/  @!P2 IADD3 R11, PT, PT, R0, R23, RZ ;  /* 0x00000017000ba210 */ /* 0x000fe20007ffe0ff */
[----:B-1----:R-:W1:Y:S01]  /*01c0*/  LDC.64 R18, c[0x0][0x3a8] ;  /* 0x0000ea00ff127b82 */ /* 0x002e620000000a00 */
[----:B------:R-:W-:-:S04]  /*01d0*/  @!P2 IADD3 R23, PT, PT, R23, 0x80, RZ ;  /* 0x000000801717a810 */ /* 0x000fc80007ffe0ff */
[----:B------:R-:W-:-:S13]  /*01e0*/  ISETP.GE.U32.AND P3, PT, R23, R2, PT ;  /* 0x000000021700720c */ /* 0x000fda0003f66070 */
[----:B------:R-:W-:Y:S02]  /*01f0*/  @!P3 IADD3 R9, PT, PT, R0, R23, RZ ;  /* 0x000000170009b210 */ /* 0x000fe40007ffe0ff */
        /* <DEDUP_REMOVED lines=8> */
[----:B------:R-:W-:Y:S02]  /*0280*/  @!P4 IADD3 R11, PT, PT, R0, R23, RZ ;  /* 0x00000017000bc210 */ /* 0x000fe40007ffe0ff */
[----:B------:R-:W-:Y:S01]  /*0290*/  @!P4 IADD3 R23, PT, PT, R23, 0x80, RZ ;  /* 0x000000801717c810 */ /* 0x000fe20007ffe0ff */
[----:B--2---:R-:W2:Y:S03]  /*02a0*/  LDC.64 R14, c[0x0][0x3a8] ;  /* 0x0000ea00ff0e7b82 */ /* 0x004ea60000000a00 */
[----:B------:R-:W-:-:S02]  /*02b0*/  ISETP.GE.U32.AND P1, PT, R23, R2, PT ;  /* 0x000000021700720c */ /* 0x000fc40003f26070 */
[----:B------:R-:W-:-:S03]  /*02c0*/  PRMT R7, RZ, 0x7610, R7 ;  /* 0x00007610ff077816 */ /* 0x000fc60000000007 */
[----:B---3--:R-:W3:Y:S03]  /*02d0*/  LDC.64 R26, c[0x0][0x3a0] ;  /* 0x0000e800ff1a7b82 */ /* 0x008ee60000000a00 */
[----:B------:R4:W5:Y:S01]  /*02e0*/  @!P2 LDG.E.U16 R7, desc[UR4][R16.64] ;  /* 0x000000041007a981 */ /* 0x000962000c1e1500 */
[----:B------:R-:W-:-:S04]  /*02f0*/  PRMT R10, RZ, 0x7610, R10 ;  /* 0x00007610ff0a7816 */ /* 0x000fc8000000000a */
[----:B------:R-:W-:Y:S02]  /*0300*/  @!P1 IADD3 R29, PT, PT, R0, R23, RZ ;  /* 0x00000017001d9210 */ /* 0x000fe40007ffe0ff */
[----:B------:R-:W-:Y:S01]  /*0310*/  @!P1 IADD3 R23, PT, PT, R23, 0x80, RZ ;  /* 0x0000008017179810 */ /* 0x000fe20007ffe0ff */
[----:B0-----:R-:W-:Y:S01]  /*0320*/  @!P4 IMAD.WIDE.U32 R12, R11, 0x2, R12 ;  /* 0x000000020b0cc825 */ /* 0x001fe200078e000c */
[----:B------:R-:W-:Y:S01]  /*0330*/  PRMT R8, RZ, 0x7610, R8 ;  /* 0x00007610ff087816 */ /* 0x000fe20000000008 */
[----:B----4-:R-:W0:Y:S01]  /*0340*/  LDC.64 R16, c[0x0][0x3a0] ;  /* 0x0000e800ff107b82 */ /* 0x010e220000000a00 */
[----:B------:R-:W-:Y:S01]  /*0350*/  ISETP.GE.U32.AND P2, PT, R23, R2, PT ;  /* 0x000000021700720c */ /* 0x000fe20003f46070 */
[C---:B------:R-:W-:Y:S01]  /*0360*/  @!P3 IMAD.WIDE.U32 R24, R9.reuse, 0x2, R24 ;  /* 0x000000020918b825 */ /* 0x040fe200078e0018 */
[----:B------:R4:W5:Y:S03]  /*0370*/  @!P4 LDG.E.U16 R10, desc[UR4][R12.64] ;  /* 0x000000040c0ac981 */ /* 0x000966000c1e1500 */
[----:B------:R-:W-:Y:S01]  /*0380*/  @!P3 IMAD.WIDE.U32 R20, R9, 0x2, R20 ;  /* 0x000000020914b825 */ /* 0x000fe200078e0014 */
[----:B------:R-:W-:Y:S01]  /*0390*/  PRMT R9, RZ, 0x7610, R9 ;  /* 0x00007610ff097816 */ /* 0x000fe20000000009 */
[----:B------:R1:W5:Y:S01]  /*03a0*/  @!P3 LDG.E.U16 R8, desc[UR4][R24.64] ;  /* 0x000000041808b981 */ /* 0x000362000c1e1500 */
[----:B----4-:R-:W4:Y:S04]  /*03b0*/  LDC.64 R12, c[0x0][0x3a8] ;  /* 0x0000ea00ff0c7b82 */ /* 0x010f280000000a00 */
[----:B------:R2:W5:Y:S01]  /*03c0*/  @!P3 LDG.E.U16 R9, desc[UR4][R20.64] ;  /* 0x000000041409b981 */ /* 0x000562000c1e1500 */
[----:B------:R-:W-:Y:S01]  /*03d0*/  PRMT R22, RZ, 0x7610, R22 ;  /* 0x00007610ff167816 */ /* 0x000fe20000000016 */
[----:B---3--:R-:W-:Y:S01]  /*03e0*/  @!P1 IMAD.WIDE.U32 R26, R29, 0x2, R26 ;  /* 0x000000021d1a9825 */ /* 0x008fe200078e001a */
[----:B-1----:R-:W-:-:S03]  /*03f0*/  PRMT R24, RZ, 0x7610, R24 ;  /* 0x00007610ff187816 */ /* 0x002fc60000000018 */
[----:B--2---:R-:W-:Y:S01]  /*0400*/  @!P1 IMAD.WIDE.U32 R14, R29, 0x2, R14 ;  /* 0x000000021d0e9825 */ /* 0x004fe200078e000e */
[----:B------:R-:W-:Y:S01]  /*0410*/  @!P2 IADD3 R25, PT, PT, R0, R23, RZ ;  /* 0x000000170019a210 */ /* 0x000fe20007ffe0ff */
[----:B------:R-:W5:Y:S01]  /*0420*/  @!P1 LDG.E.U16 R22, desc[UR4][R26.64] ;  /* 0x000000041a169981 */ /* 0x000f62000c1e1500 */
[----:B------:R-:W1:Y:S01]  /*0430*/  LDC.64 R20, c[0x0][0x3a8] ;  /* 0x0000ea00ff147b82 */ /* 0x000e620000000a00 */
[----:B------:R-:W-:Y:S02]  /*0440*/  @!P2 IADD3 R23, PT, PT, R23, 0x80, RZ ;  /* 0x000000801717a810 */ /* 0x000fe40007ffe0ff */
[----:B------:R2:W5:Y:S02]  /*0450*/  @!P1 LDG.E.U16 R24, desc[UR4][R14.64] ;  /* 0x000000040e189981 */ /* 0x000564000c1e1500 */
[----:B------:R-:W-:Y:S01]  /*0460*/  ISETP.GE.U32.AND P1, PT, R23, R2, PT ;  /* 0x000000021700720c */ /* 0x000fe20003f26070 */
[----:B0-----:R-:W-:Y:S01]  /*0470*/  @!P2 IMAD.WIDE.U32 R16, R25, 0x2, R16 ;  /* 0x000000021910a825 */ /* 0x001fe200078e0010 */
[----:B------:R-:W-:-:S03]  /*0480*/  PRMT R28, RZ, 0x7610, R28 ;  /* 0x00007610ff1c7816 */ /* 0x000fc6000000001c */
[----:B------:R-:W-:Y:S01]  /*0490*/  @!P4 IMAD.WIDE.U32 R18, R11, 0x2, R18 ;  /* 0x000000020b12c825 */ /* 0x000fe200078e0012 */
[----:B--2---:R-:W0:Y:S02]  /*04a0*/  LDC.64 R14, c[0x0][0x3a0] ;  /* 0x0000e800ff0e7b82 */ /* 0x004e240000000a00 */
[----:B------:R2:W5:Y:S01]  /*04b0*/  @!P2 LDG.E.U16 R28, desc[UR4][R16.64] ;  /* 0x00000004101ca981 */ /* 0x000562000c1e1500 */
[----:B----4-:R-:W-:-:S04]  /*04c0*/  @!P2 IMAD.WIDE.U32 R12, R25, 0x2, R12 ;  /* 0x00000002190ca825 */ /* 0x010fc800078e000c */
[----:B------:R-:W-:Y:S02]  /*04d0*/  @!P1 IADD3 R25, PT, PT, R0, R23, RZ ;  /* 0x0000001700199210 */ /* 0x000fe40007ffe0ff */
[----:B--2---:R-:W-:-:S03]  /*04e0*/  PRMT R17, RZ, 0x7610, R17 ;  /* 0x00007610ff117816 */ /* 0x004fc60000000011 */
[----:B-1----:R-:W-:-:S05]  /*04f0*/  @!P1 IMAD.WIDE.U32 R20, R25, 0x2, R20 ;  /* 0x0000000219149825 */ /* 0x002fca00078e0014 */
[----:B------:R-:W5:Y:S01]  /*0500*/  @!P1 LDG.E.U16 R17, desc[UR4][R20.64] ;  /* 0x0000000414119981 */ /* 0x000f62000c1e1500 */
[----:B------:R-:W-:Y:S02]  /*0510*/  PRMT R11, RZ, 0x7610, R11 ;  /* 0x00007610ff0b7816 */ /* 0x000fe4000000000b */
[----:B------:R-:W-:-:S04]  /*0520*/  PRMT R23, RZ, 0x7610, R23 ;  /* 0x00007610ff177816 */ /* 0x000fc80000000017 */
[----:B------:R1:W5:Y:S04]  /*0530*/  @!P4 LDG.E.U16 R11, desc[UR4][R18.64] ;  /* 0x00000004120bc981 */ /* 0x000368000c1e1500 */
[----:B------:R2:W5:Y:S01]  /*0540*/  @!P2 LDG.E.U16 R23, desc[UR4][R12.64] ;  /* 0x000000040c17a981 */ /* 0x000562000c1e1500 */
[----:B-1----:R-:W1:Y:S08]  /*0550*/  LDC.64 R18, c[0x0][0x3a0] ;  /* 0x0000e800ff127b82 */ /* 0x002e700000000a00 */
[----:B--2---:R-:W2:Y:S01]  /*0560*/  LDC.64 R12, c[0x0][0x3a8] ;  /* 0x0000ea00ff0c7b82 */ /* 0x004ea20000000a00 */
[----:B------:R-:W-:-:S02]  /*0570*/  PRMT R16, RZ, 0x7610, R16 ;  /* 0x00007610ff107816 */ /* 0x000fc40000000010 */
[----:B------:R-:W-:Y:S02]  /*0580*/  @!P0 IADD3 R27, PT, PT, R0, R3, RZ ;  /* 0x00000003001b8210 */ /* 0x000fe40007ffe0ff */
[----:B------:R-:W-:Y:S01]  /*0590*/  PRMT R26, RZ, 0x7610, R26 ;  /* 0x00007610ff1a7816 */ /* 0x000fe2000000001a */
[----:B-1----:R-:W-:Y:S01]  /*05a0*/  @!P1 IMAD.WIDE.U32 R18, R25, 0x2, R18 ;  /* 0x0000000219129825 */ /* 0x002fe200078e0012 */
[----:B------:R-:W-:-:S04]  /*05b0*/  PRMT R25, RZ, 0x7610, R25 ;  /* 0x00007610ff197816 */ /* 0x000fc80000000019 */
[----:B------:R1:W5:Y:S01]  /*05c0*/  @!P1 LDG.E.U16 R16, desc[UR4][R18.64] ;  /* 0x0000000412109981 */ /* 0x000362000c1e1500 */
[----:B0-----:R-:W-:-:S04]  /*05d0*/  @!P0 IMAD.WIDE.U32 R14, R27, 0x2, R14 ;  /* 0x000000021b0e8825 */ /* 0x001fc800078e000e */
[----:B--2---:R-:W-:Y:S01]  /*05e0*/  @!P0 IMAD.WIDE.U32 R12, R27, 0x2, R12 ;  /* 0x000000021b0c8825 */ /* 0x004fe200078e000c */
[----:B------:R0:W5:Y:S01]  /*05f0*/  @!P0 LDG.E.U16 R25, desc[UR4][R14.64] ;  /* 0x000000040e198981 */ /* 0x000162000c1e1500 */
[----:B-1----:R-:W1:Y:S03]  /*0600*/  LDC R19, c[0x0][0x388] ;  /* 0x0000e200ff137b82 */ /* 0x002e660000000800 */
[----:B------:R0:W5:Y:S01]  /*0610*/  @!P0 LDG.E.U16 R26, desc[UR4][R12.64] ;  /* 0x000000040c1a8981 */ /* 0x000162000c1e1500 */
[----:B------:R-:W-:Y:S01]  /*0620*/  ISETP.GE.U32.AND P0, PT, R3, R2, PT ;  /* 0x000000020300720c */ /* 0x000fe20003f06070 */
[----:B------:R-:W-:Y:S01]  /*0630*/  BSSY.RECONVERGENT B0, `(.L_x_1786) ;  /* 0x000000a000007945 */ /* 0x000fe20003800200 */
[----:B-1----:R-:W-:-:S11]  /*0640*/  FADD.FTZ R18, -R19, 1 ;  /* 0x3f80000013127421 */ /* 0x002fd60000010100 */
[----:B0-----:R-:W-:Y:S05]  /*0650*/  @P0 BRA `(.L_x_1787) ;  /* 0x00000000001c0947 */ /* 0x001fea0003800000 */
[----:B------:R-:W-:Y:S01]  /*0660*/  FSETP.GEU.FTZ.AND P1, PT, |R19|, 0.5, PT ;  /* 0x3f0000001300780b */ /* 0x000fe20003f3e200 */
[----:B-----5:R-:W-:Y:S02]  /*0670*/  HADD2.F32 R25, -RZ, R25.H0_H0 ;  /* 0x20000019ff197230 */ /* 0x020fe40000004100 */
[----:B------:R-:W-:-:S05]  /*0680*/  HADD2.F32 R15, -RZ, R26.H0_H0 ;  /* 0x2000001aff0f7230 */ /* 0x000fca0000004100 */
[----:B------:R-:W-:-:S05]  /*0690*/  FADD.FTZ R12, -R25, R15 ;  /* 0x0000000f190c7221 */ /* 0x000fca0000010100 */
[----:B------:R-:W-:Y:S01]  /*06a0*/  @!P1 FFMA.FTZ R13, R12, R19, R25 ;  /* 0x000000130c0d9223 */ /* 0x000fe20000010019 */
[----:B------:R-:W-:-:S05]  /*06b0*/  @P1 FFMA.FTZ R13, -R18, R12, R15 ;  /* 0x0000000c120d1223 */ /* 0x000fca000001010f */
[----:B------:R-:W-:-:S07]  /*06c0*/  F2FP.F16.F32.PACK_AB R12, RZ, R13 ;  /* 0x0000000dff0c723e */ /* 0x000fce00000000ff */
.L_x_1787:
[----:B------:R-:W-:Y:S05]  /*06d0*/  BSYNC.RECONVERGENT B0 ;  /* 0x0000000000007941 */ /* 0x000fea0003800200 */
.L_x_1786:
[----:B------:R-:W-:Y:S01]  /*06e0*/  IADD3 R13, PT, PT, R3, 0x80, RZ ;  /* 0x00000080030d7810 */ /* 0x000fe20007ffe0ff */
[----:B------:R-:W-:Y:S03]  /*06f0*/  BSSY.RECONVERGENT B0, `(.L_x_1788) ;  /* 0x000000a000007945 */ /* 0x000fe60003800200 */
[----:B------:R-:W-:-:S13]  /*0700*/  ISETP.GE.U32.AND P1, PT, R13, R2, PT ;  /* 0x000000020d00720c */ /* 0x000fda0003f26070 */
        /* <DEDUP_REMOVED lines=8> */
.L_x_1789:
[----:B------:R-:W-:Y:S05]  /*0790*/  BSYNC.RECONVERGENT B0 ;  /* 0x0000000000007941 */ /* 0x000fea0003800200 */
.L_x_1788:
[----:B-----5:R-:W0:Y:S01]  /*07a0*/  @!P0 LDC.64 R4, c[0x0][0x398] ;  /* 0x0000e600ff048b82 */ /* 0x020e220000000a00 */
[C---:B------:R-:W-:Y:S01]  /*07b0*/  IADD3 R15, PT, PT, R3.reuse, 0x100, RZ ;  /* 0x00000100030f7810 */ /* 0x040fe20007ffe0ff */
[----:B------:R-:W-:Y:S01]  /*07c0*/  BSSY.RECONVERGENT B0, `(.L_x_1790) ;  /* 0x0000016000007945 */ /* 0x000fe20003800200 */
[----:B------:R-:W-:Y:S02]  /*07d0*/  IADD3 R21, PT, PT, R3, 0x180, RZ ;  /* 0x0000018003157810 */ /* 0x000fe40007ffe0ff */
[-C--:B------:R-:W-:Y:S02]  /*07e0*/  ISETP.GE.U32.AND P6, PT, R15, R2.reuse, PT ;  /* 0x000000020f00720c */ /* 0x080fe40003fc6070 */
[----:B------:R-:W-:Y:S02]  /*07f0*/  IADD3 R15, PT, PT, R3, 0x200, RZ ;  /* 0x00000200030f7810 */ /* 0x000fe40007ffe0ff */
[-C--:B------:R-:W-:Y:S02]  /*0800*/  ISETP.GE.U32.AND P1, PT, R21, R2.reuse, PT ;  /* 0x000000021500720c */ /* 0x080fe40003f26070 */
[----:B------:R-:W-:-:S02]  /*0810*/  ISETP.GE.U32.AND P2, PT, R15, R2, PT ;  /* 0x000000020f00720c */ /* 0x000fc40003f46070 */
[C---:B------:R-:W-:Y:S02]  /*0820*/  IADD3 R15, PT, PT, R3.reuse, 0x300, RZ ;  /* 0x00000300030f7810 */ /* 0x040fe40007ffe0ff */
[----:B------:R-:W-:Y:S02]  /*0830*/  IADD3 R21, PT, PT, R3, 0x280, RZ ;  /* 0x0000028003157810 */ /* 0x000fe40007ffe0ff */
[-C--:B------:R-:W-:Y:S02]  /*0840*/  ISETP.GE.U32.AND P4, PT, R15, R2.reuse, PT ;  /* 0x000000020f00720c */ /* 0x080fe40003f86070 */
[----:B------:R-:W-:Y:S02]  /*0850*/  ISETP.GE.U32.AND P3, PT, R21, R2, PT ;  /* 0x000000021500720c */ /* 0x000fe40003f66070 */
[----:B------:R-:W-:Y:S02]  /*0860*/  @!P0 IADD3 R15, PT, PT, R0, R3, RZ ;  /* 0x00000003000f8210 */ /* 0x000fe40007ffe0ff */
[----:B------:R-:W-:-:S03]  /*0870*/  IADD3 R21, PT, PT, R3, 0x380, RZ ;  /* 0x0000038003157810 */ /* 0x000fc60007ffe0ff */
[----:B0-----:R-:W-:Y:S01]  /*0880*/  @!P0 IMAD.WIDE.U32 R4, R15, 0x2, R4 ;  /* 0x000000020f048825 */ /* 0x001fe200078e0004 */
[----:B------:R-:W-:Y:S01]  /*0890*/  ISETP.GE.U32.AND P5, PT, R21, R2, PT ;  /* 0x000000021500720c */ /* 0x000fe20003fa6070 */
[----:B------:R-:W-:-:S12]  /*08a0*/  @P6 BRA `(.L_x_1791) ;  /* 0x00000000001c6947 */ /* 0x000fd80003800000 */
[----:B------:R-:W-:Y:S01]  /*08b0*/  FSETP.GEU.FTZ.AND P6, PT, |R19|, 0.5, PT ;  /* 0x3f0000001300780b */ /* 0x000fe20003fde200 */
[----:B------:R-:W-:Y:S02]  /*08c0*/  HADD2.F32 R15, -RZ, R6.H0_H0 ;  /* 0x20000006ff0f7230 */ /* 0x000fe40000004100 */
[----:B------:R-:W-:-:S05]  /*08d0*/  HADD2.F32 R21, -RZ, R7.H0_H0 ;  /* 0x20000007ff157230 */ /* 0x000fca0000004100 */
[----:B------:R-:W-:-:S05]  /*08e0*/  FADD.FTZ R6, -R15, R21 ;  /* 0x000000150f067221 */ /* 0x000fca0000010100 */
[----:B------:R-:W-:Y:S01]  /*08f0*/  @!P6 FFMA.FTZ R7, R6, R19, R15 ;  /* 0x000000130607e223 */ /* 0x000fe2000001000f */
[----:B------:R-:W-:-:S05]  /*0900*/  @P6 FFMA.FTZ R7, -R18, R6, R21 ;  /* 0x0000000612076223 */ /* 0x000fca0000010115 */
[----:B------:R-:W-:-:S07]  /*0910*/  F2FP.F16.F32.PACK_AB R6, RZ, R7 ;  /* 0x00000007ff06723e */ /* 0x000fce00000000ff */
.L_x_1791:
[----:B------:R-:W-:Y:S05]  /*0920*/  BSYNC.RECONVERGENT B0 ;  /* 0x0000000000007941 */ /* 0x000fea0003800200 */
.L_x_1790:
[----:B------:R-:W-:Y:S04]  /*0930*/  BSSY.RECONVERGENT B0, `(.L_x_1792) ;  /* 0x0000009000007945 */ /* 0x000fe80003800200 */
[----:B------:R-:W-:Y:S05]  /*0940*/  @P1 BRA `(.L_x_1793) ;  /* 0x00000000001c1947 */ /* 0x000fea0003800000 */
[----:B------:R-:W-:Y:S01]  /*0950*/  FSETP.GEU.FTZ.AND P1, PT, |R19|, 0.5, PT ;  /* 0x3f0000001300780b */ /* 0x000fe20003f3e200 */
[----:B------:R-:W-:Y:S02]  /*0960*/  HADD2.F32 R8, -RZ, R8.H0_H0 ;  /* 0x20000008ff087230 */ /* 0x000fe40000004100 */
[----:B------:R-:W-:-:S05]  /*0970*/  HADD2.F32 R9, -RZ, R9.H0_H0 ;  /* 0x20000009ff097230 */ /* 0x000fca0000004100 */
[----:B------:R-:W-:-:S05]  /*0980*/  FADD.FTZ R7, -R8, R9 ;  /* 0x0000000908077221 */ /* 0x000fca0000010100 */
[----:B------:R-:W-:Y:S01]  /*0990*/  @!P1 FFMA.FTZ R8, R7, R19, R8 ;  /* 0x0000001307089223 */ /* 0x000fe20000010008 */
[----:B------:R-:W-:-:S05]  /*09a0*/  @P1 FFMA.FTZ R8, -R18, R7, R9 ;  /* 0x0000000712081223 */ /* 0x000fca0000010109 */
[----:B------:R-:W-:-:S07]  /*09b0*/  F2FP.F16.F32.PACK_AB R7, RZ, R8 ;  /* 0x00000008ff07723e */ /* 0x000fce00000000ff */
.L_x_1793:
[----:B------:R-:W-:Y:S05]  /*09c0*/  BSYNC.RECONVERGENT B0 ;  /* 0x0000000000007941 */ /* 0x000fea0003800200 */
.L_x_1792:
        /* <DEDUP_REMOVED lines=9> */
.L_x_1795:
[----:B------:R-:W-:Y:S05]  /*0a60*/  BSYNC.RECONVERGENT B0 ;  /* 0x0000000000007941 */ /* 0x000fea0003800200 */
.L_x_1794:
        /* <DEDUP_REMOVED lines=9> */
.L_x_1797:
[----:B------:R-:W-:Y:S05]  /*0b00*/  BSYNC.RECONVERGENT B0 ;  /* 0x0000000000007941 */ /* 0x000fea0003800200 */
.L_x_1796:
        /* <DEDUP_REMOVED lines=9> */
.L_x_1799:
[----:B------:R-:W-:Y:S05]  /*0ba0*/  BSYNC.RECONVERGENT B0 ;  /* 0x0000000000007941 */ /* 0x000fea0003800200 */
.L_x_1798:
        /* <DEDUP_REMOVED lines=9> */
.L_x_1801:
[----:B------:R-:W-:Y:S05]  /*0c40*/  BSYNC.RECONVERGENT B0 ;  /* 0x0000000000007941 */ /* 0x000fea0003800200 */
.L_x_1800:
[----:B------:R-:W-:Y:S01]  /*0c50*/  @!P0 MOV R3, R13 ;  /* 0x0000000d00038202 */ /* 0x000fe20000000f00 */
        /* <DEDUP_REMOVED lines=13> */
[----:B------:R-:W-:Y:S02]  /*0d30*/  IADD3 R13, PT, PT, R0, R3, RZ ;  /* 0x00000003000d7210 */ /* 0x000fe40007ffe0ff */
[----:B------:R-:W-:-:S03]  /*0d40*/  IADD3 R3, PT, PT, R3, 0x80, RZ ;  /* 0x0000008003037810 */ /* 0x000fc60007ffe0ff */
[----:B0-----:R-:W-:-:S05]  /*0d50*/  IMAD.WIDE.U32 R4, R13, 0x2, R4 ;  /* 0x000000020d047825 */ /* 0x001fca00078e0004 */
[----:B------:R0:W-:Y:S02]  /*0d60*/  STG.E.U16 desc[UR4][R4.64], R6 ;  /* 0x0000000604007986 */ /* 0x0001e4000c101504 */
.L_x_1804:
[----:B------:R-:W-:-:S13]  /*0d70*/  ISETP.GE.U32.AND P0, PT, R3, R2, PT ;  /* 0x000000020300720c */ /* 0x000fda0003f06070 */
[----:B------:R-:W-:Y:S05]  /*0d80*/  @P0 BRA `(.L_x_1806) ;  /* 0x0000000000300947 */ /* 0x000fea0003800000 */
[----:B0-----:R-:W0:Y:S01]  /*0d90*/  LDC.64 R4, c[0x0][0x398] ;  /* 0x0000e600ff047b82 */ /* 0x001e220000000a00 */
[----:B------:R-:W-:Y:S02]  /*0da0*/  IADD3 R13, PT, PT, R0, R3, RZ ;  /* 0x00000003000d7210 */ /* 0x000fe40007ffe0ff */
[----:B------:R-:W-:-:S03]  /*0db0*/  IADD3 R3, PT, PT, R3, 0x80, RZ ;  /* 0x0000008003037810 */ /* 0x000fc60007ffe0ff */
[----:B0-----:R-:W-:-:S05]  /*0dc0*/  IMAD.WIDE.U32 R4, R13, 0x2, R4 ;  /* 0x000000020d047825 */ /* 0x001fca00078e0004 */
[----:B------:R1:W-:Y:S02]  /*0dd0*/  STG.E.U16 desc[UR4][R4.64], R7 ;  /* 0x0000000704007986 */ /* 0x0003e4000c101504 */
.L_x_1805:
[----:B------:R-:W-:-:S13]  /*0de0*/  ISETP.GE.U32.AND P0, PT, R3, R2, PT ;  /* 0x000000020300720c */ /* 0x000fda0003f06070 */
[----:B------:R-:W-:Y:S05]  /*0df0*/  @P0 BRA `(.L_x_1807) ;  /* 0x0000000000340947 */ /* 0x000fea0003800000 */
[----:B01----:R-:W0:Y:S01]  /*0e00*/  LDC.64 R4, c[0x0][0x398] ;  /* 0x0000e600ff047b82 */ /* 0x003e220000000a00 */
[----:B------:R-:W-:Y:S02]  /*0e10*/  IADD3 R7, PT, PT, R0, R3, RZ ;  /* 0x0000000300077210 */ /* 0x000fe40007ffe0ff */
[----:B------:R-:W-:-:S03]  /*0e20*/  IADD3 R3, PT, PT, R3, 0x80, RZ ;  /* 0x0000008003037810 */ /* 0x000fc60007ffe0ff */
[----:B0-----:R-:W-:-:S05]  /*0e30*/  IMAD.WIDE.U32 R4, R7, 0x2, R4 ;  /* 0x0000000207047825 */ /* 0x001fca00078e0004 */
[----:B------:R1:W-:Y:S02]  /*0e40*/  STG.E.U16 desc[UR4][R4.64], R8 ;  /* 0x0000000804007986 */ /* 0x0003e4000c101504 */
.L_x_1806:
[----:B------:R-:W-:-:S13]  /*0e50*/  ISETP.GE.U32.AND P0, PT, R3, R2, PT ;  /* 0x000000020300720c */ /* 0x000fda0003f06070 */
[----:B------:R-:W-:Y:S05]  /*0e60*/  @P0 BREAK.RELIABLE B1 ;  /* 0x0000000000010942 */ /* 0x000fea0003800100 */
[----:B------:R-:W-:Y:S05]  /*0e70*/  @P0 BRA `(.L_x_1808) ;  /* 0x0000000000300947 */ /* 0x000fea0003800000 */
[----:B01----:R-:W0:Y:S01]  /*0e80*/  LDC.64 R4, c[0x0][0x398] ;  /* 0x0000e600ff047b82 */ /* 0x003e220000000a00 */
[----:B------:R-:W-:Y:S02]  /*0e90*/  IADD3 R7, PT, PT, R0, R3, RZ ;  /* 0x0000000300077210 */ /* 0x000fe40007ffe0ff */
[----:B------:R-:W-:-:S03]  /*0ea0*/  IADD3 R3, PT, PT, R3, 0x80, RZ ;  /* 0x0000008003037810 */ /* 0x000fc60007ffe0ff */
[----:B0-----:R-:W-:-:S05]  /*0eb0*/  IMAD.WIDE.U32 R4, R7, 0x2, R4 ;  /* 0x0000000207047825 */ /* 0x001fca00078e0004 */
[----:B------:R2:W-:Y:S02]  /*0ec0*/  STG.E.U16 desc[UR4][R4.64], R9 ;  /* 0x0000000904007986 */ /* 0x0005e4000c101504 */
.L_x_1807:
[----:B------:R-:W-:Y:S05]  /*0ed0*/  BSYNC.RELIABLE B1 ;  /* 0x0000000000017941 */ /* 0x000fea0003800100 */
.L_x_1803:
[----:B------:R-:W-:-:S13]  /*0ee0*/  ISETP.GE.U32.AND P0, PT, R3, R2, PT ;  /* 0x000000020300720c */ /* 0x000fda0003f06070 */
[----:B012---:R-:W0:Y:S01]  /*0ef0*/  @!P0 LDC.64 R4, c[0x0][0x398] ;  /* 0x0000e600ff048b82 */ /* 0x007e220000000a00 */
[----:B------:R-:W-:Y:S02]  /*0f00*/  @!P0 IADD3 R7, PT, PT, R0, R3, RZ ;  /* 0x0000000300078210 */ /* 0x000fe40007ffe0ff */
[----:B------:R-:W-:-:S03]  /*0f10*/  @!P0 IADD3 R3, PT, PT, R3, 0x80, RZ ;  /* 0x0000008003038810 */ /* 0x000fc60007ffe0ff */
[----:B0-----:R-:W-:-:S05]  /*0f20*/  @!P0 IMAD.WIDE.U32 R4, R7, 0x2, R4 ;  /* 0x0000000207048825 */ /* 0x001fca00078e0004 */
[----:B------:R2:W-:Y:S02]  /*0f30*/  @!P0 STG.E.U16 desc[UR4][R4.64], R10 ;  /* 0x0000000a04008986 */ /* 0x0005e4000c101504 */
.L_x_1808:
[----:B------:R-:W-:Y:S05]  /*0f40*/  BSYNC.RECONVERGENT B0 ;  /* 0x0000000000007941 */ /* 0x000fea0003800200 */
.L_x_1802:
        /* <DEDUP_REMOVED lines=8> */
.L_x_1785:
[----:B------:R-:W0:Y:S01]  /*0fd0*/  S2R R2, SR_TID.X ;  /* 0x0000000000027919 */ /* 0x000e220000002100 */
[----:B------:R-:W1:Y:S08]  /*0fe0*/  LDC.64 R4, c[0x0][0x3a0] ;  /* 0x0000e800ff047b82 */ /* 0x000e700000000a00 */
[----:B------:R-:W2:Y:S01]  /*0ff0*/  LDC.64 R6, c[0x0][0x3a8] ;  /* 0x0000ea00ff067b82 */ /* 0x000ea20000000a00 */
[----:B-1----:R-:W-:-:S04]  /*1000*/  IMAD.WIDE.U32 R4, R0, 0x2, R4 ;  /* 0x0000000200047825 */ /* 0x002fc800078e0004 */
[----:B0-----:R-:W-:-:S03]  /*1010*/  IMAD.WIDE.U32 R10, R2, 0x4, R4 ;  /* 0x00000004020a7825 */ /* 0x001fc600078e0004 */
[----:B------:R-:W0:Y:S01]  /*1020*/  LDC.64 R4, c[0x0][0x398] ;  /* 0x0000e600ff047b82 */ /* 0x000e220000000a00 */
[----:B--2---:R-:W-:Y:S01]  /*1030*/  IMAD.WIDE.U32 R6, R0, 0x2, R6 ;  /* 0x0000000200067825 */ /* 0x004fe200078e0006 */
[----:B------:R-:W2:Y:S04]  /*1040*/  LDG.E R14, desc[UR4][R10.64] ;  /* 0x000000040a0e7981 */ /* 0x000ea8000c1e1900 */
[----:B------:R-:W3:Y:S01]  /*1050*/  LDG.E R15, desc[UR4][R10.64+0x200] ;  /* 0x000200040a0f7981 */ /* 0x000ee2000c1e1900 */
[----:B------:R-:W-:Y:S02]  /*1060*/  IMAD.WIDE.U32 R12, R2, 0x4, R6 ;  /* 0x00000004020c7825 */ /* 0x000fe400078e0006 */
[----:B------:R-:W1:Y:S01]  /*1070*/  LDC R7, c[0x0][0x388] ;  /* 0x0000e200ff077b82 */ /* 0x000e620000000800 */
[----:B------:R-:W4:Y:S04]  /*1080*/  LDG.E R3, desc[UR4][R10.64+0x400] ;  /* 0x000400040a037981 */ /* 0x000f28000c1e1900 */
[----:B------:R-:W5:Y:S04]  /*1090*/  LDG.E R16, desc[UR4][R12.64] ;  /* 0x000000040c107981 */ /* 0x000f68000c1e1900 */
[----:B------:R-:W4:Y:S04]  /*10a0*/  LDG.E R17, desc[UR4][R12.64+0x200] ;  /* 0x000200040c117981 */ /* 0x000f28000c1e1900 */
[----:B------:R1:W4:Y:S04]  /*10b0*/  LDG.E R8, desc[UR4][R10.64+0x600] ;  /* 0x000600040a087981 */ /* 0x000328000c1e1900 */
[----:B------:R-:W4:Y:S04]  /*10c0*/  LDG.E R6, desc[UR4][R12.64+0x400] ;  /* 0x000400040c067981 */ /* 0x000f28000c1e1900 */
[----:B------:R4:W4:Y:S01]  /*10d0*/  LDG.E R9, desc[UR4][R12.64+0x600] ;  /* 0x000600040c097981 */ /* 0x000922000c1e1900 */
[C---:B-1----:R-:W-:Y:S01]  /*10e0*/  FSETP.GEU.FTZ.AND P0, PT, |R7|.reuse, 0.5, PT ;  /* 0x3f0000000700780b */ /* 0x042fe20003f1e200 */
[----:B------:R-:W-:Y:S01]  /*10f0*/  FADD.FTZ R10, -R7, 1 ;  /* 0x3f800000070a7421 */ /* 0x000fe20000010100 */
[----:B0-----:R-:W-:-:S04]  /*1100*/  IMAD.WIDE.U32 R4, R0, 0x2, R4 ;  /* 0x0000000200047825 */ /* 0x001fc800078e0004 */
[----:B------:R-:W-:-:S04]  /*1110*/  IMAD.WIDE.U32 R4, R2, 0x4, R4 ;  /* 0x0000000402047825 */ /* 0x000fc800078e0004 */
[--C-:B--2---:R-:W-:Y:S02]  /*1120*/  HADD2.F32 R18, -RZ, R14.reuse.H0_H0 ;  /* 0x2000000eff127230 */ /* 0x104fe40000004100 */
[----:B------:R-:W-:Y:S02]  /*1130*/  HADD2.F32 R14, -RZ, R14.H1_H1 ;  /* 0x3000000eff0e7230 */ /* 0x000fe40000004100 */
[--C-:B---3--:R-:W-:Y:S02]  /*1140*/  HADD2.F32 R20, -RZ, R15.reuse.H0_H0 ;  /* 0x2000000fff147230 */ /* 0x108fe40000004100 */
[----:B------:R-:W-:Y:S02]  /*1150*/  HADD2.F32 R22, -RZ, R15.H1_H1 ;  /* 0x3000000fff167230 */ /* 0x000fe40000004100 */
[--C-:B-----5:R-:W-:Y:S02]  /*1160*/  HADD2.F32 R21, -RZ, R16.reuse.H1_H1 ;  /* 0x30000010ff157230 */ /* 0x120fe40000004100 */
[----:B------:R-:W-:-:S02]  /*1170*/  HADD2.F32 R19, -RZ, R16.H0_H0 ;  /* 0x20000010ff137230 */ /* 0x000fc40000004100 */
[--C-:B----4-:R-:W-:Y:S02]  /*1180*/  HADD2.F32 R23, -RZ, R17.reuse.H0_H0 ;  /* 0x20000011ff177230 */ /* 0x110fe40000004100 */
[----:B------:R-:W-:Y:S01]  /*1190*/  FADD.FTZ R16, -R14, R21 ;  /* 0x000000150e107221 */ /* 0x000fe20000010100 */
[----:B------:R-:W-:Y:S02]  /*11a0*/  HADD2.F32 R25, -RZ, R17.H1_H1 ;  /* 0x30000011ff197230 */ /* 0x000fe40000004100 */
[----:B------:R-:W-:Y:S01]  /*11b0*/  FADD.FTZ R15, -R18, R19 ;  /* 0x00000013120f7221 */ /* 0x000fe20000010100 */
[----:B------:R-:W-:Y:S01]  /*11c0*/  FADD.FTZ R17, -R20, R23 ;  /* 0x0000001714117221 */ /* 0x000fe20000010100 */
[-C--:B------:R-:W-:Y:S02]  /*11d0*/  @!P0 FFMA.FTZ R13, R16, R7.reuse, R14 ;  /* 0x00000007100d8223 */ /* 0x080fe4000001000e */
[-C--:B------:R-:W-:Y:S01]  /*11e0*/  @!P0 FFMA.FTZ R12, R15, R7.reuse, R18 ;  /* 0x000000070f0c8223 */ /* 0x080fe20000010012 */
[C---:B------:R-:W-:Y:S01]  /*11f0*/  @P0 FFMA.FTZ R13, -R10.reuse, R16, R21 ;  /* 0x000000100a0d0223 */ /* 0x040fe20000010115 */
[----:B------:R-:W-:Y:S01]  /*1200*/  @!P0 FFMA.FTZ R11, R17, R7, R20 ;  /* 0x00000007110b8223 */ /* 0x000fe20000010014 */
[----:B------:R-:W-:Y:S01]  /*1210*/  @P0 FFMA.FTZ R12, -R10, R15, R19 ;  /* 0x0000000f0a0c0223 */ /* 0x000fe20000010113 */
[----:B------:R-:W-:-:S02]  /*1220*/  HADD2.F32 R16, -RZ, R3.H0_H0 ;  /* 0x20000003ff107230 */ /* 0x000fc40000004100 */
[----:B------:R-:W-:Y:S02]  /*1230*/  HADD2.F32 R18, -RZ, R3.H1_H1 ;  /* 0x30000003ff127230 */ /* 0x000fe40000004100 */
[----:B------:R-:W-:Y:S01]  /*1240*/  FADD.FTZ R24, -R22, R25 ;  /* 0x0000001916187221 */ /* 0x000fe20000010100 */
[----:B------:R-:W-:Y:S02]  /*1250*/  HADD2.F32 R20, -RZ, R8.H0_H0 ;  /* 0x20000008ff147230 */ /* 0x000fe40000004100 */
[--C-:B------:R-:W-:Y:S02]  /*1260*/  HADD2.F32 R3, -RZ, R6.reuse.H0_H0 ;  /* 0x20000006ff037230 */ /* 0x100fe40000004100 */
[----:B------:R-:W-:Y:S02]  /*1270*/  HADD2.F32 R15, -RZ, R6.H1_H1 ;  /* 0x30000006ff0f7230 */ /* 0x000fe40000004100 */
[----:B------:R-:W-:Y:S02]  /*1280*/  HADD2.F32 R19, -RZ, R9.H0_H0 ;  /* 0x20000009ff137230 */ /* 0x000fe40000004100 */
[----:B------:R-:W-:-:S02]  /*1290*/  HADD2.F32 R8, -RZ, R8.H1_H1 ;  /* 0x30000008ff087230 */ /* 0x000fc40000004100 */
[----:B------:R-:W-:Y:S02]  /*12a0*/  HADD2.F32 R21, -RZ, R9.H1_H1 ;  /* 0x30000009ff157230 */ /* 0x000fe40000004100 */
[----:B------:R-:W-:Y:S01]  /*12b0*/  @!P0 FFMA.FTZ R14, R24, R7, R22 ;  /* 0x00000007180e8223 */ /* 0x000fe20000010016 */
[----:B------:R-:W-:Y:S01]  /*12c0*/  FADD.FTZ R9, -R16, R3 ;  /* 0x0000000310097221 */ /* 0x000fe20000010100 */
[----:B------:R-:W-:Y:S01]  /*12d0*/  FADD.FTZ R0, -R18, R15 ;  /* 0x0000000f12007221 */ /* 0x000fe20000010100 */
[----:B------:R-:W-:Y:S01]  /*12e0*/  FADD.FTZ R6, -R20, R19 ;  /* 0x0000001314067221 */ /* 0x000fe20000010100 */
[----:B------:R-:W-:Y:S01]  /*12f0*/  FADD.FTZ R22, -R8, R21 ;  /* 0x0000001508167221 */ /* 0x000fe20000010100 */
[----:B------:R-:W-:Y:S01]  /*1300*/  @P0 FFMA.FTZ R11, -R10, R17, R23 ;  /* 0x000000110a0b0223 */ /* 0x000fe20000010117 */
        /* <DEDUP_REMOVED lines=9> */
[----:B------:R-:W-:-:S02]  /*13a0*/  F2FP.F16.F32.PACK_AB R13, R13, R12 ;  /* 0x0000000c0d0d723e */ /* 0x000fc400000000ff */
[----:B------:R-:W-:Y:S02]  /*13b0*/  F2FP.F16.F32.PACK_AB R11, R14, R11 ;  /* 0x0000000b0e0b723e */ /* 0x000fe400000000ff */
[----:B------:R-:W-:Y:S02]  /*13c0*/  F2FP.F16.F32.PACK_AB R17, R17, R16 ;  /* 0x000000101111723e */ /* 0x000fe400000000ff */
[----:B------:R-:W-:Y:S01]  /*13d0*/  F2FP.F16.F32.PACK_AB R7, R7, R20 ;  /* 0x000000140707723e */ /* 0x000fe200000000ff */
[----:B------:R-:W-:Y:S04]  /*13e0*/  STG.E desc[UR4][R4.64], R13 ;  /* 0x0000000d04007986 */ /* 0x000fe8000c101904 */
[----:B------:R-:W-:Y:S04]  /*13f0*/  STG.E desc[UR4][R4.64+0x200], R11 ;  /* 0x0002000b04007986 */ /* 0x000fe8000c101904 */
[----:B------:R-:W-:Y:S04]  /*1400*/  STG.E desc[UR4][R4.64+0x400], R17 ;  /* 0x0004001104007986 */ /* 0x000fe8000c101904 */
[----:B------:R-:W-:Y:S01]  /*1410*/  STG.E desc[UR4][R4.64+0x600], R7 ;  /* 0x0006000704007986 */ /* 0x000fe2000c101904 */
[----:B------:R-:W-:Y:S05]  /*1420*/  EXIT ;  /* 0x000000000000794d */ /* 0x000fea0003800000 */
.L_x_1809:
        /* <DEDUP_REMOVED lines=13> */
.L_x_7995:


//--------------------- .text._ZN2at6native29vectorized_elementwise_kernelILi4EZZZNS0_44_GLOBAL__N__40a83637_7_Lerp_cu_7dd49032_296918lerp_scalar_kernelERNS_18TensorIteratorBaseERKN3c106ScalarEENKUlvE0_clEvENKUlvE1_clEvEUlNS5_4HalfESB_E_St5arrayIPcLm3EEEEviT0_T1_ --------------------------
	.section	.text._ZN2at6native29vectorized_elementwise_kernelILi4EZZZNS0_44_GLOBAL__N__40a83637_7_Lerp_cu_7dd49032_296918lerp_scalar_kernelERNS_18TensorIteratorBaseERKN3c106ScalarEENKUlvE0_clEvENKUlvE1_clEvEUlNS5_4HalfESB_E_St5arrayIPcLm3EEEEviT0_T1_,"ax",@progbits
	.align	128
        .global         _ZN2at6native29vectorized_elementwise_kernelILi4EZZZNS0_44_GLOBAL__N__40a83637_7_Lerp_cu_7dd49032_296918lerp_scalar_kernelERNS_18TensorIteratorBaseERKN3c106ScalarEENKUlvE0_clEvENKUlvE1_clEvEUlNS5_4HalfESB_E_St5arrayIPcLm3EEEEviT0_T1_
        .type           _ZN2at6native29vectorized_elementwise_kernelILi4EZZZNS0_44_GLOBAL__N__40a83637_7_Lerp_cu_7dd49032_296918lerp_scalar_kernelERNS_18TensorIteratorBaseERKN3c106ScalarEENKUlvE0_clEvENKUlvE1_clEvEUlNS5_4HalfESB_E_St5arrayIPcLm3EEEEviT0_T1_,@function
        .size           _ZN2at6native29vectorized_elementwise_kernelILi4EZZZNS0_44_GLOBAL__N__40a83637_7_Lerp_cu_7dd49032_296918lerp_scalar_kernelERNS_18TensorIteratorBaseERKN3c106ScalarEENKUlvE0_clEvENKUlvE1_clEvEUlNS5_4HalfESB_E_St5arrayIPcLm3EEEEviT0_T1_,(.L_x_7996 - _ZN2at6native29vectorized_elementwise_kernelILi4EZZZNS0_44_GLOBAL__N__40a83637_7_Lerp_cu_7dd49032_296918lerp_scalar_kernelERNS_18TensorIteratorBaseERKN3c106ScalarEENKUlvE0_clEvENKUlvE1_clEvEUlNS5_4HalfESB_E_St5arrayIPcLm3EEEEviT0_T1_)
        .other          _ZN2at6native29vectorized_elementwise_kernelILi4EZZZNS0_44_GLOBAL__N__40a83637_7_Lerp_cu_7dd49032_296918lerp_scalar_kernelERNS_18TensorIteratorBaseERKN3c106ScalarEENKUlvE0_clEvENKUlvE1_clEvEUlNS5_4HalfESB_E_St5arrayIPcLm3EEEEviT0_T1_,@"STO_CUDA_ENTRY STV_DEFAULT"
_ZN2at6native29vectorized_elementwise_kernelILi4EZZZNS0_44_GLOBAL__N__40a83637_7_Lerp_cu_7dd49032_296918lerp_scalar_kernelERNS_18TensorIteratorBaseERKN3c106ScalarEENKUlvE0_clEvENKUlvE1_clEvEUlNS5_4HalfESB_E_St5arrayIPcLm3EEEEviT0_T1_:
.text._ZN2at6native29vectorized_elementwise_kernelILi4EZZZNS0_44_GLOBAL__N__40a83637_7_Lerp_cu_7dd49032_296918lerp_scalar_kernelERNS_18TensorIteratorBaseERKN3c106ScalarEENKUlvE0_clEvENKUlvE1_clEvEUlNS5_4HalfESB_E_St5arrayIPcLm3EEEEviT0_T1_:
        /* <DEDUP_REMOVED lines=109> */
.L_x_1812:
[----:B------:R-:W-:Y:S05]  /*06d0*/  BSYNC.RECONVERGENT B0 ;  /* 0x0000000000007941 */ /* 0x000fea0003800200 */
.L_x_1811:
        /* <DEDUP_REMOVED lines=11> */
.L_x_1814:
[----:B------:R-:W-:Y:S05]  /*0790*/  BSYNC.RECONVERGENT B0 ;  /* 0x0000000000007941 */ /* 0x000fea0003800200 */
.L_x_1813:
        /* <DEDUP_REMOVED lines=24> */
.L_x_1816:
[----:B------:R-:W-:Y:S05]  /*0920*/  BSYNC.RECONVERGENT B0 ;  /* 0x0000000000007941 */ /* 0x000fea0003800200 */
.L_x_1815:
        /* <DEDUP_REMOVED lines=9> */
.L_x_1818:
[----:B------:R-:W-:Y:S05]  /*09c0*/  BSYNC.RECONVERGENT B0 ;  /* 0x0000000000007941 */ /* 0x000fea0003800200 */
.L_x_1817:
        /* <DEDUP_REMOVED lines=9> */
.L_x_1820:
[----:B------:R-:W-:Y:S05]  /*0a60*/  BSYNC.RECONVERGENT B0 ;  /* 0x0000000000007941 */ /* 0x000fea0003800200 */
.L_x_1819:
        /* <DEDUP_REMOVED lines=9> */
.L_x_1822:
[----:B------:R-:W-:Y:S05]  /*0b00*/  BSYNC.RECONVERGENT B0 ;  /* 0x0000000000007941 */ /* 0x000fea0003800200 */
.L_x_1821:
        /* <DEDUP_REMOVED lines=9> */
.L_x_1824:
[----:B------:R-:W-:Y:S05]  /*0ba0*/  BSYNC.RECONVERGENT B0 ;  /* 0x0000000000007941 */ /* 0x000fea0003800200 */
.L_x_1823:
        /* <DEDUP_REMOVED lines=9> */
.L_x_1826:
[----:B------:R-:W-:Y:S05]  /*0c40*/  BSYNC.RECONVERGENT B0 ;  /* 0x0000000000007941 */ /* 0x000fea0003800200 */
.L_x_1825:
        /* <DEDUP_REMOVED lines=18> */
.L_x_1829:
[----:B------:R-:W-:-:S13]  /*0d70*/  ISETP.GE.U32.AND P0, PT, R3, R2, PT ;  /* 0x000000020300720c */ /* 0x000fda0003f06070 */
[----:B------:R-:W-:Y:S05]  /*0d80*/  @P0 BRA `(.L_x_1831) ;  /* 0x0000000000300947 */ /* 0x000fea0003800000 */
[----:B0-----:R-:W0:Y:S01]  /*0d90*/  LDC.64 R4, c[0x0][0x398] ;  /* 0x0000e600ff047b82 */ /* 0x001e220000000a00 */
[----:B------:R-:W-:Y:S02]  /*0da0*/  IADD3 R13, PT, PT, R0, R3, RZ ;  /* 0x00000003000d7210 */ /* 0x000fe40007ffe0ff */
[----:B------:R-:W-:-:S03]  /*0db0*/  IADD3 R3, PT, PT, R3, 0x80, RZ ;  /* 0x0000008003037810 */ /* 0x000fc60007ffe0ff */
[----:B0-----:R-:W-:-:S05]  /*0dc0*/  IMAD.WIDE.U32 R4, R13, 0x2, R4 ;  /* 0x000000020d047825 */ /* 0x001fca00078e0004 */
[----:B------:R1:W-:Y:S02]  /*0dd0*/  STG.E.U16 desc[UR4][R4.64], R7 ;  /* 0x0000000704007986 */ /* 0x0003e4000c101504 */
.L_x_1830:
[----:B------:R-:W-:-:S13]  /*0de0*/  ISETP.GE.U32.AND P0, PT, R3, R2, PT ;  /* 0x000000020300720c */ /* 0x000fda0003f06070 */
[----:B------:R-:W-:Y:S05]  /*0df0*/  @P0 BRA `(.L_x_1832) ;  /* 0x0000000000340947 */ /* 0x000fea0003800000 */
[----:B01----:R-:W0:Y:S01]  /*0e00*/  LDC.64 R4, c[0x0][0x398] ;  /* 0x0000e600ff047b82 */ /* 0x003e220000000a00 */
[----:B------:R-:W-:Y:S02]  /*0e10*/  IADD3 R7, PT, PT, R0, R3, RZ ;  /* 0x0000000300077210 */ /* 0x000fe40007ffe0ff */
[----:B------:R-:W-:-:S03]  /*0e20*/  IADD3 R3, PT, PT, R3, 0x80, RZ ;  /* 0x0000008003037810 */ /* 0x000fc60007ffe0ff */
[----:B0-----:R-:W-:-:S05]  /*0e30*/  IMAD.WIDE.U32 R4, R7, 0x2, R4 ;  /* 0x0000000207047825 */ /* 0x001fca00078e0004 */
[----:B------:R1:W-:Y:S02]  /*0e40*/  STG.E.U16 desc[UR4][R4.64], R8 ;  /* 0x0000000804007986 */ /* 0x0003e4000c101504 */
.L_x_1831:
        /* <DEDUP_REMOVED lines=8> */
.L_x_1832:
[----:B------:R-:W-:Y:S05]  /*0ed0*/  BSYNC.RELIABLE B1 ;  /* 0x0000000000017941 */ /* 0x000fea0003800100 */
.L_x_1828:
[----:B------:R-:W-:-:S13]  /*0ee0*/  ISETP.GE.U32.AND P0, PT, R3, R2, PT ;  /* 0x000000020300720c */ /* 0x000fda0003f06070 */
[----:B012---:R-:W0:Y:S01]  /*0ef0*/  @!P0 LDC.64 R4, c[0x0][0x398] ;  /* 0x0000e600ff048b82 */ /* 0x007e220000000a00 */
[----:B------:R-:W-:Y:S02]  /*0f00*/  @!P0 IADD3 R7, PT, PT, R0, R3, RZ ;  /* 0x0000000300078210 */ /* 0x000fe40007ffe0ff */
[----:B------:R-:W-:-:S03]  /*0f10*/  @!P0 IADD3 R3, PT, PT, R3, 0x80, RZ ;  /* 0x0000008003038810 */ /* 0x000fc60007ffe0ff */
[----:B0-----:R-:W-:-:S05]  /*0f20*/  @!P0 IMAD.WIDE.U32 R4, R7, 0x2, R4 ;  /* 0x0000000207048825 */ /* 0x001fca00078e0004 */
[----:B------:R2:W-:Y:S02]  /*0f30*/  @!P0 STG.E.U16 desc[UR4][R4.64], R10 ;  /* 0x0000000a04008986 */ /* 0x0005e4000c101504 */
.L_x_1833:
[----:B------:R-:W-:Y:S05]  /*0f40*/  BSYNC.RECONVERGENT B0 ;  /* 0x0000000000007941 */ /* 0x000fea0003800200 */
.L_x_1827:
        /* <DEDUP_REMOVED lines=8> */
.L_x_1810:
[----:B------:R-:W0:Y:S01]  /*0fd0*/  S2R R7, SR_TID.X ;  /* 0x0000000000077919 */ /* 0x000e220000002100 */
[----:B------:R-:W1:Y:S08]  /*0fe0*/  LDC.64 R2, c[0x0][0x3a0] ;  /* 0x0000e800ff027b82 */ /* 0x000e700000000a00 */
[----:B------:R-:W2:Y:S08]  /*0ff0*/  LDC.64 R4, c[0x0][0x3a8] ;  /* 0x0000ea00ff047b82 */ /* 0x000eb00000000a00 */
[----:B------:R-:W3:Y:S01]  /*1000*/  LDC R11, c[0x0][0x388] ;  /* 0x0000e200ff0b7b82 */ /* 0x000ee20000000800 */
[----:B-1----:R-:W-:-:S04]  /*1010*/  IMAD.WIDE.U32 R2, R0, 0x2, R2 ;  /* 0x0000000200027825 */ /* 0x002fc800078e0002 */
[----:B0-----:R-:W-:-:S04]  /*1020*/  IMAD.WIDE.U32 R2, R7, 0x8, R2 ;  /* 0x0000000807027825 */ /* 0x001fc800078e0002 */
[----:B--2---:R-:W-:Y:S01]  /*1030*/  IMAD.WIDE.U32 R4, R0, 0x2, R4 ;  /* 0x0000000200047825 */ /* 0x004fe200078e0004 */
[----:B------:R-:W2:Y:S04]  /*1040*/  LDG.E.64 R16, desc[UR4][R2.64] ;  /* 0x0000000402107981 */ /* 0x000ea8000c1e1b00 */
[----:B------:R0:W4:Y:S01]  /*1050*/  LDG.E.64 R14, desc[UR4][R2.64+0x400] ;  /* 0x00040004020e7981 */ /* 0x000122000c1e1b00 */
[----:B------:R-:W-:-:S05]  /*1060*/  IMAD.WIDE.U32 R8, R7, 0x8, R4 ;  /* 0x0000000807087825 */ /* 0x000fca00078e0004 */
[----:B------:R-:W5:Y:S04]  /*1070*/  LDG.E.64 R12, desc[UR4][R8.64] ;  /* 0x00000004080c7981 */ /* 0x000f68000c1e1b00 */
[----:B------:R1:W4:Y:S01]  /*1080*/  LDG.E.64 R4, desc[UR4][R8.64+0x400] ;  /* 0x0004000408047981 */ /* 0x000322000c1e1b00 */
[C---:B---3--:R-:W-:Y:S01]  /*1090*/  FSETP.GEU.FTZ.AND P0, PT, |R11|.reuse, 0.5, PT ;  /* 0x3f0000000b00780b */ /* 0x048fe20003f1e200 */
[----:B0-----:R-:W0:Y:S01]  /*10a0*/  LDC.64 R2, c[0x0][0x398] ;  /* 0x0000e600ff027b82 */ /* 0x001e220000000a00 */
[----:B------:R-:W-:Y:S01]  /*10b0*/  FADD.FTZ R10, -R11, 1 ;  /* 0x3f8000000b0a7421 */ /* 0x000fe20000010100 */
[----:B0-----:R-:W-:-:S04]  /*10c0*/  IMAD.WIDE.U32 R2, R0, 0x2, R2 ;  /* 0x0000000200027825 */ /* 0x001fc800078e0002 */
[----:B------:R-:W-:-:S04]  /*10d0*/  IMAD.WIDE.U32 R2, R7, 0x8, R2 ;  /* 0x0000000807027825 */ /* 0x000fc800078e0002 */
[--C-:B--2---:R-:W-:Y:S02]  /*10e0*/  HADD2.F32 R6, -RZ, R16.reuse.H0_H0 ;  /* 0x20000010ff067230 */ /* 0x104fe40000004100 */
[----:B------:R-:W-:Y:S02]  /*10f0*/  HADD2.F32 R16, -RZ, R16.H1_H1 ;  /* 0x30000010ff107230 */ /* 0x000fe40000004100 */
[----:B------:R-:W-:Y:S02]  /*1100*/  HADD2.F32 R18, -RZ, R17.H0_H0 ;  /* 0x20000011ff127230 */ /* 0x000fe40000004100 */
[--C-:B-----5:R-:W-:Y:S02]  /*1110*/  HADD2.F32 R19, -RZ, R12.reuse.H0_H0 ;  /* 0x2000000cff137230 */ /* 0x120fe40000004100 */
[----:B------:R-:W-:Y:S02]  /*1120*/  HADD2.F32 R23, -RZ, R12.H1_H1 ;  /* 0x3000000cff177230 */ /* 0x000fe40000004100 */
[----:B------:R-:W-:-:S02]  /*1130*/  HADD2.F32 R25, -RZ, R13.H0_H0 ;  /* 0x2000000dff197230 */ /* 0x000fc40000004100 */
[----:B------:R-:W-:Y:S01]  /*1140*/  FADD.FTZ R21, -R6, R19 ;  /* 0x0000001306157221 */ /* 0x000fe20000010100 */
[----:B------:R-:W-:Y:S02]  /*1150*/  FADD.FTZ R12, -R16, R23 ;  /* 0x00000017100c7221 */ /* 0x000fe40000010100 */
[----:B------:R-:W-:Y:S01]  /*1160*/  FADD.FTZ R20, -R18, R25 ;  /* 0x0000001912147221 */ /* 0x000fe20000010100 */
[-C--:B-1----:R-:W-:Y:S01]  /*1170*/  @!P0 FFMA.FTZ R9, R21, R11.reuse, R6 ;  /* 0x0000000b15098223 */ /* 0x082fe20000010006 */
[-C--:B------:R-:W-:Y:S01]  /*1180*/  @!P0 FFMA.FTZ R6, R12, R11.reuse, R16 ;  /* 0x0000000b0c068223 */ /* 0x080fe20000010010 */
[----:B------:R-:W-:Y:S01]  /*1190*/  @P0 FFMA.FTZ R6, -R10, R12, R23 ;  /* 0x0000000c0a060223 */ /* 0x000fe20000010117 */
[----:B------:R-:W-:Y:S01]  /*11a0*/  @!P0 FFMA.FTZ R8, R20, R11, R18 ;  /* 0x0000000b14088223 */ /* 0x000fe20000010012 */
[----:B------:R-:W-:Y:S01]  /*11b0*/  @P0 FFMA.FTZ R8, -R10, R20, R25 ;  /* 0x000000140a080223 */ /* 0x000fe20000010119 */
[--C-:B----4-:R-:W-:Y:S02]  /*11c0*/  HADD2.F32 R23, -RZ, R14.reuse.H0_H0 ;  /* 0x2000000eff177230 */ /* 0x110fe40000004100 */
[----:B------:R-:W-:-:S02]  /*11d0*/  HADD2.F32 R25, -RZ, R14.H1_H1 ;  /* 0x3000000eff197230 */ /* 0x000fc40000004100 */
[----:B------:R-:W-:Y:S01]  /*11e0*/  @P0 FFMA.FTZ R9, -R10, R21, R19 ;  /* 0x000000150a090223 */ /* 0x000fe20000010113 */
[--C-:B------:R-:W-:Y:S02]  /*11f0*/  HADD2.F32 R12, -RZ, R15.reuse.H0_H0 ;  /* 0x2000000fff0c7230 */ /* 0x100fe40000004100 */
[----:B------:R-:W-:Y:S02]  /*1200*/  HADD2.F32 R14, -RZ, R15.H1_H1 ;  /* 0x3000000fff0e7230 */ /* 0x000fe40000004100 */
[----:B------:R-:W-:Y:S02]  /*1210*/  HADD2.F32 R27, -RZ, R17.H1_H1 ;  /* 0x30000011ff1b7230 */ /* 0x000fe40000004100 */
[--C-:B------:R-:W-:Y:S02]  /*1220*/  HADD2.F32 R15, -RZ, R4.reuse.H0_H0 ;  /* 0x20000004ff0f7230 */ /* 0x100fe40000004100 */
[----:B------:R-:W-:Y:S02]  /*1230*/  HADD2.F32 R13, -RZ, R13.H1_H1 ;  /* 0x3000000dff0d7230 */ /* 0x000fe40000004100 */
[----:B------:R-:W-:-:S02]  /*1240*/  HADD2.F32 R19, -RZ, R4.H1_H1 ;  /* 0x30000004ff137230 */ /* 0x000fc40000004100 */
[--C-:B------:R-:W-:Y:S02]  /*1250*/  HADD2.F32 R17, -RZ, R5.reuse.H0_H0 ;  /* 0x20000005ff117230 */ /* 0x100fe40000004100 */
[----:B------:R-:W-:Y:S02]  /*1260*/  HADD2.F32 R4, -RZ, R5.H1_H1 ;  /* 0x30000005ff047230 */ /* 0x000fe40000004100 */
        /* <DEDUP_REMOVED lines=19> */
[----:B------:R-:W-:Y:S04]  /*13a0*/  STG.E.64 desc[UR4][R2.64], R4 ;  /* 0x0000000402007986 */ /* 0x000fe8000c101b04 */
[----:B------:R-:W-:Y:S01]  /*13b0*/  STG.E.64 desc[UR4][R2.64+0x400], R10 ;  /* 0x0004000a02007986 */ /* 0x000fe2000c101b04 */
[----:B------:R-:W-:Y:S05]  /*13c0*/  EXIT ;  /* 0x000000000000794d */ /* 0x000fea0003800000 */
.L_x_1834:
        /* <DEDUP_REMOVED lines=11> */
.L_x_7996:


//--------------------- .text._ZN2at6native29vectorized_elementwise_kernelILi8EZZZNS0_44_GLOBAL__N__40a83637_7_Lerp_cu_7dd49032_296918lerp_scalar_kernelERNS_18TensorIteratorBaseERKN3c106ScalarEENKUlvE0_clEvENKUlvE1_clEvEUlNS5_4HalfESB_E_St5arrayIPcLm3EEEEviT0_T1_ --------------------------
	.section	.text._ZN2at6native29vectorized_elementwise_kernelILi8EZZZNS0_44_GLOBAL__N__40a83637_7_Lerp_cu_7dd49032_296918lerp_scalar_kernelERNS_18TensorIteratorBaseERKN3c106ScalarEENKUlvE0_clEvENKUlvE1_clEvEUlNS5_4HalfESB_E_St5arrayIPcLm3EEEEviT0_T1_,"ax",@progbits
	.align	128
        .global         _ZN2at6native29vectorized_elementwise_kernelILi8EZZZNS0_44_GLOBAL__N__40a83637_7_Lerp_cu_7dd49032_296918lerp_scalar_kernelERNS_18TensorIteratorBaseERKN3c106ScalarEENKUlvE0_clEvENKUlvE1_clEvEUlNS5_4HalfESB_E_St5arrayIPcLm3EEEEviT0_T1_
        .type           _ZN2at6native29vectorized_elementwise_kernelILi8EZZZNS0_44_GLOBAL__N__40a83637_7_Lerp_cu_7dd49032_296918lerp_scalar_kernelERNS_18TensorIteratorBaseERKN3c106ScalarEENKUlvE0_clEvENKUlvE1_clEvEUlNS5_4HalfESB_E_St5arrayIPcLm3EEEEviT0_T1_,@function
        .size           _ZN2at6native29vectorized_elementwise_kernelILi8EZZZNS0_44_GLOBAL__N__40a83637_7_Lerp_cu_7dd49032_296918lerp_scalar_kernelERNS_18TensorIteratorBaseERKN3c106ScalarEENKUlvE0_clEvENKUlvE1_clEvEUlNS5_4HalfESB_E_St5arrayIPcLm3EEEEviT0_T1_,(.L_x_7997 - _ZN2at6native29vectorized_elementwise_kernelILi8EZZZNS0_44_GLOBAL__N__40a83637_7_Lerp_cu_7dd49032_296918lerp_scalar_kernelERNS_18TensorIteratorBaseERKN3c106ScalarEENKUlvE0_clEvENKUlvE1_clEvEUlNS5_4HalfESB_E_St5arrayIPcLm3EEEEviT0_T1_)
        .other          _ZN2at6native29vectorized_elementwise_kernelILi8EZZZNS0_44_GLOBAL__N__40a83637_7_Lerp_cu_7dd49032_296918lerp_scalar_kernelERNS_18TensorIteratorBaseERKN3c106ScalarEENKUlvE0_clEvENKUlvE1_clEvEUlNS5_4HalfESB_E_St5arrayIPcLm3EEEEviT0_T1_,@"STO_CUDA_ENTRY STV_DEFAULT"
_ZN2at6native29vectorized_elementwise_kernelILi8EZZZNS0_44_GLOBAL__N__40a83637_7_Lerp_cu_7dd49032_296918lerp_scalar_kernelERNS_18TensorIteratorBaseERKN3c106ScalarEENKUlvE0_clEvENKUlvE1_clEvEUlNS5_4HalfESB_E_St5arrayIPcLm3EEEEviT0_T1_:
.text._ZN2at6native29vectorized_elementwise_kernelILi8EZZZNS0_44_GLOBAL__N__40a83637_7_Lerp_cu_7dd49032_296918lerp_scalar_kernelERNS_18TensorIteratorBaseERKN3c106ScalarEENKUlvE0_clEvENKUlvE1_clEvEUlNS5_4HalfESB_E_St5arrayIPcLm3EEEEviT0_T1_:
[----:B------:R-:W-:Y:S01]  /*0000*/  LDC R1, c[0x0][0x37c] ;  /* 0x0000df00ff017b82 */ /* 0x000fe20000000800 */
[----:B------:R-:W-:Y:S05]  /*0010*/  EXIT ;  /* 0x000000000000794d */ /* 0x000fea0003800000 */
.L_x_1835:
        /* <DEDUP_REMOVED lines=14> */
.L_x_7997:


//--------------------- .text._ZN2at6native18elementwise_kernelILi128ELi4EZNS0_15gpu_kernel_implIZZZNS0_44_GLOBAL__N__40a83637_7_Lerp_cu_7dd49032_296918lerp_scalar_kernelERNS_18TensorIteratorBaseERKN3c106ScalarEENKUlvE0_clEvENKUlvE0_clEvEUlffE_EEvS5_RKT_EUliE_EEviT1_ --------------------------
	.section	.text._ZN2at6native18elementwise_kernelILi128ELi4EZNS0_15gpu_kernel_implIZZZNS0_44_GLOBAL__N__40a83637_7_Lerp_cu_7dd49032_296918lerp_scalar_kernelERNS_18TensorIteratorBaseERKN3c106ScalarEENKUlvE0_clEvENKUlvE0_clEvEUlffE_EEvS5_RKT_EUliE_EEviT1_,"ax",@progbits
	.align	128
        .global         _ZN2at6native18elementwise_kernelILi128ELi4EZNS0_15gpu_kernel_implIZZZNS0_44_GLOBAL__N__40a83637_7_Lerp_cu_7dd49032_296918lerp_scalar_kernelERNS_18TensorIteratorBaseERKN3c106ScalarEENKUlvE0_clEvENKUlvE0_clEvEUlffE_EEvS5_RKT_EUliE_EEviT1_
        .type           _ZN2at6native18elementwise_kernelILi128ELi4EZNS0_15gpu_kernel_implIZZZNS0_44_GLOBAL__N__40a83637_7_Lerp_cu_7dd49032_296918lerp_scalar_kernelERNS_18TensorIteratorBaseERKN3c106ScalarEENKUlvE0_clEvENKUlvE0_clEvEUlffE_EEvS5_RKT_EUliE_EEviT1_,@function
        .size           _ZN2at6native18elementwise_kernelILi128ELi4EZNS0_15gpu_kernel_implIZZZNS0_44_GLOBAL__N__40a83637_7_Lerp_cu_7dd49032_296918lerp_scalar_kernelERNS_18TensorIteratorBaseERKN3c106ScalarEENKUlvE0_clEvENKUlvE0_clEvEUlffE_EEvS5_RKT_EUliE_EEviT1_,(.L_x_7998 - _ZN2at6native18elementwise_kernelILi128ELi4EZNS0_15gpu_kernel_implIZZZNS0_44_GLOBAL__N__40a83637_7_Lerp_cu_7dd49032_296918lerp_scalar_kernelERNS_18TensorIteratorBaseERKN3c106ScalarEENKUlvE0_clEvENKUlvE0_clEvEUlffE_EEvS5_RKT_EUliE_EEviT1_)
        .other          _ZN2at6native18elementwise_kernelILi128ELi4EZNS0_15gpu_kernel_implIZZZNS0_44_GLOBAL__N__40a83637_7_Lerp_cu_7dd49032_296918lerp_scalar_kernelERNS_18TensorIteratorBaseERKN3c106ScalarEENKUlvE0_clEvENKUlvE0_clEvEUlffE_EEvS5_RKT_EUliE_EEviT1_,@"STO_CUDA_ENTRY STV_DEFAULT"
_ZN2at6native18elementwise_kernelILi128ELi4EZNS0_15gpu_kernel_implIZZZNS0_44_GLOBAL__N__40a83637_7_Lerp_cu_7dd49032_296918lerp_scalar_kernelERNS_18TensorIteratorBaseERKN3c106ScalarEENKUlvE0_clEvENKUlvE0_clEvEUlffE_EEvS5_RKT_EUliE_EEviT1_:
.text._ZN2at6native18elementwise_kernelILi128ELi4EZNS0_15gpu_kernel_implIZZZNS0_44_GLOBAL__N__40a83637_7_Lerp_cu_7dd49032_296918lerp_scalar_kernelERNS_18TensorIteratorBaseERKN3c106ScalarEENKUlvE0_clEvENKUlvE0_clEvEUlffE_EEvS5_RKT_EUliE_EEviT1_:
        /* <DEDUP_REMOVED lines=22> */
[----:B------:R-:W-:Y:S02]  /*0160*/  HFMA2 R16, -RZ, RZ, 0, 0 ;  /* 0x00000000ff107431 */ /* 0x000fe400000001ff */
        /* <DEDUP_REMOVED lines=351> */
.L_x_1838:
[----:B------:R-:W0:Y:S01]  /*1760*/  LDCU.64 UR6, c[0x0][0x5f0] ;  /* 0x0000be00ff0677ac */ /* 0x000e220008000a00 */
[----:B------:R-:W-:Y:S01]  /*1770*/  BSSY.RECONVERGENT B6, `(.L_x_1839) ;  /* 0x00000e5000067945 */ /* 0x000fe20003800200 */
        /* <DEDUP_REMOVED lines=14> */
[----:B--2---:R4:W0:Y:S01]  /*1860*/  I2F.S16 R22, R2 ;  /* 0x0000000200167306 */ /* 0x0048220000101400 */
[----:B------:R-:W-:Y:S05]  /*1870*/  BRA `(.L_x_1845) ;  /* 0x0000000c00507947 */ /* 0x000fea0003800000 */
.L_x_1843:
[----:B------:R-:W2:Y:S02]  /*1880*/  LDG.E.U8 R2, desc[UR36][R2.64] ;  /* 0x0000002402027981 */ /* 0x000ea4000c1e1100 */
[----:B--2---:R-:W-:Y:S01]  /*1890*/  I2FP.F32.U32 R22, R2 ;  /* 0x0000000200167245 */ /* 0x004fe20000201000 */
[----:B------:R-:W-:Y:S06]  /*18a0*/  BRA `(.L_x_1845) ;  /* 0x0000000c00447947 */ /* 0x000fec0003800000 */
.L_x_1842:
[----:B------:R-:W-:-:S09]  /*18b0*/  UISETP.NE.AND UP0, UPT, UR4, 0x2, UPT ;  /* 0x000000020400788c */ /* 0x000fd2000bf05270 */
[----:B------:R-:W-:Y:S05]  /*18c0*/  BRA.U !UP0, `(.L_x_1846) ;  /* 0x0000000108287547 */ /* 0x000fea000b800000 */
[----:B------:R-:W-:-:S09]  /*18d0*/  UISETP.NE.AND UP0, UPT, UR4, 0x3, UPT ;  /* 0x000000030400788c */ /* 0x000fd2000bf05270 */
[----:B------:R-:W-:Y:S05]  /*18e0*/  BRA.U !UP0, `(.L_x_1847) ;  /* 0x0000000108147547 */ /* 0x000fea000b800000 */
[----:B------:R-:W-:-:S09]  /*18f0*/  UISETP.NE.AND UP0, UPT, UR4, 0x4, UPT ;  /* 0x000000040400788c */ /* 0x000fd2000bf05270 */
[----:B------:R-:W-:Y:S05]  /*1900*/  BRA.U UP0, `(.L_x_1844) ;  /* 0x0000000900b07547 */ /* 0x000fea000b800000 */
[----:B------:R-:W2:Y:S02]  /*1910*/  LDG.E.64 R22, desc[UR36][R2.64] ;  /* 0x0000002402167981 */ /* 0x000ea4000c1e1b00 */
[----:B--2---:R2:W3:Y:S02]  /*1920*/  I2F.S64 R22, R22 ;  /* 0x0000001600167312 */ /* 0x0044e40000301400 */
[----:B--23--:R-:W-:Y:S05]  /*1930*/  BRA `(.L_x_1845) ;  /* 0x0000000c00207947 */ /* 0x00cfea0003800000 */
.L_x_1847:
[----:B------:R-:W2:Y:S02]  /*1940*/  LDG.E R2, desc[UR36][R2.64] ;  /* 0x0000002402027981 */ /* 0x000ea4000c1e1900 */
[----:B--2---:R-:W-:Y:S01]  /*1950*/  I2FP.F32.S32 R22, R2 ;  /* 0x0000000200167245 */ /* 0x004fe20000201400 */
[----:B------:R-:W-:Y:S06]  /*1960*/  BRA `(.L_x_1845) ;  /* 0x0000000c00147947 */ /* 0x000fec0003800000 */
.L_x_1846:
[----:B------:R-:W2:Y:S02]  /*1970*/  LDG.E.U16 R2, desc[UR36][R2.64] ;  /* 0x0000002402027981 */ /* 0x000ea4000c1e1500 */
[----:B--2---:R2:W3:Y:S01]  /*1980*/  I2F.S16 R22, R2 ;  /* 0x0000000200167306 */ /* 0x0044e20000101400 */
[----:B------:R-:W-:Y:S05]  /*1990*/  BRA `(.L_x_1845) ;  /* 0x0000000c00087947 */ /* 0x000fea0003800000 */
.L_x_1841:
[----:B------:R-:W-:-:S09]  /*19a0*/  UISETP.GT.AND UP0, UPT, UR4, 0x6, UPT ;  /* 0x000000060400788c */ /* 0x000fd2000bf04270 */
[----:B------:R-:W-:Y:S05]  /*19b0*/  BRA.U UP0, `(.L_x_1848) ;  /* 0x0000000100247547 */ /* 0x000fea000b800000 */
[----:B------:R-:W-:-:S09]  /*19c0*/  UISETP.NE.AND UP0, UPT, UR4, 0x5, UPT ;  /* 0x000000050400788c */ /* 0x000fd2000bf05270 */
[----:B------:R-:W-:Y:S05]  /*19d0*/  BRA.U !UP0, `(.L_x_1849) ;  /* 0x0000000108107547 */ /* 0x000fea000b800000 */
[----:B------:R-:W-:-:S09]  /*19e0*/  UISETP.NE.AND UP0, UPT, UR4, 0x6, UPT ;  /* 0x000000060400788c */ /* 0x000fd2000bf05270 */
[----:B------:R-:W-:Y:S05]  /*19f0*/  BRA.U UP0, `(.L_x_1844) ;  /* 0x0000000900747547 */ /* 0x000fea000b800000 */
[----:B------:R0:W5:Y:S01]  /*1a00*/  LDG.E R22, desc[UR36][R2.64] ;  /* 0x0000002402167981 */ /* 0x000162000c1e1900 */
[----:B------:R-:W-:Y:S05]  /*1a10*/  BRA `(.L_x_1845) ;  /* 0x0000000800e87947 */ /* 0x000fea0003800000 */
.L_x_1849:
[----:B------:R-:W2:Y:S02]  /*1a20*/  LDG.E.U16 R2, desc[UR36][R2.64] ;  /* 0x0000002402027981 */ /* 0x000ea4000c1e1500 */
[----:B--2---:R-:W-:Y:S01]  /*1a30*/  HADD2.F32 R22, -RZ, R2.H0_H0 ;  /* 0x20000002ff167230 */ /* 0x004fe20000004100 */
[----:B------:R-:W-:Y:S06]  /*1a40*/  BRA `(.L_x_1845) ;  /* 0x0000000800dc7947 */ /* 0x000fec0003800000 */
.L_x_1848:
[----:B------:R-:W-:-:S09]  /*1a50*/  UISETP.NE.AND UP0, UPT, UR4, 0x7, UPT ;  /* 0x000000070400788c */ /* 0x000fd2000bf05270 */
[----:B------:R-:W-:Y:S05]  /*1a60*/  BRA.U !UP0, `(.L_x_1850) ;  /* 0x0000000108247547 */ /* 0x000fea000b800000 */
[----:B------:R-:W-:-:S09]  /*1a70*/  UISETP.NE.AND UP0, UPT, UR4, 0x8, UPT ;  /* 0x000000080400788c */ /* 0x000fd2000bf05270 */
[----:B------:R-:W-:Y:S05]  /*1a80*/  BRA.U !UP0, `(.L_x_1851) ;  /* 0x0000000108107547 */ /* 0x000fea000b800000 */
[----:B------:R-:W-:-:S09]  /*1a90*/  UISETP.NE.AND UP0, UPT, UR4, 0x9, UPT ;  /* 0x000000090400788c */ /* 0x000fd2000bf05270 */
[----:B------:R-:W-:Y:S05]  /*1aa0*/  BRA.U UP0, `(.L_x_1844) ;  /* 0x0000000900487547 */ /* 0x000fea000b800000 */
[----:B------:R1:W5:Y:S01]  /*1ab0*/  LDG.E R22, desc[UR36][R2.64] ;  /* 0x0000002402167981 */ /* 0x000362000c1e1900 */
[----:B------:R-:W-:Y:S05]  /*1ac0*/  BRA `(.L_x_1845) ;  /* 0x0000000800bc7947 */ /* 0x000fea0003800000 */
.L_x_1851:
[----:B------:R-:W2:Y:S02]  /*1ad0*/  LDG.E.U16 R2, desc[UR36][R2.64] ;  /* 0x0000002402027981 */ /* 0x000ea4000c1e1500 */
[----:B--2---:R-:W-:Y:S01]  /*1ae0*/  HADD2.F32 R22, -RZ, R2.H0_H0 ;  /* 0x20000002ff167230 */ /* 0x004fe20000004100 */
[----:B------:R-:W-:Y:S06]  /*1af0*/  BRA `(.L_x_1845) ;  /* 0x0000000800b07947 */ /* 0x000fec0003800000 */
.L_x_1850:
        /* <DEDUP_REMOVED lines=9> */
[----:B0-----:R-:W-:Y:S01]  /*1b90*/  @!P0 FMUL R22, R22, 1.175494350822287508e-38 ;  /* 0x0080000016168820 */ /* 0x001fe20000400000 */
[----:B------:R-:W-:Y:S06]  /*1ba0*/  BRA `(.L_x_1845) ;  /* 0x0000000800847947 */ /* 0x000fec0003800000 */
.L_x_1840:
        /* <DEDUP_REMOVED lines=10> */
[----:B------:R-:W-:Y:S01]  /*1c50*/  FSEL R22, RZ, 1, !P0 ;  /* 0x3f800000ff167808 */ /* 0x000fe20004000000 */
[----:B------:R-:W-:Y:S08]  /*1c60*/  BRA `(.L_x_1845) ;  /* 0x0000000800547947 */ /* 0x000ff00003800000 */
.L_x_1854:
        /* <DEDUP_REMOVED lines=11> */
.L_x_1853:
        /* <DEDUP_REMOVED lines=14> */
[----:B------:R-:W-:Y:S01]  /*1e00*/  VIADD R5, R4, 0xfffffffc ;  /* 0xfffffffc04057836 */ /* 0x000fe20000000000 */
[----:B------:R-:W-:-:S04]  /*1e10*/  IADD3 R4, PT, PT, R0, 0x1000000, RZ ;  /* 0x0100000000047810 */ /* 0x000fc80007ffe0ff */
[----:B------:R-:W-:Y:S01]  /*1e20*/  SHF.L.U32 R6, R0, R5, RZ ;  /* 0x0000000500067219 */ /* 0x000fe200000006ff */
[----:B------:R-:W-:Y:S01]  /*1e30*/  IMAD.SHL.U32 R5, R5, 0x800000, RZ ;  /* 0x0080000005057824 */ /* 0x000fe200078e00ff */
[----:B------:R-:W-:-:S04]  /*1e40*/  SHF.R.S32.HI R4, RZ, 0x8, R4 ;  /* 0x00000008ff047819 */ /* 0x000fc80000011404 */
[----:B------:R-:W-:-:S05]  /*1e50*/  LEA.HI R5, R6, -R5, RZ, 0x1c ;  /* 0x8000000506057211 */ /* 0x000fca00078fe0ff */
[----:B------:R-:W-:-:S05]  /*1e60*/  VIADD R5, R5, 0x3c000000 ;  /* 0x3c00000005057836 */ /* 0x000fca0000000000 */
[----:B------:R-:W-:-:S04]  /*1e70*/  LOP3.LUT R4, R5, 0x7f800000, R4, 0xf8, !PT ;  /* 0x7f80000005047812 */ /* 0x000fc800078ef804 */
[----:B------:R-:W-:-:S04]  /*1e80*/  SEL R3, R4, RZ, P0 ;  /* 0x000000ff04037207 */ /* 0x000fc80000000000 */
[----:B------:R-:W-:Y:S01]  /*1e90*/  LOP3.LUT R22, R3, 0x80000000, R22, 0xf8, !PT ;  /* 0x8000000003167812 */ /* 0x000fe200078ef816 */
[----:B------:R-:W-:Y:S06]  /*1ea0*/  BRA `(.L_x_1845) ;  /* 0x0000000400c47947 */ /* 0x000fec0003800000 */
.L_x_1856:
        /* <DEDUP_REMOVED lines=10> */
[----:B------:R-:W-:Y:S01]  /*1f50*/  LOP3.LUT R22, R0, 0x80000000, R5, 0xf8, !PT ;  /* 0x8000000000167812 */ /* 0x000fe200078ef805 */
[----:B------:R-:W-:Y:S06]  /*1f60*/  BRA `(.L_x_1845) ;  /* 0x0000000400947947 */ /* 0x000fec0003800000 */
.L_x_1855:
[----:B------:R-:W2:Y:S02]  /*1f70*/  LDG.E.U16 R2, desc[UR36][R2.64] ;  /* 0x0000002402027981 */ /* 0x000ea4000c1e1500 */
[----:B--2---:R-:W-:Y:S01]  /*1f80*/  IMAD.U32 R22, R2, 0x10000, RZ ;  /* 0x0001000002167824 */ /* 0x004fe200078e00ff */
[----:B------:R-:W-:Y:S06]  /*1f90*/  BRA `(.L_x_1845) ;  /* 0x0000000400887947 */ /* 0x000fec0003800000 */
.L_x_1852:
        /* <DEDUP_REMOVED lines=9> */
[----:B--2---:R-:W-:Y:S01]  /*2030*/  I2FP.F32.U32 R22, R2 ;  /* 0x0000000200167245 */ /* 0x004fe20000201000 */
[----:B------:R-:W-:Y:S06]  /*2040*/  BRA `(.L_x_1845) ;  /* 0x00000004005c7947 */ /* 0x000fec0003800000 */
.L_x_1859:
[----:B------:R-:W2:Y:S01]  /*2050*/  LDG.E.U8 R3, desc[UR36][R2.64] ;  /* 0x0000002402037981 */ /* 0x000ea2000c1e1100 */
        /* <DEDUP_REMOVED lines=19> */
.L_x_1861:
[----:B------:R-:W-:Y:S05]  /*2190*/  BSYNC.RECONVERGENT B0 ;  /* 0x0000000000007941 */ /* 0x000fea0003800200 */
.L_x_1860:
[----:B------:R-:W-:Y:S02]  /*21a0*/  SHF.L.U32 R0, R0, 0x14, RZ ;  /* 0x0000001400007819 */ /* 0x000fe400000006ff */
[----:B------:R-:W-:-:S04]  /*21b0*/  LEA R2, R2, 0x3b800000, 0x17 ;  /* 0x3b80000002027811 */ /* 0x000fc800078eb8ff */
[----:B------:R-:W-:Y:S01]  /*21c0*/  LOP3.LUT R22, R2, R0, R7, 0xfe, !PT ;  /* 0x0000000002167212 */ /* 0x000fe200078efe07 */
[----:B------:R-:W-:Y:S06]  /*21d0*/  BRA `(.L_x_1845) ;  /* 0x0000000000f87947 */ /* 0x000fec0003800000 */
.L_x_1858:
[----:B------:R-:W2:Y:S01]  /*21e0*/  LDG.E.U8 R3, desc[UR36][R2.64] ;  /* 0x0000002402037981 */ /* 0x000ea2000c1e1100 */
        /* <DEDUP_REMOVED lines=19> */
.L_x_1863:
[----:B------:R-:W-:Y:S05]  /*2320*/  BSYNC.RECONVERGENT B0 ;  /* 0x0000000000007941 */ /* 0x000fea0003800200 */
.L_x_1862:
[----:B------:R-:W-:Y:S01]  /*2330*/  IMAD.SHL.U32 R0, R0, 0x200000, RZ ;  /* 0x0020000000007824 */ /* 0x000fe200078e00ff */
[----:B------:R-:W-:-:S04]  /*2340*/  LEA R2, R2, 0x37800000, 0x17 ;  /* 0x3780000002027811 */ /* 0x000fc800078eb8ff */
[----:B------:R-:W-:Y:S01]  /*2350*/  LOP3.LUT R22, R2, R0, R7, 0xfe, !PT ;  /* 0x0000000002167212 */ /* 0x000fe200078efe07 */
[----:B------:R-:W-:Y:S06]  /*2360*/  BRA `(.L_x_1845) ;  /* 0x0000000000947947 */ /* 0x000fec0003800000 */
.L_x_1857:
[----:B------:R-:W-:-:S09]  /*2370*/  UISETP.NE.AND UP0, UPT, UR4, 0x1c, UPT ;  /* 0x0000001c0400788c */ /* 0x000fd2000bf05270 */
[----:B------:R-:W-:Y:S05]  /*2380*/  BRA.U !UP0, `(.L_x_1864) ;  /* 0x0000000108847547 */ /* 0x000fea000b800000 */
[----:B------:R-:W-:-:S09]  /*2390*/  UISETP.NE.AND UP0, UPT, UR4, 0x1d, UPT ;  /* 0x0000001d0400788c */ /* 0x000fd2000bf05270 */
[----:B------:R-:W-:Y:S05]  /*23a0*/  BRA.U !UP0, `(.L_x_1865) ;  /* 0x0000000108707547 */ /* 0x000fea000b800000 */
[----:B------:R-:W-:-:S09]  /*23b0*/  UISETP.NE.AND UP0, UPT, UR4, 0x2c, UPT ;  /* 0x0000002c0400788c */ /* 0x000fd2000bf05270 */
[----:B------:R-:W-:Y:S05]  /*23c0*/  BRA.U !UP0, `(.L_x_1866) ;  /* 0x0000000108487547 */ /* 0x000fea000b800000 */
.L_x_1844:
        /* <DEDUP_REMOVED lines=8> */
[----:B0-----:R-:W-:Y:S01]  /*2450*/  MOV R4, UR4 ;  /* 0x0000000400047c02 */ /* 0x001fe20008000f00 */
[----:B------:R-:W-:-:S02]  /*2460*/  IMAD.U32 R5, RZ, RZ, UR5 ;  /* 0x00000005ff057e24 */ /* 0x000fc4000f8e00ff */
[----:B-1----:R-:W-:Y:S01]  /*2470*/  IMAD.U32 R6, RZ, RZ, UR6 ;  /* 0x00000006ff067e24 */ /* 0x002fe2000f8e00ff */
[----:B------:R-:W-:Y:S01]  /*2480*/  MOV R7, UR7 ;  /* 0x0000000700077c02 */ /* 0x000fe20008000f00 */
[----:B---3--:R-:W-:Y:S02]  /*2490*/  IMAD.U32 R10, RZ, RZ, UR8 ;  /* 0x00000008ff0a7e24 */ /* 0x008fe4000f8e00ff */
[----:B------:R-:W-:-:S07]  /*24a0*/  IMAD.U32 R11, RZ, RZ, UR9 ;  /* 0x00000009ff0b7e24 */ /* 0x000fce000f8e00ff */
[----:B------:R-:W-:-:S07]  /*24b0*/  LEPC R20, `(.L_x_1867) ;  /* 0x000000001014794e */ /* 0x000fce0000000000 */
[----:B--2---:R-:W-:Y:S05]  /*24c0*/  CALL.ABS.NOINC R2 ;  /* 0x0000000002007343 */ /* 0x004fea0003c00000 */
.L_x_1867:
[----:B------:R-:W-:Y:S01]  /*24d0*/  MOV R22, RZ ;  /* 0x000000ff00167202 */ /* 0x000fe20000000f00 */
[----:B------:R-:W-:Y:S06]  /*24e0*/  BRA `(.L_x_1845) ;  /* 0x0000000000347947 */ /* 0x000fec0003800000 */
.L_x_1866:
[----:B------:R-:W2:Y:S01]  /*24f0*/  LDG.E.U8 R2, desc[UR36][R2.64] ;  /* 0x0000002402027981 */ /* 0x000ea2000c1e1100 */
[----:B------:R-:W-:Y:S01]  /*2500*/  IMAD.MOV.U32 R22, RZ, RZ, 0x400000 ;  /* 0x00400000ff167424 */ /* 0x000fe200078e00ff */
[----:B--2---:R-:W-:-:S13]  /*2510*/  ISETP.NE.AND P0, PT, R2, RZ, PT ;  /* 0x000000ff0200720c */ /* 0x004fda0003f05270 */
[----:B------:R-:W-:Y:S05]  /*2520*/  @!P0 BRA `(.L_x_1845) ;  /* 0x0000000000248947 */ /* 0x000fea0003800000 */
[----:B------:R-:W-:-:S13]  /*2530*/  ISETP.NE.AND P0, PT, R2, 0xff, PT ;  /* 0x000000ff0200780c */ /* 0x000fda0003f05270 */
[----:B------:R-:W-:Y:S01]  /*2540*/  @!P0 IMAD.MOV.U32 R22, RZ, RZ, 0x7f800001 ;  /* 0x7f800001ff168424 */ /* 0x000fe200078e00ff */
[----:B------:R-:W-:Y:S01]  /*2550*/  @P0 SHF.L.U32 R22, R2, 0x17, RZ ;  /* 0x0000001702160819 */ /* 0x000fe200000006ff */
[----:B------:R-:W-:Y:S06]  /*2560*/  BRA `(.L_x_1845) ;  /* 0x0000000000147947 */ /* 0x000fec0003800000 */
.L_x_1865:
[----:B------:R-:W2:Y:S02]  /*2570*/  LDG.E.64 R22, desc[UR36][R2.64] ;  /* 0x0000002402167981 */ /* 0x000ea4000c1e1b00 */
[----:B--2---:R0:W1:Y:S02]  /*2580*/  I2F.U64 R22, R22 ;  /* 0x0000001600167312 */ /* 0x0040640000301000 */
[----:B01----:R-:W-:Y:S05]  /*2590*/  BRA `(.L_x_1845) ;  /* 0x0000000000087947 */ /* 0x003fea0003800000 */
.L_x_1864:
[----:B------:R-:W2:Y:S02]  /*25a0*/  LDG.E R2, desc[UR36][R2.64] ;  /* 0x0000002402027981 */ /* 0x000ea4000c1e1900 */
[----:B--2---:R-:W-:-:S07]  /*25b0*/  I2FP.F32.U32 R22, R2 ;  /* 0x0000000200167245 */ /* 0x004fce0000201000 */
.L_x_1845:
[----:B------:R-:W-:Y:S05]  /*25c0*/  BSYNC.RECONVERGENT B6 ;  /* 0x0000000000067941 */ /* 0x000fea0003800200 */
.L_x_1839:
[----:B------:R-:W0:Y:S01]  /*25d0*/  LDCU.64 UR6, c[0x0][0x5f8] ;  /* 0x0000bf00ff0677ac */ /* 0x000e220008000a00 */
[----:B------:R-:W-:Y:S01]  /*25e0*/  BSSY.RECONVERGENT B6, `(.L_x_1868) ;  /* 0x00000e5000067945 */ /* 0x000fe20003800200 */
[----:B------:R-:W-:-:S04]  /*25f0*/  UPRMT UR4, UR40, 0x7772, URZ ;  /* 0x0000777228047896 */ /* 0x000fc800080000ff */
[----:B------:R-:W-:Y:S01]  /*2600*/  UISETP.GT.AND UP0, UPT, UR4, 0x9, UPT ;  /* 0x000000090400788c */ /* 0x000fe2000bf04270 */
[----:B012-4-:R-:W-:-:S05]  /*2610*/  IADD3 R2, P0, PT, R19, UR6, RZ ;  /* 0x0000000613027c10 */ /* 0x017fca000ff1e0ff */
        /* <DEDUP_REMOVED lines=11> */
[----:B--2---:R0:W1:Y:S01]  /*26d0*/  I2F.S16 R5, R2 ;  /* 0x0000000200057306 */ /* 0x0040620000101400 */
[----:B------:R-:W-:Y:S05]  /*26e0*/  BRA `(.L_x_1874) ;  /* 0x0000000c00507947 */ /* 0x000fea0003800000 */
.L_x_1872:
[----:B------:R-:W2:Y:S02]  /*26f0*/  LDG.E.U8 R2, desc[UR36][R2.64] ;  /* 0x0000002402027981 */ /* 0x000ea4000c1e1100 */
[----:B--2---:R-:W-:Y:S01]  /*2700*/  I2FP.F32.U32 R5, R2 ;  /* 0x0000000200057245 */ /* 0x004fe20000201000 */
[----:B------:R-:W-:Y:S06]  /*2710*/  BRA `(.L_x_1874) ;  /* 0x0000000c00447947 */ /* 0x000fec0003800000 */
.L_x_1871:
[----:B------:R-:W-:-:S09]  /*2720*/  UISETP.NE.AND UP0, UPT, UR4, 0x2, UPT ;  /* 0x000000020400788c */ /* 0x000fd2000bf05270 */
[----:B------:R-:W-:Y:S05]  /*2730*/  BRA.U !UP0, `(.L_x_1875) ;  /* 0x0000000108287547 */ /* 0x000fea000b800000 */
[----:B------:R-:W-:-:S09]  /*2740*/  UISETP.NE.AND UP0, UPT, UR4, 0x3, UPT ;  /* 0x000000030400788c */ /* 0x000fd2000bf05270 */
[----:B------:R-:W-:Y:S05]  /*2750*/  BRA.U !UP0, `(.L_x_1876) ;  /* 0x0000000108147547 */ /* 0x000fea000b800000 */
[----:B------:R-:W-:-:S09]  /*2760*/  UISETP.NE.AND UP0, UPT, UR4, 0x4, UPT ;  /* 0x000000040400788c */ /* 0x000fd2000bf05270 */
[----:B------:R-:W-:Y:S05]  /*2770*/  BRA.U UP0, `(.L_x_1873) ;  /* 0x0000000900b07547 */ /* 0x000fea000b800000 */
[----:B------:R-:W2:Y:S02]  /*2780*/  LDG.E.64 R2, desc[UR36][R2.64] ;  /* 0x0000002402027981 */ /* 0x000ea4000c1e1b00 */
[----:B--2---:R0:W1:Y:S02]  /*2790*/  I2F.S64 R5, R2 ;  /* 0x0000000200057312 */ /* 0x0040640000301400 */
[----:B01----:R-:W-:Y:S05]  /*27a0*/  BRA `(.L_x_1874) ;  /* 0x0000000c00207947 */ /* 0x003fea0003800000 */
.L_x_1876:
[----:B------:R-:W2:Y:S02]  /*27b0*/  LDG.E R2, desc[UR36][R2.64] ;  /* 0x0000002402027981 */ /* 0x000ea4000c1e1900 */
[----:B--2---:R-:W-:Y:S01]  /*27c0*/  I2FP.F32.S32 R5, R2 ;  /* 0x0000000200057245 */ /* 0x004fe20000201400 */
[----:B------:R-:W-:Y:S06]  /*27d0*/  BRA `(.L_x_1874) ;  /* 0x0000000c00147947 */ /* 0x000fec0003800000 */
.L_x_1875:
[----:B------:R-:W2:Y:S02]  /*27e0*/  LDG.E.U16 R2, desc[UR36][R2.64] ;  /* 0x0000002402027981 */ /* 0x000ea4000c1e1500 */
[----:B--2---:R2:W4:Y:S01]  /*27f0*/  I2F.S16 R5, R2 ;  /* 0x0000000200057306 */ /* 0x0045220000101400 */
[----:B------:R-:W-:Y:S05]  /*2800*/  BRA `(.L_x_1874) ;  /* 0x0000000c00087947 */ /* 0x000fea0003800000 */
.L_x_1870:
        /* <DEDUP_REMOVED lines=8> */
.L_x_1878:
[----:B------:R-:W2:Y:S02]  /*2890*/  LDG.E.U16 R2, desc[UR36][R2.64] ;  /* 0x0000002402027981 */ /* 0x000ea4000c1e1500 */
[----:B--2---:R-:W-:Y:S01]  /*28a0*/  HADD2.F32 R5, -RZ, R2.H0_H0 ;  /* 0x20000002ff057230 */ /* 0x004fe20000004100 */
[----:B------:R-:W-:Y:S06]  /*28b0*/  BRA `(.L_x_1874) ;  /* 0x0000000800dc7947 */ /* 0x000fec0003800000 */
.L_x_1877:
        /* <DEDUP_REMOVED lines=8> */
.L_x_1880:
[----:B------:R-:W2:Y:S02]  /*2940*/  LDG.E.U16 R2, desc[UR36][R2.64] ;  /* 0x0000002402027981 */ /* 0x000ea4000c1e1500 */
[----:B--2---:R-:W-:Y:S01]  /*2950*/  HADD2.F32 R5, -RZ, R2.H0_H0 ;  /* 0x20000002ff057230 */ /* 0x004fe20000004100 */
[----:B------:R-:W-:Y:S06]  /*2960*/  BRA `(.L_x_1874) ;  /* 0x0000000800b07947 */ /* 0x000fec0003800000 */
.L_x_1879:
        /* <DEDUP_REMOVED lines=11> */
.L_x_1869:
        /* <DEDUP_REMOVED lines=12> */
.L_x_1883:
        /* <DEDUP_REMOVED lines=11> */
.L_x_1882:
        /* <DEDUP_REMOVED lines=14> */
[----:B------:R-:W-:Y:S02]  /*2c70*/  VIADD R7, R4, 0xfffffffc ;  /* 0xfffffffc04077836 */ /* 0x000fe40000000000 */
[----:B------:R-:W-:-:S03]  /*2c80*/  VIADD R4, R0, 0x1000000 ;  /* 0x0100000000047836 */ /* 0x000fc60000000000 */
[----:B------:R-:W-:Y:S02]  /*2c90*/  SHF.L.U32 R6, R0, R7, RZ ;  /* 0x0000000700067219 */ /* 0x000fe400000006ff */
[----:B------:R-:W-:Y:S02]  /*2ca0*/  SHF.L.U32 R7, R7, 0x17, RZ ;  /* 0x0000001707077819 */ /* 0x000fe400000006ff */
[----:B------:R-:W-:Y:S02]  /*2cb0*/  SHF.R.S32.HI R4, RZ, 0x8, R4 ;  /* 0x00000008ff047819 */ /* 0x000fe40000011404 */
[----:B------:R-:W-:-:S05]  /*2cc0*/  LEA.HI R6, R6, -R7, RZ, 0x1c ;  /* 0x8000000706067211 */ /* 0x000fca00078fe0ff */
[----:B------:R-:W-:-:S05]  /*2cd0*/  VIADD R3, R6, 0x3c000000 ;  /* 0x3c00000006037836 */ /* 0x000fca0000000000 */
[----:B------:R-:W-:-:S04]  /*2ce0*/  LOP3.LUT R3, R3, 0x7f800000, R4, 0xf8, !PT ;  /* 0x7f80000003037812 */ /* 0x000fc800078ef804 */
[----:B------:R-:W-:-:S04]  /*2cf0*/  SEL R0, R3, RZ, P0 ;  /* 0x000000ff03007207 */ /* 0x000fc80000000000 */
[----:B------:R-:W-:Y:S01]  /*2d00*/  LOP3.LUT R5, R0, 0x80000000, R5, 0xf8, !PT ;  /* 0x8000000000057812 */ /* 0x000fe200078ef805 */
[----:B------:R-:W-:Y:S06]  /*2d10*/  BRA `(.L_x_1874) ;  /* 0x0000000400c47947 */ /* 0x000fec0003800000 */
.L_x_1885:
[----:B------:R-:W2:Y:S02]  /*2d20*/  LDG.E.U8 R2, desc[UR36][R2.64] ;  /* 0x0000002402027981 */ /* 0x000ea4000c1e1100 */
[C---:B--2---:R-:W-:Y:S01]  /*2d30*/  SHF.L.U32 R4, R2.reuse, 0x19, RZ ;  /* 0x0000001902047819 */ /* 0x044fe200000006ff */
        /* <DEDUP_REMOVED lines=10> */
.L_x_1884:
[----:B------:R-:W2:Y:S02]  /*2de0*/  LDG.E.U16 R2, desc[UR36][R2.64] ;  /* 0x0000002402027981 */ /* 0x000ea4000c1e1500 */
[----:B--2---:R-:W-:Y:S01]  /*2df0*/  IMAD.U32 R5, R2, 0x10000, RZ ;  /* 0x0001000002057824 */ /* 0x004fe200078e00ff */
[----:B------:R-:W-:Y:S06]  /*2e00*/  BRA `(.L_x_1874) ;  /* 0x0000000400887947 */ /* 0x000fec0003800000 */
.L_x_1881:
        /* <DEDUP_REMOVED lines=11> */
.L_x_1888:
[----:B------:R-:W2:Y:S01]  /*2ec0*/  LDG.E.U8 R3, desc[UR36][R2.64] ;  /* 0x0000002402037981 */ /* 0x000ea2000c1e1100 */
        /* <DEDUP_REMOVED lines=19> */
.L_x_1890:
[----:B------:R-:W-:Y:S05]  /*3000*/  BSYNC.RECONVERGENT B0 ;  /* 0x0000000000007941 */ /* 0x000fea0003800200 */
.L_x_1889:
[----:B------:R-:W-:Y:S01]  /*3010*/  IMAD.SHL.U32 R0, R0, 0x100000, RZ ;  /* 0x0010000000007824 */ /* 0x000fe200078e00ff */
[----:B------:R-:W-:-:S04]  /*3020*/  LEA R2, R2, 0x3b800000, 0x17 ;  /* 0x3b80000002027811 */ /* 0x000fc800078eb8ff */
[----:B------:R-:W-:Y:S01]  /*3030*/  LOP3.LUT R5, R2, R0, R7, 0xfe, !PT ;  /* 0x0000000002057212 */ /* 0x000fe200078efe07 */
[----:B------:R-:W-:Y:S06]  /*3040*/  BRA `(.L_x_1874) ;  /* 0x0000000000f87947 */ /* 0x000fec0003800000 */
.L_x_1887:
        /* <DEDUP_REMOVED lines=20> */
.L_x_1892:
[----:B------:R-:W-:Y:S05]  /*3190*/  BSYNC.RECONVERGENT B0 ;  /* 0x0000000000007941 */ /* 0x000fea0003800200 */
.L_x_1891:
[----:B------:R-:W-:Y:S02]  /*31a0*/  SHF.L.U32 R0, R0, 0x15, RZ ;  /* 0x0000001500007819 */ /* 0x000fe400000006ff */
[----:B------:R-:W-:-:S04]  /*31b0*/  LEA R2, R2, 0x37800000, 0x17 ;  /* 0x3780000002027811 */ /* 0x000fc800078eb8ff */
[----:B------:R-:W-:Y:S01]  /*31c0*/  LOP3.LUT R5, R2, R0, R7, 0xfe, !PT ;  /* 0x0000000002057212 */ /* 0x000fe200078efe07 */
[----:B------:R-:W-:Y:S06]  /*31d0*/  BRA `(.L_x_1874) ;  /* 0x0000000000947947 */ /* 0x000fec0003800000 */
.L_x_1886:
[----:B------:R-:W-:-:S09]  /*31e0*/  UISETP.NE.AND UP0, UPT, UR4, 0x1c, UPT ;  /* 0x0000001c0400788c */ /* 0x000fd2000bf05270 */
[----:B------:R-:W-:Y:S05]  /*31f0*/  BRA.U !UP0, `(.L_x_1893) ;  /* 0x0000000108847547 */ /* 0x000fea000b800000 */
[----:B------:R-:W-:-:S09]  /*3200*/  UISETP.NE.AND UP0, UPT, UR4, 0x1d, UPT ;  /* 0x0000001d0400788c */ /* 0x000fd2000bf05270 */
[----:B------:R-:W-:Y:S05]  /*3210*/  BRA.U !UP0, `(.L_x_1894) ;  /* 0x0000000108707547 */ /* 0x000fea000b800000 */
[----:B------:R-:W-:-:S09]  /*3220*/  UISETP.NE.AND UP0, UPT, UR4, 0x2c, UPT ;  /* 0x0000002c0400788c */ /* 0x000fd2000bf05270 */
[----:B------:R-:W-:Y:S05]  /*3230*/  BRA.U !UP0, `(.L_x_1895) ;  /* 0x0000000108487547 */ /* 0x000fea000b800000 */
.L_x_1873:
[----:B------:R-:W-:Y:S01]  /*3240*/  MOV R2, 0x0 ;  /* 0x0000000000027802 */ /* 0x000fe20000000f00 */
[----:B------:R-:W0:Y:S01]  /*3250*/  LDCU.64 UR4, c[0x4][0x128] ;  /* 0x01002500ff0477ac */ /* 0x000e220008000a00 */
[----:B------:R-:W-:Y:S02]  /*3260*/  HFMA2 R13, -RZ, RZ, 0, 0 ;  /* 0x00000000ff0d7431 */ /* 0x000fe400000001ff */
[----:B------:R-:W-:Y:S01]  /*3270*/  IMAD.MOV.U32 R8, RZ, RZ, 0x4e ;  /* 0x0000004eff087424 */ /* 0x000fe200078e00ff */
[----:B------:R-:W1:Y:S01]  /*3280*/  LDCU.64 UR6, c[0x4][0x130] ;  /* 0x01002600ff0677ac */ /* 0x000e620008000a00 */
[----:B------:R-:W2:Y:S01]  /*3290*/  LDC.64 R2, c[0x4][R2] ;  /* 0x0100000002027b82 */ /* 0x000ea20000000a00 */
[----:B------:R-:W-:Y:S01]  /*32a0*/  IMAD.MOV.U32 R12, RZ, RZ, 0x1 ;  /* 0x00000001ff0c7424 */ /* 0x000fe200078e00ff */
[----:B------:R-:W4:Y:S01]  /*32b0*/  LDCU.64 UR8, c[0x4][0x18] ;  /* 0x01000300ff0877ac */ /* 0x000f220008000a00 */
[----:B0-----:R-:W-:Y:S02]  /*32c0*/  IMAD.U32 R4, RZ, RZ, UR4 ;  /* 0x00000004ff047e24 */ /* 0x001fe4000f8e00ff */
[----:B------:R-:W-:Y:S01]  /*32d0*/  IMAD.U32 R5, RZ, RZ, UR5 ;  /* 0x00000005ff057e24 */ /* 0x000fe2000f8e00ff */
[----:B-1----:R-:W-:Y:S01]  /*32e0*/  MOV R6, UR6 ;  /* 0x0000000600067c02 */ /* 0x002fe20008000f00 */
[----:B------:R-:W-:-:S02]  /*32f0*/  IMAD.U32 R7, RZ, RZ, UR7 ;  /* 0x00000007ff077e24 */ /* 0x000fc4000f8e00ff */
[----:B----4-:R-:W-:Y:S01]  /*3300*/  IMAD.U32 R10, RZ, RZ, UR8 ;  /* 0x00000008ff0a7e24 */ /* 0x010fe2000f8e00ff */
[----:B------:R-:W-:-:S07]  /*3310*/  MOV R11, UR9 ;  /* 0x00000009000b7c02 */ /* 0x000fce0008000f00 */
[----:B------:R-:W-:-:S07]  /*3320*/  LEPC R20, `(.L_x_1896) ;  /* 0x000000001014794e */ /* 0x000fce0000000000 */
[----:B--23-5:R-:W-:Y:S05]  /*3330*/  CALL.ABS.NOINC R2 ;  /* 0x0000000002007343 */ /* 0x02cfea0003c00000 */
.L_x_1896:
[----:B------:R-:W-:Y:S01]  /*3340*/  IMAD.MOV.U32 R5, RZ, RZ, RZ ;  /* 0x000000ffff057224 */ /* 0x000fe200078e00ff */
[----:B------:R-:W-:Y:S06]  /*3350*/  BRA `(.L_x_1874) ;  /* 0x0000000000347947 */ /* 0x000fec0003800000 */
.L_x_1895:
[----:B------:R-:W2:Y:S01]  /*3360*/  LDG.E.U8 R2, desc[UR36][R2.64] ;  /* 0x0000002402027981 */ /* 0x000ea2000c1e1100 */
[----:B------:R-:W-:Y:S01]  /*3370*/  IMAD.MOV.U32 R5, RZ, RZ, 0x400000 ;  /* 0x00400000ff057424 */ /* 0x000fe200078e00ff */
[----:B--2---:R-:W-:-:S13]  /*3380*/  ISETP.NE.AND P0, PT, R2, RZ, PT ;  /* 0x000000ff0200720c */ /* 0x004fda0003f05270 */
[----:B------:R-:W-:Y:S05]  /*3390*/  @!P0 BRA `(.L_x_1874) ;  /* 0x0000000000248947 */ /* 0x000fea0003800000 */
[----:B------:R-:W-:-:S13]  /*33a0*/  ISETP.NE.AND P0, PT, R2, 0xff, PT ;  /* 0x000000ff0200780c */ /* 0x000fda0003f05270 */
[----:B------:R-:W-:Y:S01]  /*33b0*/  @!P0 MOV R5, 0x7f800001 ;  /* 0x7f80000100058802 */ /* 0x000fe20000000f00 */
[----:B------:R-:W-:Y:S01]  /*33c0*/  @P0 IMAD.SHL.U32 R5, R2, 0x800000, RZ ;  /* 0x0080000002050824 */ /* 0x000fe200078e00ff */
[----:B------:R-:W-:Y:S06]  /*33d0*/  BRA `(.L_x_1874) ;  /* 0x0000000000147947 */ /* 0x000fec0003800000 */
.L_x_1894:
[----:B------:R-:W2:Y:S02]  /*33e0*/  LDG.E.64 R2, desc[UR36][R2.64] ;  /* 0x0000002402027981 */ /* 0x000ea4000c1e1b00 */
[----:B--2---:R0:W1:Y:S02]  /*33f0*/  I2F.U64 R5, R2 ;  /* 0x0000000200057312 */ /* 0x0040640000301000 */
[----:B01----:R-:W-:Y:S05]  /*3400*/  BRA `(.L_x_1874) ;  /* 0x0000000000087947 */ /* 0x003fea0003800000 */
.L_x_1893:
[----:B------:R-:W2:Y:S02]  /*3410*/  LDG.E R2, desc[UR36][R2.64] ;  /* 0x0000002402027981 */ /* 0x000ea4000c1e1900 */
[----:B--2---:R-:W-:-:S07]  /*3420*/  I2FP.F32.U32 R5, R2 ;  /* 0x0000000200057245 */ /* 0x004fce0000201000 */
.L_x_1874:
[----:B------:R-:W-:Y:S05]  /*3430*/  BSYNC.RECONVERGENT B6 ;  /* 0x0000000000067941 */ /* 0x000fea0003800200 */
.L_x_1868:
[----:B------:R-:W0:Y:S01]  /*3440*/  LDC R0, c[0x0][0x600] ;  /* 0x00018000ff007b82 */ /* 0x000e220000000800 */
[----:B------:R-:W0:Y:S01]  /*3450*/  LDCU.64 UR6, c[0x0][0x5e8] ;  /* 0x0000bd00ff0677ac */ /* 0x000e220008000a00 */
[----:B-1-345:R-:W-:Y:S01]  /*3460*/  FADD.FTZ R7, R5, -R22 ;  /* 0x8000001605077221 */ /* 0x03afe20000010000 */
[----:B------:R-:W-:-:S04]  /*3470*/  ULOP3.LUT UR4, UR40, 0xff, URZ, 0xc0, !UPT ;  /* 0x000000ff28047892 */ /* 0x000fc8000f8ec0ff */
[----:B------:R-:W-:Y:S01]  /*3480*/  UISETP.GT.AND UP0, UPT, UR4, 0x9, UPT ;  /* 0x000000090400788c */ /* 0x000fe2000bf04270 */
[----:B0-2---:R-:W-:Y:S02]  /*3490*/  IADD3 R2, P1, PT, R16, UR6, RZ ;  /* 0x0000000610027c10 */ /* 0x005fe4000ff3e0ff */
[----:B------:R-:W-:-:S03]  /*34a0*/  FSETP.GEU.FTZ.AND P0, PT, |R0|, 0.5, PT ;  /* 0x3f0000000000780b */ /* 0x000fc60003f1e200 */
[----:B------:R-:W-:-:S10]  /*34b0*/  IMAD.X R3, RZ, RZ, UR7, P1 ;  /* 0x00000007ff037e24 */ /* 0x000fd400088e06ff */
[----:B------:R-:W-:Y:S01]  /*34c0*/  @!P0 FFMA.FTZ R22, R7, R0, R22 ;  /* 0x0000000007168223 */ /* 0x000fe20000010016 */
[----:B------:R-:W-:Y:S01]  /*34d0*/  @P0 FFMA.FTZ R22, R18, -R7, R5 ;  /* 0x8000000712160223 */ /* 0x000fe20000010005 */
        /* <DEDUP_REMOVED lines=9> */
[----:B------:R-:W0:Y:S02]  /*3570*/  F2I.FTZ.TRUNC.NTZ R5, R22 ;  /* 0x0000001600057305 */ /* 0x000e24000021f100 */
[----:B0-----:R0:W-:Y:S01]  /*3580*/  STG.E.U8 desc[UR36][R2.64], R5 ;  /* 0x0000000502007986 */ /* 0x0011e2000c101124 */
[----:B------:R-:W-:Y:S05]  /*3590*/  BRA `(.L_x_1902) ;  /* 0x0000000c003c7947 */ /* 0x000fea0003800000 */
.L_x_1900:
[----:B------:R-:W0:Y:S02]  /*35a0*/  F2I.S64.TRUNC R22, R22 ;  /* 0x0000001600167311 */ /* 0x000e24000020d900 */
[----:B0-----:R-:W-:-:S05]  /*35b0*/  MOV R5, R22 ;  /* 0x0000001600057202 */ /* 0x001fca0000000f00 */
[----:B------:R0:W-:Y:S01]  /*35c0*/  STG.E.U8 desc[UR36][R2.64], R5 ;  /* 0x0000000502007986 */ /* 0x0001e2000c101124 */
[----:B------:R-:W-:Y:S05]  /*35d0*/  BRA `(.L_x_1902) ;  /* 0x0000000c002c7947 */ /* 0x000fea0003800000 */
.L_x_1899:
[----:B------:R-:W-:-:S09]  /*35e0*/  UISETP.NE.AND UP0, UPT, UR4, 0x2, UPT ;  /* 0x000000020400788c */ /* 0x000fd2000bf05270 */
[----:B------:R-:W-:Y:S05]  /*35f0*/  BRA.U !UP0, `(.L_x_1903) ;  /* 0x0000000108287547 */ /* 0x000fea000b800000 */
[----:B------:R-:W-:-:S09]  /*3600*/  UISETP.NE.AND UP0, UPT, UR4, 0x3, UPT ;  /* 0x000000030400788c */ /* 0x000fd2000bf05270 */
[----:B------:R-:W-:Y:S05]  /*3610*/  BRA.U !UP0, `(.L_x_1904) ;  /* 0x0000000108147547 */ /* 0x000fea000b800000 */
[----:B------:R-:W-:-:S09]  /*3620*/  UISETP.NE.AND UP0, UPT, UR4, 0x4, UPT ;  /* 0x000000040400788c */ /* 0x000fd2000bf05270 */
[----:B------:R-:W-:Y:S05]  /*3630*/  BRA.U UP0, `(.L_x_1901) ;  /* 0x0000000900807547 */ /* 0x000fea000b800000 */
[----:B------:R-:W0:Y:S02]  /*3640*/  F2I.S64.TRUNC R22, R22 ;  /* 0x0000001600167311 */ /* 0x000e24000020d900 */
[----:B0-----:R0:W-:Y:S01]  /*3650*/  STG.E.64 desc[UR36][R2.64], R22 ;  /* 0x0000001602007986 */ /* 0x0011e2000c101b24 */
[----:B------:R-:W-:Y:S05]  /*3660*/  BRA `(.L_x_1902) ;  /* 0x0000000c00087947 */ /* 0x000fea0003800000 */
.L_x_1904:
[----:B------:R-:W0:Y:S02]  /*3670*/  F2I.FTZ.TRUNC.NTZ R5, R22 ;  /* 0x0000001600057305 */ /* 0x000e24000021f100 */
[----:B0-----:R0:W-:Y:S01]  /*3680*/  STG.E desc[UR36][R2.64], R5 ;  /* 0x0000000502007986 */ /* 0x0011e2000c101924 */
[----:B------:R-:W-:Y:S05]  /*3690*/  BRA `(.L_x_1902) ;  /* 0x0000000800fc7947 */ /* 0x000fea0003800000 */
.L_x_1903:
[----:B------:R-:W0:Y:S02]  /*36a0*/  F2I.FTZ.TRUNC.NTZ R5, R22 ;  /* 0x0000001600057305 */ /* 0x000e24000021f100 */
[----:B0-----:R0:W-:Y:S01]  /*36b0*/  STG.E.U16 desc[UR36][R2.64], R5 ;  /* 0x0000000502007986 */ /* 0x0011e2000c101524 */
[----:B------:R-:W-:Y:S05]  /*36c0*/  BRA `(.L_x_1902) ;  /* 0x0000000800f07947 */ /* 0x000fea0003800000 */
.L_x_1898:
[----:B------:R-:W-:-:S09]  /*36d0*/  UISETP.GT.AND UP0, UPT, UR4, 0x6, UPT ;  /* 0x000000060400788c */ /* 0x000fd2000bf04270 */
[----:B------:R-:W-:Y:S05]  /*36e0*/  BRA.U UP0, `(.L_x_1905) ;  /* 0x0000000100247547 */ /* 0x000fea000b800000 */
[----:B------:R-:W-:-:S09]  /*36f0*/  UISETP.NE.AND UP0, UPT, UR4, 0x5, UPT ;  /* 0x000000050400788c */ /* 0x000fd2000bf05270 */
[----:B------:R-:W-:Y:S05]  /*3700*/  BRA.U !UP0, `(.L_x_1906) ;  /* 0x0000000108107547 */ /* 0x000fea000b800000 */
[----:B------:R-:W-:-:S09]  /*3710*/  UISETP.NE.AND UP0, UPT, UR4, 0x6, UPT ;  /* 0x000000060400788c */ /* 0x000fd2000bf05270 */
[----:B------:R-:W-:Y:S05]  /*3720*/  BRA.U UP0, `(.L_x_1901) ;  /* 0x0000000900447547 */ /* 0x000fea000b800000 */
[----:B------:R1:W-:Y:S01]  /*3730*/  STG.E desc[UR36][R2.64], R22 ;  /* 0x0000001602007986 */ /* 0x0003e2000c101924 */
[----:B------:R-:W-:Y:S05]  /*3740*/  BRA `(.L_x_1902) ;  /* 0x0000000800d07947 */ /* 0x000fea0003800000 */
.L_x_1906:
[----:B------:R-:W-:-:S05]  /*3750*/  F2FP.F16.F32.PACK_AB R22, RZ, R22 ;  /* 0x00000016ff16723e */ /* 0x000fca00000000ff */
[----:B------:R0:W-:Y:S01]  /*3760*/  STG.E.U16 desc[UR36][R2.64], R22 ;  /* 0x0000001602007986 */ /* 0x0001e2000c101524 */
[----:B------:R-:W-:Y:S05]  /*3770*/  BRA `(.L_x_1902) ;  /* 0x0000000800c47947 */ /* 0x000fea0003800000 */
.L_x_1905:
[----:B------:R-:W-:-:S09]  /*3780*/  UISETP.NE.AND UP0, UPT, UR4, 0x7, UPT ;  /* 0x000000070400788c */ /* 0x000fd2000bf05270 */
[----:B------:R-:W-:Y:S05]  /*3790*/  BRA.U !UP0, `(.L_x_1907) ;  /* 0x00000001082c7547 */ /* 0x000fea000b800000 */
[----:B------:R-:W-:-:S09]  /*37a0*/  UISETP.NE.AND UP0, UPT, UR4, 0x8, UPT ;  /* 0x000000080400788c */ /* 0x000fd2000bf05270 */
[----:B------:R-:W-:Y:S05]  /*37b0*/  BRA.U !UP0, `(.L_x_1908) ;  /* 0x0000000108147547 */ /* 0x000fea000b800000 */
[----:B------:R-:W-:-:S09]  /*37c0*/  UISETP.NE.AND UP0, UPT, UR4, 0x9, UPT ;  /* 0x000000090400788c */ /* 0x000fd2000bf05270 */
[----:B------:R-:W-:Y:S05]  /*37d0*/  BRA.U UP0, `(.L_x_1901) ;  /* 0x0000000900187547 */ /* 0x000fea000b800000 */
[----:B------:R-:W-:-:S05]  /*37e0*/  IMAD.MOV.U32 R23, RZ, RZ, RZ ;  /* 0x000000ffff177224 */ /* 0x000fca00078e00ff */
[----:B------:R3:W-:Y:S01]  /*37f0*/  STG.E.64 desc[UR36][R2.64], R22 ;  /* 0x0000001602007986 */ /* 0x0007e2000c101b24 */
[----:B------:R-:W-:Y:S05]  /*3800*/  BRA `(.L_x_1902) ;  /* 0x0000000800a07947 */ /* 0x000fea0003800000 */
.L_x_1908:
[----:B------:R-:W-:-:S04]  /*3810*/  F2FP.F16.F32.PACK_AB R5, RZ, R22 ;  /* 0x00000016ff05723e */ /* 0x000fc800000000ff */
[----:B------:R-:W-:-:S05]  /*3820*/  PRMT R5, R5, 0x5410, RZ ;  /* 0x0000541005057816 */ /* 0x000fca00000000ff */
[----:B------:R2:W-:Y:S01]  /*3830*/  STG.E desc[UR36][R2.64], R5 ;  /* 0x0000000502007986 */ /* 0x0005e2000c101924 */
[----:B------:R-:W-:Y:S05]  /*3840*/  BRA `(.L_x_1902) ;  /* 0x0000000800907947 */ /* 0x000fea0003800000 */
.L_x_1907:
[----:B------:R-:W-:-:S06]  /*3850*/  FMUL.FTZ R4, R22, 1 ;  /* 0x3f80000016047820 */ /* 0x000fcc0000410000 */
[----:B------:R-:W0:Y:S02]  /*3860*/  F2F.F64.F32 R4, R4 ;  /* 0x0000000400047310 */ /* 0x000e240000201800 */
[----:B0-----:R4:W-:Y:S01]  /*3870*/  STG.E.64 desc[UR36][R2.64], R4 ;  /* 0x0000000402007986 */ /* 0x0019e2000c101b24 */
[----:B------:R-:W-:Y:S05]  /*3880*/  BRA `(.L_x_1902) ;  /* 0x0000000800807947 */ /* 0x000fea0003800000 */
.L_x_1897:
        /* <DEDUP_REMOVED lines=8> */
[----:B------:R-:W-:-:S04]  /*3910*/  FSETP.NEU.FTZ.AND P0, PT, R22, RZ, PT ;  /* 0x000000ff1600720b */ /* 0x000fc80003f1d000 */
[----:B------:R-:W-:-:S05]  /*3920*/  SEL R5, RZ, 0x1, !P0 ;  /* 0x00000001ff057807 */ /* 0x000fca0004000000 */
[----:B------:R0:W-:Y:S01]  /*3930*/  STG.E.U8 desc[UR36][R2.64], R5 ;  /* 0x0000000502007986 */ /* 0x0001e2000c101124 */
[----:B------:R-:W-:Y:S05]  /*3940*/  BRA `(.L_x_1902) ;  /* 0x0000000800507947 */ /* 0x000fea0003800000 */
.L_x_1911:
[----:B------:R-:W-:Y:S01]  /*3950*/  FMUL.FTZ R4, R22, 1 ;  /* 0x3f80000016047820 */ /* 0x000fe20000410000 */
[----:B------:R-:W-:-:S05]  /*3960*/  CS2R R6, SRZ ;  /* 0x0000000000067805 */ /* 0x000fca000001ff00 */
[----:B------:R-:W0:Y:S02]  /*3970*/  F2F.F64.F32 R4, R4 ;  /* 0x0000000400047310 */ /* 0x000e240000201800 */
[----:B0-----:R0:W-:Y:S01]  /*3980*/  STG.E.128 desc[UR36][R2.64], R4 ;  /* 0x0000000402007986 */ /* 0x0011e2000c101d24 */
[----:B------:R-:W-:Y:S05]  /*3990*/  BRA `(.L_x_1902) ;  /* 0x00000008003c7947 */ /* 0x000fea0003800000 */
.L_x_1910:
[----:B------:R-:W-:-:S09]  /*39a0*/  UISETP.NE.AND UP0, UPT, UR4, 0xf, UPT ;  /* 0x0000000f0400788c */ /* 0x000fd2000bf05270 */
[----:B------:R-:W-:Y:S05]  /*39b0*/  BRA.U !UP0, `(.L_x_1912) ;  /* 0x0000000108987547 */ /* 0x000fea000b800000 */
[----:B------:R-:W-:-:S09]  /*39c0*/  UISETP.NE.AND UP0, UPT, UR4, 0x17, UPT ;  /* 0x000000170400788c */ /* 0x000fd2000bf05270 */
[----:B------:R-:W-:Y:S05]  /*39d0*/  BRA.U !UP0, `(.L_x_1913) ;  /* 0x0000000108487547 */ /* 0x000fea000b800000 */
[----:B------:R-:W-:-:S09]  /*39e0*/  UISETP.NE.AND UP0, UPT, UR4, 0x18, UPT ;  /* 0x000000180400788c */ /* 0x000fd2000bf05270 */
[----:B------:R-:W-:Y:S05]  /*39f0*/  BRA.U UP0, `(.L_x_1901) ;  /* 0x0000000500907547 */ /* 0x000fea000b800000 */
[----:B------:R-:W-:Y:S01]  /*3a00*/  LOP3.LUT R4, R22, 0x7fffffff, RZ, 0xc0, !PT ;  /* 0x7fffffff16047812 */ /* 0x000fe200078ec0ff */
[----:B------:R-:W-:Y:S01]  /*3a10*/  BSSY.RECONVERGENT B0, `(.L_x_1914) ;  /* 0x000000b000007945 */ /* 0x000fe20003800200 */
[----:B------:R-:W-:Y:S01]  /*3a20*/  SHF.R.U32.HI R7, RZ, 0x18, R22 ;  /* 0x00000018ff077819 */ /* 0x000fe20000011616 */
[----:B------:R-:W-:Y:S01]  /*3a30*/  IMAD.MOV.U32 R0, RZ, RZ, 0x7f ;  /* 0x0000007fff007424 */ /* 0x000fe200078e00ff */
        /* <DEDUP_REMOVED lines=8> */
.L_x_1915:
[----:B------:R-:W-:Y:S05]  /*3ac0*/  BSYNC.RECONVERGENT B0 ;  /* 0x0000000000007941 */ /* 0x000fea0003800200 */
.L_x_1914:
[----:B------:R-:W-:-:S05]  /*3ad0*/  LOP3.LUT R7, R0, 0x80, R7, 0xf8, !PT ;  /* 0x0000008000077812 */ /* 0x000fca00078ef807 */
[----:B------:R0:W-:Y:S01]  /*3ae0*/  STG.E.U8 desc[UR36][R2.64], R7 ;  /* 0x0000000702007986 */ /* 0x0001e2000c101124 */
[----:B------:R-:W-:Y:S05]  /*3af0*/  BRA `(.L_x_1902) ;  /* 0x0000000400e47947 */ /* 0x000fea0003800000 */
.L_x_1913:
[----:B------:R-:W-:Y:S01]  /*3b00*/  LOP3.LUT R4, R22, 0x7fffffff, RZ, 0xc0, !PT ;  /* 0x7fffffff16047812 */ /* 0x000fe200078ec0ff */
[----:B------:R-:W-:Y:S01]  /*3b10*/  BSSY.RECONVERGENT B0, `(.L_x_1916) ;  /* 0x000000d000007945 */ /* 0x000fe20003800200 */
[----:B------:R-:W-:Y:S02]  /*3b20*/  SHF.R.U32.HI R7, RZ, 0x18, R22 ;  /* 0x00000018ff077819 */ /* 0x000fe40000011616 */
[----:B------:R-:W-:-:S13]  /*3b30*/  ISETP.GE.U32.AND P1, PT, R4, 0x47800000, PT ;  /* 0x478000000400780c */ /* 0x000fda0003f26070 */
[----:B------:R-:W-:Y:S02]  /*3b40*/  @P1 ISETP.GT.U32.AND P0, PT, R4, 0x7f800000, PT ;  /* 0x7f8000000400180c */ /* 0x000fe40003f04070 */
[----:B------:R-:W-:-:S04]  /*3b50*/  @P1 MOV R0, 0x7f ;  /* 0x0000007f00001802 */ /* 0x000fc80000000f00 */
[----:B------:R-:W-:Y:S01]  /*3b60*/  @P1 SEL R0, R0, 0x7c, P0 ;  /* 0x0000007c00001807 */ /* 0x000fe20000000000 */
[----:B------:R-:W-:Y:S06]  /*3b70*/  @P1 BRA `(.L_x_1917) ;  /* 0x0000000000181947 */ /* 0x000fec0003800000 */
[----:B------:R-:W-:-:S13]  /*3b80*/  ISETP.GT.U32.AND P0, PT, R4, 0x387fffff, PT ;  /* 0x387fffff0400780c */ /* 0x000fda0003f04070 */
[----:B------:R-:W-:-:S04]  /*3b90*/  @P0 SHF.R.U32.HI R0, RZ, 0x15, R22 ;  /* 0x00000015ff000819 */ /* 0x000fc80000011616 */
[----:B------:R-:W-:Y:S01]  /*3ba0*/  @P0 LOP3.LUT R5, R0, 0x1, RZ, 0xc0, !PT ;  /* 0x0000000100050812 */ /* 0x000fe200078ec0ff */
[----:B------:R-:W-:-:S03]  /*3bb0*/  @!P0 FADD.FTZ R0, R4, 128 ;  /* 0x4300000004008421 */ /* 0x000fc60000010000 */
[----:B------:R-:W-:-:S04]  /*3bc0*/  @P0 IADD3 R5, PT, PT, R22, 0x80fffff, R5 ;  /* 0x080fffff16050810 */ /* 0x000fc80007ffe005 */
[----:B------:R-:W-:-:S07]  /*3bd0*/  @P0 SHF.R.U32.HI R0, RZ, 0x15, R5 ;  /* 0x00000015ff000819 */ /* 0x000fce0000011605 */
.L_x_1917:
[----:B------:R-:W-:Y:S05]  /*3be0*/  BSYNC.RECONVERGENT B0 ;  /* 0x0000000000007941 */ /* 0x000fea0003800200 */
.L_x_1916:
[----:B------:R-:W-:-:S05]  /*3bf0*/  LOP3.LUT R5, R0, 0x80, R7, 0xf8, !PT ;  /* 0x0000008000057812 */ /* 0x000fca00078ef807 */
[----:B------:R0:W-:Y:S01]  /*3c00*/  STG.E.U8 desc[UR36][R2.64], R5 ;  /* 0x0000000502007986 */ /* 0x0001e2000c101124 */
[----:B------:R-:W-:Y:S05]  /*3c10*/  BRA `(.L_x_1902) ;  /* 0x00000004009c7947 */ /* 0x000fea0003800000 */
.L_x_1912:
[----:B------:R-:W-:-:S05]  /*3c20*/  F2FP.BF16.F32.PACK_AB R22, RZ, R22 ;  /* 0x00000016ff16723e */ /* 0x000fca00000010ff */
[----:B------:R0:W-:Y:S01]  /*3c30*/  STG.E.U16 desc[UR36][R2.64], R22 ;  /* 0x0000001602007986 */ /* 0x0001e2000c101524 */
[----:B------:R-:W-:Y:S05]  /*3c40*/  BRA `(.L_x_1902) ;  /* 0x0000000400907947 */ /* 0x000fea0003800000 */
.L_x_1909:
        /* <DEDUP_REMOVED lines=8> */
[----:B------:R-:W0:Y:S02]  /*3cd0*/  F2I.FTZ.U32.TRUNC.NTZ R5, R22 ;  /* 0x0000001600057305 */ /* 0x000e24000021f000 */
[----:B0-----:R0:W-:Y:S01]  /*3ce0*/  STG.E.U16 desc[UR36][R2.64], R5 ;  /* 0x0000000502007986 */ /* 0x0011e2000c101524 */
[----:B------:R-:W-:Y:S05]  /*3cf0*/  BRA `(.L_x_1902) ;  /* 0x0000000400647947 */ /* 0x000fea0003800000 */
.L_x_1920:
[----:B------:R-:W-:Y:S01]  /*3d00*/  LOP3.LUT R4, R22, 0x7fffffff, RZ, 0xc0, !PT ;  /* 0x7fffffff16047812 */ /* 0x000fe200078ec0ff */
[----:B------:R-:W-:Y:S01]  /*3d10*/  BSSY.RECONVERGENT B0, `(.L_x_1921) ;  /* 0x0000013000007945 */ /* 0x000fe20003800200 */
[----:B------:R-:W-:Y:S02]  /*3d20*/  IMAD.MOV.U32 R0, RZ, RZ, 0x80 ;  /* 0x00000080ff007424 */ /* 0x000fe400078e00ff */
        /* <DEDUP_REMOVED lines=9> */
.L_x_1923:
[----:B------:R-:W-:-:S04]  /*3dc0*/  SHF.R.U32.HI R0, RZ, 0x14, R22 ;  /* 0x00000014ff007819 */ /* 0x000fc80000011616 */
[----:B------:R-:W-:-:S04]  /*3dd0*/  LOP3.LUT R5, R0, 0x1, RZ, 0xc0, !PT ;  /* 0x0000000100057812 */ /* 0x000fc800078ec0ff */
[----:B------:R-:W-:-:S04]  /*3de0*/  IADD3 R0, PT, PT, R22, 0x487ffff, R5 ;  /* 0x0487ffff16007810 */ /* 0x000fc80007ffe005 */
[----:B------:R-:W-:-:S04]  /*3df0*/  SHF.R.U32.HI R0, RZ, 0x14, R0 ;  /* 0x00000014ff007819 */ /* 0x000fc80000011600 */
[----:B------:R-:W-:-:S07]  /*3e00*/  LOP3.LUT R4, R0, 0xff, RZ, 0xc0, !PT ;  /* 0x000000ff00047812 */ /* 0x000fce00078ec0ff */
.L_x_1924:
[----:B------:R-:W-:-:S04]  /*3e10*/  SHF.R.U32.HI R5, RZ, 0x18, R22 ;  /* 0x00000018ff057819 */ /* 0x000fc80000011616 */
[----:B------:R-:W-:-:S04]  /*3e20*/  LOP3.LUT R4, R4, 0x80, R5, 0xf8, !PT ;  /* 0x0000008004047812 */ /* 0x000fc800078ef805 */
[----:B------:R-:W-:-:S07]  /*3e30*/  PRMT R0, R4, 0x7610, R0 ;  /* 0x0000761004007816 */ /* 0x000fce0000000000 */
.L_x_1922:
[----:B------:R-:W-:Y:S05]  /*3e40*/  BSYNC.RECONVERGENT B0 ;  /* 0x0000000000007941 */ /* 0x000fea0003800200 */
.L_x_1921:
[----:B------:R0:W-:Y:S01]  /*3e50*/  STG.E.U8 desc[UR36][R2.64], R0 ;  /* 0x0000000002007986 */ /* 0x0001e2000c101124 */
[----:B------:R-:W-:Y:S05]  /*3e60*/  BRA `(.L_x_1902) ;  /* 0x0000000400087947 */ /* 0x000fea0003800000 */
.L_x_1919:
        /* <DEDUP_REMOVED lines=12> */
.L_x_1927:
[----:B------:R-:W-:-:S04]  /*3f30*/  SHF.R.U32.HI R0, RZ, 0x15, R22 ;  /* 0x00000015ff007819 */ /* 0x000fc80000011616 */
[----:B------:R-:W-:-:S04]  /*3f40*/  LOP3.LUT R5, R0, 0x1, RZ, 0xc0, !PT ;  /* 0x0000000100057812 */ /* 0x000fc800078ec0ff */
[----:B------:R-:W-:-:S04]  /*3f50*/  IADD3 R0, PT, PT, R22, 0x88fffff, R5 ;  /* 0x088fffff16007810 */ /* 0x000fc80007ffe005 */
[----:B------:R-:W-:-:S04]  /*3f60*/  SHF.R.U32.HI R0, RZ, 0x15, R0 ;  /* 0x00000015ff007819 */ /* 0x000fc80000011600 */
[----:B------:R-:W-:-:S07]  /*3f70*/  LOP3.LUT R4, R0, 0xff, RZ, 0xc0, !PT ;  /* 0x000000ff00047812 */ /* 0x000fce00078ec0ff */
.L_x_1928:
[----:B------:R-:W-:-:S04]  /*3f80*/  SHF.R.U32.HI R5, RZ, 0x18, R22 ;  /* 0x00000018ff057819 */ /* 0x000fc80000011616 */
[----:B------:R-:W-:-:S04]  /*3f90*/  LOP3.LUT R4, R4, 0x80, R5, 0xf8, !PT ;  /* 0x0000008004047812 */ /* 0x000fc800078ef805 */
[----:B------:R-:W-:-:S07]  /*3fa0*/  PRMT R0, R4, 0x7610, R0 ;  /* 0x0000761004007816 */ /* 0x000fce0000000000 */
.L_x_1926:
[----:B------:R-:W-:Y:S05]  /*3fb0*/  BSYNC.RECONVERGENT B0 ;  /* 0x0000000000007941 */ /* 0x000fea0003800200 */
.L_x_1925:
[----:B------:R0:W-:Y:S01]  /*3fc0*/  STG.E.U8 desc[UR36][R2.64], R0 ;  /* 0x0000000002007986 */ /* 0x0001e2000c101124 */
[----:B------:R-:W-:Y:S05]  /*3fd0*/  BRA `(.L_x_1902) ;  /* 0x0000000000ac7947 */ /* 0x000fea0003800000 */
.L_x_1918:
[----:B------:R-:W-:-:S09]  /*3fe0*/  UISETP.NE.AND UP0, UPT, UR4, 0x1c, UPT ;  /* 0x0000001c0400788c */ /* 0x000fd2000bf05270 */
[----:B------:R-:W-:Y:S05]  /*3ff0*/  BRA.U !UP0, `(.L_x_1929) ;  /* 0x00000001089c7547 */ /* 0x000fea000b800000 */
[----:B------:R-:W-:-:S09]  /*4000*/  UISETP.NE.AND UP0, UPT, UR4, 0x1d, UPT ;  /* 0x0000001d0400788c */ /* 0x000fd2000bf05270 */
[----:B------:R-:W-:Y:S05]  /*4010*/  BRA.U !UP0, `(.L_x_1930) ;  /* 0x0000000108887547 */ /* 0x000fea000b800000 */
[----:B------:R-:W-:-:S09]  /*4020*/  UISETP.NE.AND UP0, UPT, UR4, 0x2c, UPT ;  /* 0x0000002c0400788c */ /* 0x000fd2000bf05270 */
[----:B------:R-:W-:Y:S05]  /*4030*/  BRA.U !UP0, `(.L_x_1931) ;  /* 0x0000000108447547 */ /* 0x000fea000b800000 */
.L_x_1901:
        /* <DEDUP_REMOVED lines=16> */
.L_x_1932:
[----:B------:R-:W-:Y:S05]  /*4140*/  BRA `(.L_x_1902) ;  /* 0x0000000000507947 */ /* 0x000fea0003800000 */
.L_x_1931:
        /* <DEDUP_REMOVED lines=15> */
.L_x_1930:
[----:B------:R-:W0:Y:S02]  /*4240*/  F2I.U64.TRUNC R22, R22 ;  /* 0x0000001600167311 */ /* 0x000e24000020d800 */
[----:B0-----:R0:W-:Y:S01]  /*4250*/  STG.E.64 desc[UR36][R2.64], R22 ;  /* 0x0000001602007986 */ /* 0x0011e2000c101b24 */
[----:B------:R-:W-:Y:S05]  /*4260*/  BRA `(.L_x_1902) ;  /* 0x0000000000087947 */ /* 0x000fea0003800000 */
.L_x_1929:
[----:B------:R-:W0:Y:S02]  /*4270*/  F2I.FTZ.U32.TRUNC.NTZ R5, R22 ;  /* 0x0000001600057305 */ /* 0x000e24000021f000 */
[----:B0-----:R0:W-:Y:S02]  /*4280*/  STG.E desc[UR36][R2.64], R5 ;  /* 0x0000000502007986 */ /* 0x0011e4000c101924 */
.L_x_1902:
[----:B------:R-:W-:-:S07]  /*4290*/  VIADD R17, R17, 0x80 ;  /* 0x0000008011117836 */ /* 0x000fce0000000000 */
.L_x_1837:
[----:B------:R-:W-:Y:S05]  /*42a0*/  BSYNC.RECONVERGENT B7 ;  /* 0x0000000000077941 */ /* 0x000fea0003800200 */
.L_x_1836:
        /* <DEDUP_REMOVED lines=17> */
[----:B------:R-:W-:-:S04]  /*43c0*/  SHF.R.U32.HI R3, RZ, UR5, R2 ;  /* 0x00000005ff037c19 */ /* 0x000fc80008011602 */
[----:B------:R-:W-:-:S05]  /*43d0*/  IADD3 R0, PT, PT, -R3, RZ, RZ ;  /* 0x000000ff03007210 */ /* 0x000fca0007ffe1ff */
        /* <DEDUP_REMOVED lines=338> */
[----:B0-----:R-:W-:-:S07]  /*5900*/  IMAD R19, R5, UR4, R19 ;  /* 0x0000000405137c24 */ /* 0x001fce000f8e0213 */
.L_x_1935:
[----:B------:R-:W1:Y:S01]  /*5910*/  LDCU.64 UR6, c[0x0][0x5f0] ;  /* 0x0000be00ff0677ac */ /* 0x000e620008000a00 */
[----:B------:R-:W-:Y:S01]  /*5920*/  BSSY.RECONVERGENT B6, `(.L_x_1936) ;  /* 0x00000e5000067945 */ /* 0x000fe20003800200 */
        /* <DEDUP_REMOVED lines=14> */
[----:B--2---:R2:W3:Y:S01]  /*5a10*/  I2F.S16 R22, R2 ;  /* 0x0000000200167306 */ /* 0x0044e20000101400 */
[----:B------:R-:W-:Y:S05]  /*5a20*/  BRA `(.L_x_1942) ;  /* 0x0000000c00507947 */ /* 0x000fea0003800000 */
.L_x_1940:
[----:B------:R-:W2:Y:S02]  /*5a30*/  LDG.E.U8 R2, desc[UR36][R2.64] ;  /* 0x0000002402027981 */ /* 0x000ea4000c1e1100 */
[----:B--2---:R-:W-:Y:S01]  /*5a40*/  I2FP.F32.U32 R22, R2 ;  /* 0x0000000200167245 */ /* 0x004fe20000201000 */
[----:B------:R-:W-:Y:S06]  /*5a50*/  BRA `(.L_x_1942) ;  /* 0x0000000c00447947 */ /* 0x000fec0003800000 */
.L_x_1939:
        /* <DEDUP_REMOVED lines=9> */
.L_x_1944:
[----:B------:R-:W2:Y:S02]  /*5af0*/  LDG.E R2, desc[UR36][R2.64] ;  /* 0x0000002402027981 */ /* 0x000ea4000c1e1900 */
[----:B--2---:R-:W-:Y:S01]  /*5b00*/  I2FP.F32.S32 R22, R2 ;  /* 0x0000000200167245 */ /* 0x004fe20000201400 */
[----:B------:R-:W-:Y:S06]  /*5b10*/  BRA `(.L_x_1942) ;  /* 0x0000000c00147947 */ /* 0x000fec0003800000 */
.L_x_1943:
[----:B------:R-:W2:Y:S02]  /*5b20*/  LDG.E.U16 R2, desc[UR36][R2.64] ;  /* 0x0000002402027981 */ /* 0x000ea4000c1e1500 */
[----:B--2---:R0:W1:Y:S01]  /*5b30*/  I2F.S16 R22, R2 ;  /* 0x0000000200167306 */ /* 0x0040620000101400 */
[----:B------:R-:W-:Y:S05]  /*5b40*/  BRA `(.L_x_1942) ;  /* 0x0000000c00087947 */ /* 0x000fea0003800000 */
.L_x_1938:
        /* <DEDUP_REMOVED lines=8> */
.L_x_1946:
[----:B------:R-:W2:Y:S02]  /*5bd0*/  LDG.E.U16 R2, desc[UR36][R2.64] ;  /* 0x0000002402027981 */ /* 0x000ea4000c1e1500 */
[----:B--2---:R-:W-:Y:S01]  /*5be0*/  HADD2.F32 R22, -RZ, R2.H0_H0 ;  /* 0x20000002ff167230 */ /* 0x004fe20000004100 */
[----:B------:R-:W-:Y:S06]  /*5bf0*/  BRA `(.L_x_1942) ;  /* 0x0000000800dc7947 */ /* 0x000fec0003800000 */
.L_x_1945:
        /* <DEDUP_REMOVED lines=8> */
.L_x_1948:
[----:B------:R-:W2:Y:S02]  /*5c80*/  LDG.E.U16 R2, desc[UR36][R2.64] ;  /* 0x0000002402027981 */ /* 0x000ea4000c1e1500 */
[----:B--2---:R-:W-:Y:S01]  /*5c90*/  HADD2.F32 R22, -RZ, R2.H0_H0 ;  /* 0x20000002ff167230 */ /* 0x004fe20000004100 */
[----:B------:R-:W-:Y:S06]  /*5ca0*/  BRA `(.L_x_1942) ;  /* 0x0000000800b07947 */ /* 0x000fec0003800000 */
.L_x_1947:
        /* <DEDUP_REMOVED lines=11> */
.L_x_1937:
        /* <DEDUP_REMOVED lines=12> */
.L_x_1951:
        /* <DEDUP_REMOVED lines=11> */
.L_x_1950:
        /* <DEDUP_REMOVED lines=25> */
.L_x_1953:
        /* <DEDUP_REMOVED lines=10> */
[----:B------:R-:W-:Y:S01]  /*6100*/  LOP3.LUT R22, R0, 0x80000000, R5, 0xf8, !PT ;  /* 0x8000000000167812 */ /* 0x000fe200078ef805 */
[----:B------:R-:W-:Y:S06]  /*6110*/  BRA `(.L_x_1942) ;  /* 0x0000000400947947 */ /* 0x000fec0003800000 */
.L_x_1952:
[----:B------:R-:W2:Y:S02]  /*6120*/  LDG.E.U16 R2, desc[UR36][R2.64] ;  /* 0x0000002402027981 */ /* 0x000ea4000c1e1500 */
[----:B--2---:R-:W-:Y:S01]  /*6130*/  IMAD.U32 R22, R2, 0x10000, RZ ;  /* 0x0001000002167824 */ /* 0x004fe200078e00ff */
[----:B------:R-:W-:Y:S06]  /*6140*/  BRA `(.L_x_1942) ;  /* 0x0000000400887947 */ /* 0x000fec0003800000 */
.L_x_1949:
        /* <DEDUP_REMOVED lines=11> */
.L_x_1956:
        /* <DEDUP_REMOVED lines=20> */
.L_x_1958:
[----:B------:R-:W-:Y:S05]  /*6340*/  BSYNC.RECONVERGENT B0 ;  /* 0x0000000000007941 */ /* 0x000fea0003800200 */
.L_x_1957:
[----:B------:R-:W-:Y:S01]  /*6350*/  IMAD.SHL.U32 R0, R0, 0x100000, RZ ;  /* 0x0010000000007824 */ /* 0x000fe200078e00ff */
[----:B------:R-:W-:-:S04]  /*6360*/  LEA R2, R2, 0x3b800000, 0x17 ;  /* 0x3b80000002027811 */ /* 0x000fc800078eb8ff */
[----:B------:R-:W-:Y:S01]  /*6370*/  LOP3.LUT R22, R2, R0, R7, 0xfe, !PT ;  /* 0x0000000002167212 */ /* 0x000fe200078efe07 */
[----:B------:R-:W-:Y:S06]  /*6380*/  BRA `(.L_x_1942) ;  /* 0x0000000000f87947 */ /* 0x000fec0003800000 */
.L_x_1955:
        /* <DEDUP_REMOVED lines=20> */
.L_x_1960:
[----:B------:R-:W-:Y:S05]  /*64d0*/  BSYNC.RECONVERGENT B0 ;  /* 0x0000000000007941 */ /* 0x000fea0003800200 */
.L_x_1959:
[----:B------:R-:W-:Y:S02]  /*64e0*/  SHF.L.U32 R0, R0, 0x15, RZ ;  /* 0x0000001500007819 */ /* 0x000fe400000006ff */
[----:B------:R-:W-:-:S04]  /*64f0*/  LEA R2, R2, 0x37800000, 0x17 ;  /* 0x3780000002027811 */ /* 0x000fc800078eb8ff */
[----:B------:R-:W-:Y:S01]  /*6500*/  LOP3.LUT R22, R2, R0, R7, 0xfe, !PT ;  /* 0x0000000002167212 */ /* 0x000fe200078efe07 */
[----:B------:R-:W-:Y:S06]  /*6510*/  BRA `(.L_x_1942) ;  /* 0x0000000000947947 */ /* 0x000fec0003800000 */
.L_x_1954:
        /* <DEDUP_REMOVED lines=14> */
.L_x_1941:
        /* <DEDUP_REMOVED lines=12> */
[----:B---3--:R-:W-:Y:S01]  /*66c0*/  IMAD.U32 R10, RZ, RZ, UR8 ;  /* 0x00000008ff0a7e24 */ /* 0x008fe2000f8e00ff */
[----:B------:R-:W-:-:S07]  /*66d0*/  MOV R11, UR9 ;  /* 0x00000009000b7c02 */ /* 0x000fce0008000f00 */
[----:B------:R-:W-:-:S07]  /*66e0*/  LEPC R20, `(.L_x_1963) ;  /* 0x000000001014794e */ /* 0x000fce0000000000 */
[----:B--2---:R-:W-:Y:S05]  /*66f0*/  CALL.ABS.NOINC R2 ;  /* 0x0000000002007343 */ /* 0x004fea0003c00000 */
.L_x_1963:
[----:B------:R-:W-:Y:S01]  /*6700*/  IMAD.MOV.U32 R22, RZ, RZ, RZ ;  /* 0x000000ffff167224 */ /* 0x000fe200078e00ff */
[----:B------:R-:W-:Y:S06]  /*6710*/  BRA `(.L_x_1942) ;  /* 0x0000000000147947 */ /* 0x000fec0003800000 */
.L_x_1962:
[----:B------:R-:W2:Y:S02]  /*6720*/  LDG.E.64 R22, desc[UR36][R2.64] ;  /* 0x0000002402167981 */ /* 0x000ea4000c1e1b00 */
[----:B--2---:R0:W1:Y:S02]  /*6730*/  I2F.U64 R22, R22 ;  /* 0x0000001600167312 */ /* 0x0040640000301000 */
[----:B01----:R-:W-:Y:S05]  /*6740*/  BRA `(.L_x_1942) ;  /* 0x0000000000087947 */ /* 0x003fea0003800000 */
.L_x_1961:
[----:B------:R-:W2:Y:S02]  /*6750*/  LDG.E R2, desc[UR36][R2.64] ;  /* 0x0000002402027981 */ /* 0x000ea4000c1e1900 */
[----:B--2---:R-:W-:-:S07]  /*6760*/  I2FP.F32.U32 R22, R2 ;  /* 0x0000000200167245 */ /* 0x004fce0000201000 */
.L_x_1942:
[----:B------:R-:W-:Y:S05]  /*6770*/  BSYNC.RECONVERGENT B6 ;  /* 0x0000000000067941 */ /* 0x000fea0003800200 */
.L_x_1936:
[----:B------:R-:W0:Y:S01]  /*6780*/  LDCU.64 UR6, c[0x0][0x5f8] ;  /* 0x0000bf00ff0677ac */ /* 0x000e220008000a00 */
[----:B------:R-:W-:Y:S01]  /*6790*/  BSSY.RECONVERGENT B6, `(.L_x_1964) ;  /* 0x00000e5000067945 */ /* 0x000fe20003800200 */
[----:B------:R-:W-:-:S04]  /*67a0*/  UPRMT UR4, UR40, 0x7772, URZ ;  /* 0x0000777228047896 */ /* 0x000fc800080000ff */
[----:B------:R-:W-:Y:S01]  /*67b0*/  UISETP.GT.AND UP0, UPT, UR4, 0x9, UPT ;  /* 0x000000090400788c */ /* 0x000fe2000bf04270 */
[----:B0-2-4-:R-:W-:-:S05]  /*67c0*/  IADD3 R2, P0, PT, R19, UR6, RZ ;  /* 0x0000000613027c10 */ /* 0x015fca000ff1e0ff */
        /* <DEDUP_REMOVED lines=13> */
.L_x_1968:
[----:B------:R-:W2:Y:S02]  /*68a0*/  LDG.E.U8 R2, desc[UR36][R2.64] ;  /* 0x0000002402027981 */ /* 0x000ea4000c1e1100 */
[----:B--2---:R-:W-:Y:S01]  /*68b0*/  I2FP.F32.U32 R5, R2 ;  /* 0x0000000200057245 */ /* 0x004fe20000201000 */
[----:B------:R-:W-:Y:S06]  /*68c0*/  BRA `(.L_x_1970) ;  /* 0x0000000c00447947 */ /* 0x000fec0003800000 */
.L_x_1967:
[----:B------:R-:W-:-:S09]  /*68d0*/  UISETP.NE.AND UP0, UPT, UR4, 0x2, UPT ;  /* 0x000000020400788c */ /* 0x000fd2000bf05270 */
[----:B------:R-:W-:Y:S05]  /*68e0*/  BRA.U !UP0, `(.L_x_1971) ;  /* 0x0000000108287547 */ /* 0x000fea000b800000 */
[----:B------:R-:W-:-:S09]  /*68f0*/  UISETP.NE.AND UP0, UPT, UR4, 0x3, UPT ;  /* 0x000000030400788c */ /* 0x000fd2000bf05270 */
[----:B------:R-:W-:Y:S05]  /*6900*/  BRA.U !UP0, `(.L_x_1972) ;  /* 0x0000000108147547 */ /* 0x000fea000b800000 */
[----:B------:R-:W-:-:S09]  /*6910*/  UISETP.NE.AND UP0, UPT, UR4, 0x4, UPT ;  /* 0x000000040400788c */ /* 0x000fd2000bf05270 */
[----:B------:R-:W-:Y:S05]  /*6920*/  BRA.U UP0, `(.L_x_1969) ;  /* 0x0000000900d07547 */ /* 0x000fea000b800000 */
[----:B------:R-:W2:Y:S02]  /*6930*/  LDG.E.64 R2, desc[UR36][R2.64] ;  /* 0x0000002402027981 */ /* 0x000ea4000c1e1b00 */
[----:B--2---:R0:W2:Y:S02]  /*6940*/  I2F.S64 R5, R2 ;  /* 0x0000000200057312 */ /* 0x0040a40000301400 */
[----:B0-2---:R-:W-:Y:S05]  /*6950*/  BRA `(.L_x_1970) ;  /* 0x0000000c00207947 */ /* 0x005fea0003800000 */
.L_x_1972:
[----:B------:R-:W2:Y:S02]  /*6960*/  LDG.E R2, desc[UR36][R2.64] ;  /* 0x0000002402027981 */ /* 0x000ea4000c1e1900 */
[----:B--2---:R-:W-:Y:S01]  /*6970*/  I2FP.F32.S32 R5, R2 ;  /* 0x0000000200057245 */ /* 0x004fe20000201400 */
[----:B------:R-:W-:Y:S06]  /*6980*/  BRA `(.L_x_1970) ;  /* 0x0000000c00147947 */ /* 0x000fec0003800000 */
.L_x_1971:
[----:B------:R-:W2:Y:S02]  /*6990*/  LDG.E.U16 R2, desc[UR36][R2.64] ;  /* 0x0000002402027981 */ /* 0x000ea4000c1e1500 */
[----:B--2---:R0:W2:Y:S01]  /*69a0*/  I2F.S16 R5, R2 ;  /* 0x0000000200057306 */ /* 0x0040a20000101400 */
[----:B------:R-:W-:Y:S05]  /*69b0*/  BRA `(.L_x_1970) ;  /* 0x0000000c00087947 */ /* 0x000fea0003800000 */
.L_x_1966:
        /* <DEDUP_REMOVED lines=8> */
.L_x_1974:
[----:B------:R-:W2:Y:S02]  /*6a40*/  LDG.E.U16 R2, desc[UR36][R2.64] ;  /* 0x0000002402027981 */ /* 0x000ea4000c1e1500 */
[----:B--2---:R-:W-:Y:S01]  /*6a50*/  HADD2.F32 R5, -RZ, R2.H0_H0 ;  /* 0x20000002ff057230 */ /* 0x004fe20000004100 */
[----:B------:R-:W-:Y:S06]  /*6a60*/  BRA `(.L_x_1970) ;  /* 0x0000000800dc7947 */ /* 0x000fec0003800000 */
.L_x_1973:
        /* <DEDUP_REMOVED lines=8> */
.L_x_1976:
[----:B------:R-:W2:Y:S02]  /*6af0*/  LDG.E.U16 R2, desc[UR36][R2.64] ;  /* 0x0000002402027981 */ /* 0x000ea4000c1e1500 */
[----:B--2---:R-:W-:Y:S01]  /*6b00*/  HADD2.F32 R5, -RZ, R2.H0_H0 ;  /* 0x20000002ff057230 */ /* 0x004fe20000004100 */
[----:B------:R-:W-:Y:S06]  /*6b10*/  BRA `(.L_x_1970) ;  /* 0x0000000800b07947 */ /* 0x000fec0003800000 */
.L_x_1975:
        /* <DEDUP_REMOVED lines=11> */
.L_x_1965:
        /* <DEDUP_REMOVED lines=12> */
.L_x_1979:
        /* <DEDUP_REMOVED lines=11> */
.L_x_1978:
        /* <DEDUP_REMOVED lines=13> */
[----:B------:R-:W-:-:S04]  /*6e10*/  VIADDMNMX.U32 R4, R4, R7, 0x4, !PT ;  /* 0x0000000404047446 */ /* 0x000fc80007800007 */
[----:B------:R-:W-:Y:S01]  /*6e20*/  IADD3 R7, PT, PT, R4, -0x4, RZ ;  /* 0xfffffffc04077810 */ /* 0x000fe20007ffe0ff */
[----:B------:R-:W-:-:S03]  /*6e30*/  VIADD R4, R0, 0x1000000 ;  /* 0x0100000000047836 */ /* 0x000fc60000000000 */
[----:B------:R-:W-:Y:S01]  /*6e40*/  SHF.L.U32 R6, R0, R7, RZ ;  /* 0x0000000700067219 */ /* 0x000fe200000006ff */
[----:B------:R-:W-:Y:S01]  /*6e50*/  IMAD.SHL.U32 R7, R7, 0x800000, RZ ;  /* 0x0080000007077824 */ /* 0x000fe200078e00ff */
[----:B------:R-:W-:-:S04]  /*6e60*/  SHF.R.S32.HI R4, RZ, 0x8, R4 ;  /* 0x00000008ff047819 */ /* 0x000fc80000011404 */
[----:B------:R-:W-:-:S04]  /*6e70*/  LEA.HI R6, R6, -R7, RZ, 0x1c ;  /* 0x8000000706067211 */ /* 0x000fc800078fe0ff */
[----:B------:R-:W-:-:S04]  /*6e80*/  IADD3 R3, PT, PT, R6, 0x3c000000, RZ ;  /* 0x3c00000006037810 */ /* 0x000fc80007ffe0ff */
[----:B------:R-:W-:-:S04]  /*6e90*/  LOP3.LUT R3, R3, 0x7f800000, R4, 0xf8, !PT ;  /* 0x7f80000003037812 */ /* 0x000fc800078ef804 */
[----:B------:R-:W-:-:S04]  /*6ea0*/  SEL R0, R3, RZ, P0 ;  /* 0x000000ff03007207 */ /* 0x000fc80000000000 */
[----:B------:R-:W-:Y:S01]  /*6eb0*/  LOP3.LUT R5, R0, 0x80000000, R5, 0xf8, !PT ;  /* 0x8000000000057812 */ /* 0x000fe200078ef805 */
[----:B------:R-:W-:Y:S06]  /*6ec0*/  BRA `(.L_x_1970) ;  /* 0x0000000400c47947 */ /* 0x000fec0003800000 */
.L_x_1981:
        /* <DEDUP_REMOVED lines=12> */
.L_x_1980:
[----:B------:R-:W2:Y:S02]  /*6f90*/  LDG.E.U16 R2, desc[UR36][R2.64] ;  /* 0x0000002402027981 */ /* 0x000ea4000c1e1500 */
[----:B--2---:R-:W-:Y:S01]  /*6fa0*/  SHF.L.U32 R5, R2, 0x10, RZ ;  /* 0x0000001002057819 */ /* 0x004fe200000006ff */
[----:B------:R-:W-:Y:S06]  /*6fb0*/  BRA `(.L_x_1970) ;  /* 0x0000000400887947 */ /* 0x000fec0003800000 */
.L_x_1977:
        /* <DEDUP_REMOVED lines=11> */
.L_x_1984:
        /* <DEDUP_REMOVED lines=20> */
.L_x_1986:
[----:B------:R-:W-:Y:S05]  /*71b0*/  BSYNC.RECONVERGENT B0 ;  /* 0x0000000000007941 */ /* 0x000fea0003800200 */
.L_x_1985:
[----:B------:R-:W-:Y:S01]  /*71c0*/  IMAD.SHL.U32 R0, R0, 0x100000, RZ ;  /* 0x0010000000007824 */ /* 0x000fe200078e00ff */
[----:B------:R-:W-:-:S04]  /*71d0*/  LEA R2, R2, 0x3b800000, 0x17 ;  /* 0x3b80000002027811 */ /* 0x000fc800078eb8ff */
[----:B------:R-:W-:Y:S01]  /*71e0*/  LOP3.LUT R5, R2, R0, R7, 0xfe, !PT ;  /* 0x0000000002057212 */ /* 0x000fe200078efe07 */
[----:B------:R-:W-:Y:S06]  /*71f0*/  BRA `(.L_x_1970) ;  /* 0x0000000000f87947 */ /* 0x000fec0003800000 */
.L_x_1983:
[----:B------:R-:W2:Y:S01]  /*7200*/  LDG.E.U8 R3, desc[UR36][R2.64] ;  /* 0x0000002402037981 */ /* 0x000ea2000c1e1100 */
        /* <DEDUP_REMOVED lines=19> */
.L_x_1988:
[----:B------:R-:W-:Y:S05]  /*7340*/  BSYNC.RECONVERGENT B0 ;  /* 0x0000000000007941 */ /* 0x000fea0003800200 */
.L_x_1987:
[----:B------:R-:W-:Y:S01]  /*7350*/  IMAD.SHL.U32 R0, R0, 0x200000, RZ ;  /* 0x0020000000007824 */ /* 0x000fe200078e00ff */
[----:B------:R-:W-:-:S04]  /*7360*/  LEA R2, R2, 0x37800000, 0x17 ;  /* 0x3780000002027811 */ /* 0x000fc800078eb8ff */
[----:B------:R-:W-:Y:S01]  /*7370*/  LOP3.LUT R5, R2, R0, R7, 0xfe, !PT ;  /* 0x0000000002057212 */ /* 0x000fe200078efe07 */
[----:B------:R-:W-:Y:S06]  /*7380*/  BRA `(.L_x_1970) ;  /* 0x0000000000947947 */ /* 0x000fec0003800000 */
.L_x_1982:
        /* <DEDUP_REMOVED lines=14> */
.L_x_1969:
[----:B------:R-:W-:Y:S01]  /*7470*/  MOV R2, 0x0 ;  /* 0x0000000000027802 */ /* 0x000fe20000000f00 */
[----:B------:R-:W0:Y:S01]  /*7480*/  LDCU.64 UR4, c[0x4][0x128] ;  /* 0x01002500ff0477ac */ /* 0x000e220008000a00 */
[----:B------:R-:W-:Y:S02]  /*7490*/  HFMA2 R12, -RZ, RZ, 0, 5.9604644775390625e-08 ;  /* 0x00000001ff0c7431 */ /* 0x000fe400000001ff */
[----:B------:R-:W-:Y:S01]  /*74a0*/  IMAD.MOV.U32 R8, RZ, RZ, 0x4e ;  /* 0x0000004eff087424 */ /* 0x000fe200078e00ff */
[----:B------:R-:W2:Y:S01]  /*74b0*/  LDCU.64 UR6, c[0x4][0x130] ;  /* 0x01002600ff0677ac */ /* 0x000ea20008000a00 */
[----:B------:R-:W4:Y:S01]  /*74c0*/  LDC.64 R2, c[0x4][R2] ;  /* 0x0100000002027b82 */ /* 0x000f220000000a00 */
[----:B------:R-:W-:Y:S01]  /*74d0*/  IMAD.MOV.U32 R13, RZ, RZ, RZ ;  /* 0x000000ffff0d7224 */ /* 0x000fe200078e00ff */
[----:B------:R-:W1:Y:S01]  /*74e0*/  LDCU.64 UR8, c[0x4][0x18] ;  /* 0x01000300ff0877ac */ /* 0x000e620008000a00 */
[----:B0-----:R-:W-:Y:S01]  /*74f0*/  IMAD.U32 R4, RZ, RZ, UR4 ;  /* 0x00000004ff047e24 */ /* 0x001fe2000f8e00ff */
[----:B------:R-:W-:Y:S01]  /*7500*/  MOV R5, UR5 ;  /* 0x0000000500057c02 */ /* 0x000fe20008000f00 */
[----:B--2---:R-:W-:-:S02]  /*7510*/  IMAD.U32 R6, RZ, RZ, UR6 ;  /* 0x00000006ff067e24 */ /* 0x004fc4000f8e00ff */
[----:B------:R-:W-:Y:S01]  /*7520*/  IMAD.U32 R7, RZ, RZ, UR7 ;  /* 0x00000007ff077e24 */ /* 0x000fe2000f8e00ff */
[----:B-1----:R-:W-:Y:S01]  /*7530*/  MOV R10, UR8 ;  /* 0x00000008000a7c02 */ /* 0x002fe20008000f00 */
[----:B------:R-:W-:-:S07]  /*7540*/  IMAD.U32 R11, RZ, RZ, UR9 ;  /* 0x00000009ff0b7e24 */ /* 0x000fce000f8e00ff */
[----:B------:R-:W-:-:S07]  /*7550*/  LEPC R20, `(.L_x_1991) ;  /* 0x000000001014794e */ /* 0x000fce0000000000 */
[----:B---345:R-:W-:Y:S05]  /*7560*/  CALL.ABS.NOINC R2 ;  /* 0x0000000002007343 */ /* 0x038fea0003c00000 */
.L_x_1991:
[----:B------:R-:W-:Y:S01]  /*7570*/  IMAD.MOV.U32 R5, RZ, RZ, RZ ;  /* 0x000000ffff057224 */ /* 0x000fe200078e00ff */
[----:B------:R-:W-:Y:S06]  /*7580*/  BRA `(.L_x_1970) ;  /* 0x0000000000147947 */ /* 0x000fec0003800000 */
.L_x_1990:
[----:B------:R-:W2:Y:S02]  /*7590*/  LDG.E.64 R2, desc[UR36][R2.64] ;  /* 0x0000002402027981 */ /* 0x000ea4000c1e1b00 */
[----:B--2---:R0:W2:Y:S02]  /*75a0*/  I2F.U64 R5, R2 ;  /* 0x0000000200057312 */ /* 0x0040a40000301000 */
[----:B0-2---:R-:W-:Y:S05]  /*75b0*/  BRA `(.L_x_1970) ;  /* 0x0000000000087947 */ /* 0x005fea0003800000 */
.L_x_1989:
[----:B------:R-:W2:Y:S02]  /*75c0*/  LDG.E R2, desc[UR36][R2.64] ;  /* 0x0000002402027981 */ /* 0x000ea4000c1e1900 */
[----:B--2---:R-:W-:-:S07]  /*75d0*/  I2FP.F32.U32 R5, R2 ;  /* 0x0000000200057245 */ /* 0x004fce0000201000 */
.L_x_1970:
[----:B------:R-:W-:Y:S05]  /*75e0*/  BSYNC.RECONVERGENT B6 ;  /* 0x0000000000067941 */ /* 0x000fea0003800200 */
.L_x_1964:
[----:B------:R-:W4:Y:S01]  /*75f0*/  LDC R0, c[0x0][0x600] ;  /* 0x00018000ff007b82 */ /* 0x000f220000000800 */
[----:B------:R-:W4:Y:S01]  /*7600*/  LDCU.64 UR4, c[0x0][0x5e8] ;  /* 0x0000bd00ff0477ac */ /* 0x000f220008000a00 */
[----:B0123-5:R-:W-:Y:S01]  /*7610*/  FADD.FTZ R7, R5, -R22 ;  /* 0x8000001605077221 */ /* 0x02ffe20000010000 */
[----:B------:R-:W-:-:S04]  /*7620*/  ULOP3.LUT UR6, UR40, 0xff, URZ, 0xc0, !UPT ;  /* 0x000000ff28067892 */ /* 0x000fc8000f8ec0ff */
[----:B------:R-:W-:Y:S01]  /*7630*/  UISETP.GT.AND UP0, UPT, UR6, 0x9, UPT ;  /* 0x000000090600788c */ /* 0x000fe2000bf04270 */
[----:B----4-:R-:W-:-:S04]  /*7640*/  IADD3 R2, P0, PT, R16, UR4, RZ ;  /* 0x0000000410027c10 */ /* 0x010fc8000ff1e0ff */
[----:B------:R-:W-:Y:S02]  /*7650*/  IADD3.X R3, PT, PT, RZ, UR5, RZ, P0, !PT ;  /* 0x00000005ff037c10 */ /* 0x000fe400087fe4ff */
[----:B------:R-:W-:-:S13]  /*7660*/  FSETP.GEU.FTZ.AND P1, PT, |R0|, 0.5, PT ;  /* 0x3f0000000000780b */ /* 0x000fda0003f3e200 */
        /* <DEDUP_REMOVED lines=14> */
.L_x_1995:
[----:B------:R-:W0:Y:S02]  /*7750*/  F2I.S64.TRUNC R22, R22 ;  /* 0x0000001600167311 */ /* 0x000e24000020d900 */
[----:B0-----:R-:W-:-:S05]  /*7760*/  IMAD.MOV.U32 R5, RZ, RZ, R22 ;  /* 0x000000ffff057224 */ /* 0x001fca00078e0016 */
[----:B------:R0:W-:Y:S01]  /*7770*/  STG.E.U8 desc[UR36][R2.64], R5 ;  /* 0x0000000502007986 */ /* 0x0001e2000c101124 */
[----:B------:R-:W-:Y:S05]  /*7780*/  BRA `(.L_x_1997) ;  /* 0x0000000c00287947 */ /* 0x000fea0003800000 */
.L_x_1994:
        /* <DEDUP_REMOVED lines=9> */
.L_x_1999:
[----:B------:R-:W0:Y:S02]  /*7820*/  F2I.FTZ.TRUNC.NTZ R5, R22 ;  /* 0x0000001600057305 */ /* 0x000e24000021f100 */
[----:B0-----:R0:W-:Y:S01]  /*7830*/  STG.E desc[UR36][R2.64], R5 ;  /* 0x0000000502007986 */ /* 0x0011e2000c101924 */
[----:B------:R-:W-:Y:S05]  /*7840*/  BRA `(.L_x_1997) ;  /* 0x0000000800f87947 */ /* 0x000fea0003800000 */
.L_x_1998:
[----:B------:R-:W0:Y:S02]  /*7850*/  F2I.FTZ.TRUNC.NTZ R5, R22 ;  /* 0x0000001600057305 */ /* 0x000e24000021f100 */
[----:B0-----:R0:W-:Y:S01]  /*7860*/  STG.E.U16 desc[UR36][R2.64], R5 ;  /* 0x0000000502007986 */ /* 0x0011e2000c101524 */
[----:B------:R-:W-:Y:S05]  /*7870*/  BRA `(.L_x_1997) ;  /* 0x0000000800ec7947 */ /* 0x000fea0003800000 */
.L_x_1993:
        /* <DEDUP_REMOVED lines=8> */
.L_x_2001:
[----:B------:R-:W-:-:S05]  /*7900*/  F2FP.F16.F32.PACK_AB R22, RZ, R22 ;  /* 0x00000016ff16723e */ /* 0x000fca00000000ff */
[----:B------:R0:W-:Y:S01]  /*7910*/  STG.E.U16 desc[UR36][R2.64], R22 ;  /* 0x0000001602007986 */ /* 0x0001e2000c101524 */
[----:B------:R-:W-:Y:S05]  /*7920*/  BRA `(.L_x_1997) ;  /* 0x0000000800c07947 */ /* 0x000fea0003800000 */
.L_x_2000:
        /* <DEDUP_REMOVED lines=9> */
.L_x_2003:
[----:B------:R-:W-:-:S04]  /*79c0*/  F2FP.F16.F32.PACK_AB R5, RZ, R22 ;  /* 0x00000016ff05723e */ /* 0x000fc800000000ff */
[----:B------:R-:W-:-:S05]  /*79d0*/  PRMT R5, R5, 0x5410, RZ ;  /* 0x0000541005057816 */ /* 0x000fca00000000ff */
[----:B------:R0:W-:Y:S01]  /*79e0*/  STG.E desc[UR36][R2.64], R5 ;  /* 0x0000000502007986 */ /* 0x0001e2000c101924 */
[----:B------:R-:W-:Y:S05]  /*79f0*/  BRA `(.L_x_1997) ;  /* 0x00000008008c7947 */ /* 0x000fea0003800000 */
.L_x_2002:
[----:B------:R-:W-:-:S06]  /*7a00*/  FMUL.FTZ R4, R22, 1 ;  /* 0x3f80000016047820 */ /* 0x000fcc0000410000 */
[----:B------:R-:W0:Y:S02]  /*7a10*/  F2F.F64.F32 R4, R4 ;  /* 0x0000000400047310 */ /* 0x000e240000201800 */
[----:B0-----:R0:W-:Y:S01]  /*7a20*/  STG.E.64 desc[UR36][R2.64], R4 ;  /* 0x0000000402007986 */ /* 0x0011e2000c101b24 */
[----:B------:R-:W-:Y:S05]  /*7a30*/  BRA `(.L_x_1997) ;  /* 0x00000008007c7947 */ /* 0x000fea0003800000 */
.L_x_1992:
        /* <DEDUP_REMOVED lines=13> */
.L_x_2007:
[----:B------:R-:W-:Y:S01]  /*7b10*/  LOP3.LUT R4, R22, 0x7fffffff, RZ, 0xc0, !PT ;  /* 0x7fffffff16047812 */ /* 0x000fe200078ec0ff */
[----:B------:R-:W-:Y:S01]  /*7b20*/  BSSY.RECONVERGENT B0, `(.L_x_2008) ;  /* 0x0000012000007945 */ /* 0x000fe20003800200 */
[----:B------:R-:W-:Y:S02]  /*7b30*/  MOV R0, 0x80 ;  /* 0x0000008000007802 */ /* 0x000fe40000000f00 */
        /* <DEDUP_REMOVED lines=13> */
.L_x_2010:
[----:B------:R-:W-:-:S04]  /*7c10*/  SHF.R.U32.HI R22, RZ, 0x18, R22 ;  /* 0x00000018ff167819 */ /* 0x000fc80000011616 */
[----:B------:R-:W-:-:S04]  /*7c20*/  LOP3.LUT R5, R5, 0x80, R22, 0xf8, !PT ;  /* 0x0000008005057812 */ /* 0x000fc800078ef816 */
[----:B------:R-:W-:-:S07]  /*7c30*/  PRMT R0, R5, 0x7610, R0 ;  /* 0x0000761005007816 */ /* 0x000fce0000000000 */
.L_x_2009:
[----:B------:R-:W-:Y:S05]  /*7c40*/  BSYNC.RECONVERGENT B0 ;  /* 0x0000000000007941 */ /* 0x000fea0003800200 */
.L_x_2008:
[----:B------:R0:W-:Y:S01]  /*7c50*/  STG.E.U8 desc[UR36][R2.64], R0 ;  /* 0x0000000002007986 */ /* 0x0001e2000c101124 */
[----:B------:R-:W-:Y:S05]  /*7c60*/  BRA `(.L_x_1997) ;  /* 0x0000000400f07947 */ /* 0x000fea0003800000 */
.L_x_2006:
[----:B------:R-:W-:Y:S01]  /*7c70*/  LOP3.LUT R4, R22, 0x7fffffff, RZ, 0xc0, !PT ;  /* 0x7fffffff16047812 */ /* 0x000fe200078ec0ff */
[----:B------:R-:W-:Y:S01]  /*7c80*/  BSSY.RECONVERGENT B0, `(.L_x_2011) ;  /* 0x0000012000007945 */ /* 0x000fe20003800200 */
[----:B------:R-:W-:Y:S02]  /*7c90*/  IMAD.MOV.U32 R0, RZ, RZ, 0x80 ;  /* 0x00000080ff007424 */ /* 0x000fe400078e00ff */
        /* <DEDUP_REMOVED lines=13> */
.L_x_2013:
[----:B------:R-:W-:-:S04]  /*7d70*/  SHF.R.U32.HI R22, RZ, 0x18, R22 ;  /* 0x00000018ff167819 */ /* 0x000fc80000011616 */
[----:B------:R-:W-:-:S04]  /*7d80*/  LOP3.LUT R5, R5, 0x80, R22, 0xf8, !PT ;  /* 0x0000008005057812 */ /* 0x000fc800078ef816 */
[----:B------:R-:W-:-:S07]  /*7d90*/  PRMT R0, R5, 0x7610, R0 ;  /* 0x0000761005007816 */ /* 0x000fce0000000000 */
.L_x_2012:
[----:B------:R-:W-:Y:S05]  /*7da0*/  BSYNC.RECONVERGENT B0 ;  /* 0x0000000000007941 */ /* 0x000fea0003800200 */
.L_x_2011:
[----:B------:R0:W-:Y:S01]  /*7db0*/  STG.E.U8 desc[UR36][R2.64], R0 ;  /* 0x0000000002007986 */ /* 0x0001e2000c101124 */
[----:B------:R-:W-:Y:S05]  /*7dc0*/  BRA `(.L_x_1997) ;  /* 0x0000000400987947 */ /* 0x000fea0003800000 */
.L_x_2005:
[----:B------:R-:W-:-:S09]  /*7dd0*/  UISETP.NE.AND UP0, UPT, UR6, 0x1c, UPT ;  /* 0x0000001c0600788c */ /* 0x000fd2000bf05270 */
[----:B------:R-:W-:Y:S05]  /*7de0*/  BRA.U !UP0, `(.L_x_2014) ;  /* 0x0000000108587547 */ /* 0x000fea000b800000 */
[----:B------:R-:W-:-:S09]  /*7df0*/  UISETP.NE.AND UP0, UPT, UR6, 0x1d, UPT ;  /* 0x0000001d0600788c */ /* 0x000fd2000bf05270 */
[----:B------:R-:W-:Y:S05]  /*7e00*/  BRA.U !UP0, `(.L_x_2015) ;  /* 0x0000000108447547 */ /* 0x000fea000b800000 */
[----:B------:R-:W-:-:S09]  /*7e10*/  UISETP.NE.AND UP0, UPT, UR6, 0x2c, UPT ;  /* 0x0000002c0600788c */ /* 0x000fd2000bf05270 */
[----:B------:R-:W-:Y:S05]  /*7e20*/  BRA.U UP0, `(.L_x_1996) ;  /* 0x0000000100a87547 */ /* 0x000fea000b800000 */
        /* <DEDUP_REMOVED lines=15> */
.L_x_2015:
[----:B------:R-:W0:Y:S02]  /*7f20*/  F2I.U64.TRUNC R22, R22 ;  /* 0x0000001600167311 */ /* 0x000e24000020d800 */
[----:B0-----:R0:W-:Y:S01]  /*7f30*/  STG.E.64 desc[UR36][R2.64], R22 ;  /* 0x0000001602007986 */ /* 0x0011e2000c101b24 */
[----:B------:R-:W-:Y:S05]  /*7f40*/  BRA `(.L_x_1997) ;  /* 0x0000000400387947 */ /* 0x000fea0003800000 */
.L_x_2014:
[----:B------:R-:W0:Y:S02]  /*7f50*/  F2I.FTZ.U32.TRUNC.NTZ R5, R22 ;  /* 0x0000001600057305 */ /* 0x000e24000021f000 */
[----:B0-----:R0:W-:Y:S01]  /*7f60*/  STG.E desc[UR36][R2.64], R5 ;  /* 0x0000000502007986 */ /* 0x0011e2000c101924 */
[----:B------:R-:W-:Y:S05]  /*7f70*/  BRA `(.L_x_1997) ;  /* 0x00000004002c7947 */ /* 0x000fea0003800000 */
.L_x_2004:
        /* <DEDUP_REMOVED lines=10> */
.L_x_2017:
[----:B------:R-:W-:Y:S01]  /*8020*/  FMUL.FTZ R4, R22, 1 ;  /* 0x3f80000016047820 */ /* 0x000fe20000410000 */
[----:B------:R-:W-:-:S05]  /*8030*/  CS2R R6, SRZ ;  /* 0x0000000000067805 */ /* 0x000fca000001ff00 */
[----:B------:R-:W0:Y:S02]  /*8040*/  F2F.F64.F32 R4, R4 ;  /* 0x0000000400047310 */ /* 0x000e240000201800 */
[----:B0-----:R3:W-:Y:S01]  /*8050*/  STG.E.128 desc[UR36][R2.64], R4 ;  /* 0x0000000402007986 */ /* 0x0017e2000c101d24 */
[----:B------:R-:W-:Y:S05]  /*8060*/  BRA `(.L_x_1997) ;  /* 0x0000000000f07947 */ /* 0x000fea0003800000 */
.L_x_2016:
[----:B------:R-:W-:-:S09]  /*8070*/  UISETP.NE.AND UP0, UPT, UR6, 0xf, UPT ;  /* 0x0000000f0600788c */ /* 0x000fd2000bf05270 */
[----:B------:R-:W-:Y:S05]  /*8080*/  BRA.U !UP0, `(.L_x_2018) ;  /* 0x0000000108e07547 */ /* 0x000fea000b800000 */
[----:B------:R-:W-:-:S09]  /*8090*/  UISETP.NE.AND UP0, UPT, UR6, 0x17, UPT ;  /* 0x000000170600788c */ /* 0x000fd2000bf05270 */
[----:B------:R-:W-:Y:S05]  /*80a0*/  BRA.U !UP0, `(.L_x_2019) ;  /* 0x00000001088c7547 */ /* 0x000fea000b800000 */
[----:B------:R-:W-:-:S09]  /*80b0*/  UISETP.NE.AND UP0, UPT, UR6, 0x18, UPT ;  /* 0x000000180600788c */ /* 0x000fd2000bf05270 */
[----:B------:R-:W-:Y:S05]  /*80c0*/  BRA.U !UP0, `(.L_x_2020) ;  /* 0x0000000108447547 */ /* 0x000fea000b800000 */
.L_x_1996:
        /* <DEDUP_REMOVED lines=16> */
.L_x_2021:
[----:B------:R-:W-:Y:S05]  /*81d0*/  BRA `(.L_x_1997) ;  /* 0x0000000000947947 */ /* 0x000fea0003800000 */
.L_x_2020:
[----:B------:R-:W-:Y:S01]  /*81e0*/  LOP3.LUT R4, R22, 0x7fffffff, RZ, 0xc0, !PT ;  /* 0x7fffffff16047812 */ /* 0x000fe200078ec0ff */
[----:B------:R-:W-:Y:S01]  /*81f0*/  BSSY.RECONVERGENT B0, `(.L_x_2022) ;  /* 0x000000b000007945 */ /* 0x000fe20003800200 */
[----:B------:R-:W-:Y:S02]  /*8200*/  SHF.R.U32.HI R7, RZ, 0x18, R22 ;  /* 0x00000018ff077819 */ /* 0x000fe40000011616 */
[----:B------:R-:W-:Y:S02]  /*8210*/  ISETP.GT.U32.AND P0, PT, R4, 0x43efffff, PT ;  /* 0x43efffff0400780c */ /* 0x000fe40003f04070 */
[----:B------:R-:W-:-:S11]  /*8220*/  MOV R0, 0x7f ;  /* 0x0000007f00007802 */ /* 0x000fd60000000f00 */
[----:B------:R-:W-:Y:S05]  /*8230*/  @P0 BRA `(.L_x_2023) ;  /* 0x0000000000180947 */ /* 0x000fea0003800000 */
[----:B------:R-:W-:-:S13]  /*8240*/  ISETP.GE.U32.AND P0, PT, R4, 0x3c800000, PT ;  /* 0x3c8000000400780c */ /* 0x000fda0003f06070 */
[----:B------:R-:W-:-:S04]  /*8250*/  @P0 SHF.R.U32.HI R0, RZ, 0x14, R22 ;  /* 0x00000014ff000819 */ /* 0x000fc80000011616 */
[----:B------:R-:W-:-:S04]  /*8260*/  @P0 LOP3.LUT R5, R0, 0x1, RZ, 0xc0, !PT ;  /* 0x0000000100050812 */ /* 0x000fc800078ec0ff */
[----:B------:R-:W-:-:S04]  /*8270*/  @P0 IADD3 R0, PT, PT, R22, 0x407ffff, R5 ;  /* 0x0407ffff16000810 */ /* 0x000fc80007ffe005 */
[----:B------:R-:W-:Y:S01]  /*8280*/  @P0 SHF.R.U32.HI R0, RZ, 0x14, R0 ;  /* 0x00000014ff000819 */ /* 0x000fe20000011600 */
[----:B------:R-:W-:-:S07]  /*8290*/  @!P0 FADD.FTZ R0, R4, 16384 ;  /* 0x4680000004008421 */ /* 0x000fce0000010000 */
.L_x_2023:
[----:B------:R-:W-:Y:S05]  /*82a0*/  BSYNC.RECONVERGENT B0 ;  /* 0x0000000000007941 */ /* 0x000fea0003800200 */
.L_x_2022:
[----:B------:R-:W-:-:S05]  /*82b0*/  LOP3.LUT R5, R0, 0x80, R7, 0xf8, !PT ;  /* 0x0000008000057812 */ /* 0x000fca00078ef807 */
[----:B------:R1:W-:Y:S01]  /*82c0*/  STG.E.U8 desc[UR36][R2.64], R5 ;  /* 0x0000000502007986 */ /* 0x0003e2000c101124 */
[----:B------:R-:W-:Y:S05]  /*82d0*/  BRA `(.L_x_1997) ;  /* 0x0000000000547947 */ /* 0x000fea0003800000 */
.L_x_2019:
[----:B------:R-:W-:Y:S01]  /*82e0*/  LOP3.LUT R4, R22, 0x7fffffff, RZ, 0xc0, !PT ;  /* 0x7fffffff16047812 */ /* 0x000fe200078ec0ff */
[----:B------:R-:W-:Y:S03]  /*82f0*/  BSSY.RECONVERGENT B0, `(.L_x_2024) ;  /* 0x000000d000007945 */ /* 0x000fe60003800200 */
        /* <DEDUP_REMOVED lines=9> */
.L_x_2025:
[----:B------:R-:W-:Y:S01]  /*8390*/  IMAD.MOV.U32 R0, RZ, RZ, 0x7f ;  /* 0x0000007fff007424 */ /* 0x000fe200078e00ff */
[----:B------:R-:W-:-:S04]  /*83a0*/  ISETP.GT.U32.AND P0, PT, R4, 0x7f800000, PT ;  /* 0x7f8000000400780c */ /* 0x000fc80003f04070 */
[----:B------:R-:W-:-:S09]  /*83b0*/  SEL R0, R0, 0x7c, P0 ;  /* 0x0000007c00007807 */ /* 0x000fd20000000000 */
.L_x_2026:
[----:B------:R-:W-:Y:S05]  /*83c0*/  BSYNC.RECONVERGENT B0 ;  /* 0x0000000000007941 */ /* 0x000fea0003800200 */
.L_x_2024:
[----:B------:R-:W-:-:S04]  /*83d0*/  SHF.R.U32.HI R5, RZ, 0x18, R22 ;  /* 0x00000018ff057819 */ /* 0x000fc80000011616 */
[----:B------:R-:W-:-:S05]  /*83e0*/  LOP3.LUT R5, R0, 0x80, R5, 0xf8, !PT ;  /* 0x0000008000057812 */ /* 0x000fca00078ef805 */
[----:B------:R2:W-:Y:S01]  /*83f0*/  STG.E.U8 desc[UR36][R2.64], R5 ;  /* 0x0000000502007986 */ /* 0x0005e2000c101124 */
[----:B------:R-:W-:Y:S05]  /*8400*/  BRA `(.L_x_1997) ;  /* 0x0000000000087947 */ /* 0x000fea0003800000 */
.L_x_2018:
[----:B------:R-:W-:-:S05]  /*8410*/  F2FP.BF16.F32.PACK_AB R22, RZ, R22 ;  /* 0x00000016ff16723e */ /* 0x000fca00000010ff */
[----:B------:R0:W-:Y:S02]  /*8420*/  STG.E.U16 desc[UR36][R2.64], R22 ;  /* 0x0000001602007986 */ /* 0x0001e4000c101524 */
.L_x_1997:
[----:B------:R-:W-:-:S07]  /*8430*/  VIADD R17, R17, 0x80 ;  /* 0x0000008011117836 */ /* 0x000fce0000000000 */
.L_x_1934:
[----:B------:R-:W-:Y:S05]  /*8440*/  BSYNC.RECONVERGENT B7 ;  /* 0x0000000000077941 */ /* 0x000fea0003800200 */
.L_x_1933:
[----:B------:R-:W5:Y:S01]  /*8450*/  LDCU UR4, c[0x0][0x380] ;  /* 0x00007000ff0477ac */ /* 0x000f620008000800 */
[----:B------:R-:W-:Y:S01]  /*8460*/  BSSY.RECONVERGENT B7, `(.L_x_2027) ;  /* 0x0000418000077945 */ /* 0x000fe20003800200 */
[----:B-----5:R-:W-:-:S13]  /*8470*/  ISETP.GE.AND P0, PT, R17, UR4, PT ;  /* 0x0000000411007c0c */ /* 0x020fda000bf06270 */
[----:B------:R-:W-:Y:S05]  /*8480*/  @P0 BRA `(.L_x_2028) ;  /* 0x0000004000540947 */ /* 0x000fea0003800000 */
[----:B------:R-:W5:Y:S01]  /*8490*/  LDCU UR4, c[0x0][0x388] ;  /* 0x00007100ff0477ac */ /* 0x000f620008000800 */
[----:B------:R-:W-:Y:S02]  /*84a0*/  HFMA2 R19, -RZ, RZ, 0, 0 ;  /* 0x00000000ff137431 */ /* 0x000fe400000001ff */
[----:B0-----:R-:W-:Y:S02]  /*84b0*/  IMAD.MOV.U32 R0, RZ, RZ, RZ ;  /* 0x000000ffff007224 */ /* 0x001fe400078e00ff */
[----:B------:R-:W-:Y:S01]  /*84c0*/  IMAD.MOV.U32 R16, RZ, RZ, RZ ;  /* 0x000000ffff107224 */ /* 0x000fe200078e00ff */
[----:B-----5:R-:W-:-:S09]  /*84d0*/  UISETP.NE.AND UP0, UPT, UR4, URZ, UPT ;  /* 0x000000ff0400728c */ /* 0x020fd2000bf05270 */
[----:B------:R-:W-:Y:S05]  /*84e0*/  BRA.U !UP0, `(.L_x_2029) ;  /* 0x0000001508707547 */ /* 0x000fea000b800000 */
[----:B------:R-:W1:Y:S01]  /*84f0*/  LDCU.64 UR4, c[0x0][0x390] ;  /* 0x00007200ff0477ac */ /* 0x000e620008000a00 */
[----:B------:R-:W-:Y:S01]  /*8500*/  MOV R16, RZ ;  /* 0x000000ff00107202 */ /* 0x000fe20000000f00 */
[----:B------:R-:W0:Y:S01]  /*8510*/  LDCU UR6, c[0x0][0x38c] ;  /* 0x00007180ff0677ac */ /* 0x000e220008000800 */
[----:B------:R-:W5:Y:S01]  /*8520*/  LDCU.64 UR8, c[0x0][0x4b8] ;  /* 0x00009700ff0877ac */ /* 0x000f620008000a00 */
[----:B------:R-:W-:Y:S02]  /*8530*/  UISETP.NE.AND UP0, UPT, UR39, URZ, UPT ;  /* 0x000000ff2700728c */ /* 0x000fe4000bf05270 */
        /* <DEDUP_REMOVED lines=343> */
.L_x_2029:
        /* <DEDUP_REMOVED lines=18> */
.L_x_2034:
[----:B------:R-:W2:Y:S02]  /*9bd0*/  LDG.E.U8 R2, desc[UR36][R2.64] ;  /* 0x0000002402027981 */ /* 0x000ea4000c1e1100 */
[----:B--2---:R-:W-:Y:S01]  /*9be0*/  I2FP.F32.U32 R22, R2 ;  /* 0x0000000200167245 */ /* 0x004fe20000201000 */
[----:B------:R-:W-:Y:S06]  /*9bf0*/  BRA `(.L_x_2036) ;  /* 0x0000000c00447947 */ /* 0x000fec0003800000 */
.L_x_2033:
        /* <DEDUP_REMOVED lines=9> */
.L_x_2038:
[----:B------:R-:W2:Y:S02]  /*9c90*/  LDG.E R2, desc[UR36][R2.64] ;  /* 0x0000002402027981 */ /* 0x000ea4000c1e1900 */
[----:B--2---:R-:W-:Y:S01]  /*9ca0*/  I2FP.F32.S32 R22, R2 ;  /* 0x0000000200167245 */ /* 0x004fe20000201400 */
[----:B------:R-:W-:Y:S06]  /*9cb0*/  BRA `(.L_x_2036) ;  /* 0x0000000c00147947 */ /* 0x000fec0003800000 */
.L_x_2037:
[----:B------:R-:W2:Y:S02]  /*9cc0*/  LDG.E.U16 R2, desc[UR36][R2.64] ;  /* 0x0000002402027981 */ /* 0x000ea4000c1e1500 */
[----:B--2---:R0:W1:Y:S01]  /*9cd0*/  I2F.S16 R22, R2 ;  /* 0x0000000200167306 */ /* 0x0040620000101400 */
[----:B------:R-:W-:Y:S05]  /*9ce0*/  BRA `(.L_x_2036) ;  /* 0x0000000c00087947 */ /* 0x000fea0003800000 */
.L_x_2032:
        /* <DEDUP_REMOVED lines=8> */
.L_x_2040:
[----:B------:R-:W2:Y:S02]  /*9d70*/  LDG.E.U16 R2, desc[UR36][R2.64] ;  /* 0x0000002402027981 */ /* 0x000ea4000c1e1500 */
[----:B--2---:R-:W-:Y:S01]  /*9d80*/  HADD2.F32 R22, -RZ, R2.H0_H0 ;  /* 0x20000002ff167230 */ /* 0x004fe20000004100 */
[----:B------:R-:W-:Y:S06]  /*9d90*/  BRA `(.L_x_2036) ;  /* 0x0000000800dc7947 */ /* 0x000fec0003800000 */
.L_x_2039:
        /* <DEDUP_REMOVED lines=8> */
.L_x_2042:
[----:B------:R-:W2:Y:S02]  /*9e20*/  LDG.E.U16 R2, desc[UR36][R2.64] ;  /* 0x0000002402027981 */ /* 0x000ea4000c1e1500 */
[----:B--2---:R-:W-:Y:S01]  /*9e30*/  HADD2.F32 R22, -RZ, R2.H0_H0 ;  /* 0x20000002ff167230 */ /* 0x004fe20000004100 */
[----:B------:R-:W-:Y:S06]  /*9e40*/  BRA `(.L_x_2036) ;  /* 0x0000000800b07947 */ /* 0x000fec0003800000 */
.L_x_2041:
        /* <DEDUP_REMOVED lines=11> */
.L_x_2031:
        /* <DEDUP_REMOVED lines=12> */
.L_x_2045:
        /* <DEDUP_REMOVED lines=11> */
.L_x_2044:
        /* <DEDUP_REMOVED lines=25> */
.L_x_2047:
        /* <DEDUP_REMOVED lines=12> */
.L_x_2046:
[----:B------:R-:W2:Y:S02]  /*a2c0*/  LDG.E.U16 R2, desc[UR36][R2.64] ;  /* 0x0000002402027981 */ /* 0x000ea4000c1e1500 */
[----:B--2---:R-:W-:Y:S01]  /*a2d0*/  SHF.L.U32 R22, R2, 0x10, RZ ;  /* 0x0000001002167819 */ /* 0x004fe200000006ff */
[----:B------:R-:W-:Y:S06]  /*a2e0*/  BRA `(.L_x_2036) ;  /* 0x0000000400887947 */ /* 0x000fec0003800000 */
.L_x_2043:
        /* <DEDUP_REMOVED lines=11> */
.L_x_2050:
        /* <DEDUP_REMOVED lines=20> */
.L_x_2052:
[----:B------:R-:W-:Y:S05]  /*a4e0*/  BSYNC.RECONVERGENT B0 ;  /* 0x0000000000007941 */ /* 0x000fea0003800200 */
.L_x_2051:
[----:B------:R-:W-:Y:S01]  /*a4f0*/  IMAD.SHL.U32 R0, R0, 0x100000, RZ ;  /* 0x0010000000007824 */ /* 0x000fe200078e00ff */
[----:B------:R-:W-:-:S04]  /*a500*/  LEA R2, R2, 0x3b800000, 0x17 ;  /* 0x3b80000002027811 */ /* 0x000fc800078eb8ff */
[----:B------:R-:W-:Y:S01]  /*a510*/  LOP3.LUT R22, R2, R0, R7, 0xfe, !PT ;  /* 0x0000000002167212 */ /* 0x000fe200078efe07 */
[----:B------:R-:W-:Y:S06]  /*a520*/  BRA `(.L_x_2036) ;  /* 0x0000000000f87947 */ /* 0x000fec0003800000 */
.L_x_2049:
        /* <DEDUP_REMOVED lines=20> */
.L_x_2054:
[----:B------:R-:W-:Y:S05]  /*a670*/  BSYNC.RECONVERGENT B0 ;  /* 0x0000000000007941 */ /* 0x000fea0003800200 */
.L_x_2053:
[----:B------:R-:W-:Y:S01]  /*a680*/  IMAD.SHL.U32 R0, R0, 0x200000, RZ ;  /* 0x0020000000007824 */ /* 0x000fe200078e00ff */
[----:B------:R-:W-:-:S04]  /*a690*/  LEA R2, R2, 0x37800000, 0x17 ;  /* 0x3780000002027811 */ /* 0x000fc800078eb8ff */
[----:B------:R-:W-:Y:S01]  /*a6a0*/  LOP3.LUT R22, R2, R0, R7, 0xfe, !PT ;  /* 0x0000000002167212 */ /* 0x000fe200078efe07 */
[----:B------:R-:W-:Y:S06]  /*a6b0*/  BRA `(.L_x_2036) ;  /* 0x0000000000947947 */ /* 0x000fec0003800000 */
.L_x_2048:
        /* <DEDUP_REMOVED lines=14> */
.L_x_2035:
        /* <DEDUP_REMOVED lines=11> */
[----:B------:R-:W-:Y:S01]  /*a850*/  IMAD.U32 R7, RZ, RZ, UR7 ;  /* 0x00000007ff077e24 */ /* 0x000fe2000f8e00ff */
[----:B---3--:R-:W-:Y:S01]  /*a860*/  MOV R10, UR8 ;  /* 0x00000008000a7c02 */ /* 0x008fe20008000f00 */
[----:B------:R-:W-:-:S07]  /*a870*/  IMAD.U32 R11, RZ, RZ, UR9 ;  /* 0x00000009ff0b7e24 */ /* 0x000fce000f8e00ff */
[----:B------:R-:W-:-:S07]  /*a880*/  LEPC R20, `(.L_x_2057) ;  /* 0x000000001014794e */ /* 0x000fce0000000000 */
[----:B--2---:R-:W-:Y:S05]  /*a890*/  CALL.ABS.NOINC R2 ;  /* 0x0000000002007343 */ /* 0x004fea0003c00000 */
.L_x_2057:
[----:B------:R-:W-:Y:S01]  /*a8a0*/  IMAD.MOV.U32 R22, RZ, RZ, RZ ;  /* 0x000000ffff167224 */ /* 0x000fe200078e00ff */
[----:B------:R-:W-:Y:S06]  /*a8b0*/  BRA `(.L_x_2036) ;  /* 0x0000000000147947 */ /* 0x000fec0003800000 */
.L_x_2056:
[----:B------:R-:W2:Y:S02]  /*a8c0*/  LDG.E.64 R22, desc[UR36][R2.64] ;  /* 0x0000002402167981 */ /* 0x000ea4000c1e1b00 */
[----:B--2---:R0:W1:Y:S02]  /*a8d0*/  I2F.U64 R22, R22 ;  /* 0x0000001600167312 */ /* 0x0040640000301000 */
[----:B01----:R-:W-:Y:S05]  /*a8e0*/  BRA `(.L_x_2036) ;  /* 0x0000000000087947 */ /* 0x003fea0003800000 */
.L_x_2055:
[----:B------:R-:W2:Y:S02]  /*a8f0*/  LDG.E R2, desc[UR36][R2.64] ;  /* 0x0000002402027981 */ /* 0x000ea4000c1e1900 */
[----:B--2---:R-:W-:-:S07]  /*a900*/  I2FP.F32.U32 R22, R2 ;  /* 0x0000000200167245 */ /* 0x004fce0000201000 */
.L_x_2036:
[----:B------:R-:W-:Y:S05]  /*a910*/  BSYNC.RECONVERGENT B6 ;  /* 0x0000000000067941 */ /* 0x000fea0003800200 */
.L_x_2030:
[----:B------:R-:W0:Y:S01]  /*a920*/  LDCU.64 UR6, c[0x0][0x5f8] ;  /* 0x0000bf00ff0677ac */ /* 0x000e220008000a00 */
[----:B------:R-:W-:Y:S01]  /*a930*/  BSSY.RECONVERGENT B6, `(.L_x_2058) ;  /* 0x00000e5000067945 */ /* 0x000fe20003800200 */
[----:B------:R-:W-:-:S04]  /*a940*/  UPRMT UR4, UR40, 0x7772, URZ ;  /* 0x0000777228047896 */ /* 0x000fc800080000ff */
[----:B------:R-:W-:Y:S01]  /*a950*/  UISETP.GT.AND UP0, UPT, UR4, 0x9, UPT ;  /* 0x000000090400788c */ /* 0x000fe2000bf04270 */
[----:B0-2-4-:R-:W-:-:S04]  /*a960*/  IADD3 R2, P0, PT, R19, UR6, RZ ;  /* 0x0000000613027c10 */ /* 0x015fc8000ff1e0ff */
        /* <DEDUP_REMOVED lines=11> */
[----:B--2---:R0:W2:Y:S01]  /*aa20*/  I2F.S16 R5, R2 ;  /* 0x0000000200057306 */ /* 0x0040a20000101400 */
[----:B------:R-:W-:Y:S05]  /*aa30*/  BRA `(.L_x_2064) ;  /* 0x0000000c00507947 */ /* 0x000fea0003800000 */
.L_x_2062:
[----:B------:R-:W2:Y:S02]  /*aa40*/  LDG.E.U8 R2, desc[UR36][R2.64] ;  /* 0x0000002402027981 */ /* 0x000ea4000c1e1100 */
[----:B--2---:R-:W-:Y:S01]  /*aa50*/  I2FP.F32.U32 R5, R2 ;  /* 0x0000000200057245 */ /* 0x004fe20000201000 */
[----:B------:R-:W-:Y:S06]  /*aa60*/  BRA `(.L_x_2064) ;  /* 0x0000000c00447947 */ /* 0x000fec0003800000 */
.L_x_2061:
        /* <DEDUP_REMOVED lines=9> */
.L_x_2066:
[----:B------:R-:W2:Y:S02]  /*ab00*/  LDG.E R2, desc[UR36][R2.64] ;  /* 0x0000002402027981 */ /* 0x000ea4000c1e1900 */
[----:B--2---:R-:W-:Y:S01]  /*ab10*/  I2FP.F32.S32 R5, R2 ;  /* 0x0000000200057245 */ /* 0x004fe20000201400 */
[----:B------:R-:W-:Y:S06]  /*ab20*/  BRA `(.L_x_2064) ;  /* 0x0000000c00147947 */ /* 0x000fec0003800000 */
.L_x_2065:
[----:B------:R-:W2:Y:S02]  /*ab30*/  LDG.E.U16 R2, desc[UR36][R2.64] ;  /* 0x0000002402027981 */ /* 0x000ea4000c1e1500 */
[----:B--2---:R4:W0:Y:S01]  /*ab40*/  I2F.S16 R5, R2 ;  /* 0x0000000200057306 */ /* 0x0048220000101400 */
[----:B------:R-:W-:Y:S05]  /*ab50*/  BRA `(.L_x_2064) ;  /* 0x0000000c00087947 */ /* 0x000fea0003800000 */
.L_x_2060:
        /* <DEDUP_REMOVED lines=8> */
.L_x_2068:
[----:B------:R-:W2:Y:S02]  /*abe0*/  LDG.E.U16 R2, desc[UR36][R2.64] ;  /* 0x0000002402027981 */ /* 0x000ea4000c1e1500 */
[----:B--2---:R-:W-:Y:S01]  /*abf0*/  HADD2.F32 R5, -RZ, R2.H0_H0 ;  /* 0x20000002ff057230 */ /* 0x004fe20000004100 */
[----:B------:R-:W-:Y:S06]  /*ac00*/  BRA `(.L_x_2064) ;  /* 0x0000000800dc7947 */ /* 0x000fec0003800000 */
.L_x_2067:
        /* <DEDUP_REMOVED lines=8> */
.L_x_2070:
[----:B------:R-:W2:Y:S02]  /*ac90*/  LDG.E.U16 R2, desc[UR36][R2.64] ;  /* 0x0000002402027981 */ /* 0x000ea4000c1e1500 */
[----:B--2---:R-:W-:Y:S01]  /*aca0*/  HADD2.F32 R5, -RZ, R2.H0_H0 ;  /* 0x20000002ff057230 */ /* 0x004fe20000004100 */
[----:B------:R-:W-:Y:S06]  /*acb0*/  BRA `(.L_x_2064) ;  /* 0x0000000800b07947 */ /* 0x000fec0003800000 */
.L_x_2069:
        /* <DEDUP_REMOVED lines=11> */
.L_x_2059:
        /* <DEDUP_REMOVED lines=12> */
.L_x_2073:
        /* <DEDUP_REMOVED lines=11> */
.L_x_2072:
        /* <DEDUP_REMOVED lines=25> */
.L_x_2075:
        /* <DEDUP_REMOVED lines=12> */
.L_x_2074:
[----:B------:R-:W2:Y:S02]  /*b130*/  LDG.E.U16 R2, desc[UR36][R2.64] ;  /* 0x0000002402027981 */ /* 0x000ea4000c1e1500 */
[----:B--2---:R-:W-:Y:S01]  /*b140*/  IMAD.U32 R5, R2, 0x10000, RZ ;  /* 0x0001000002057824 */ /* 0x004fe200078e00ff */
[----:B------:R-:W-:Y:S06]  /*b150*/  BRA `(.L_x_2064) ;  /* 0x0000000400887947 */ /* 0x000fec0003800000 */
.L_x_2071:
        /* <DEDUP_REMOVED lines=11> */
.L_x_2078:
        /* <DEDUP_REMOVED lines=20> */
.L_x_2080:
[----:B------:R-:W-:Y:S05]  /*b350*/  BSYNC.RECONVERGENT B0 ;  /* 0x0000000000007941 */ /* 0x000fea0003800200 */
.L_x_2079:
[----:B------:R-:W-:Y:S02]  /*b360*/  SHF.L.U32 R0, R0, 0x14, RZ ;  /* 0x0000001400007819 */ /* 0x000fe400000006ff */
[----:B------:R-:W-:-:S04]  /*b370*/  LEA R2, R2, 0x3b800000, 0x17 ;  /* 0x3b80000002027811 */ /* 0x000fc800078eb8ff */
[----:B------:R-:W-:Y:S01]  /*b380*/  LOP3.LUT R5, R2, R0, R7, 0xfe, !PT ;  /* 0x0000000002057212 */ /* 0x000fe200078efe07 */
[----:B------:R-:W-:Y:S06]  /*b390*/  BRA `(.L_x_2064) ;  /* 0x0000000000f87947 */ /* 0x000fec0003800000 */
.L_x_2077:
        /* <DEDUP_REMOVED lines=20> */
.L_x_2082:
[----:B------:R-:W-:Y:S05]  /*b4e0*/  BSYNC.RECONVERGENT B0 ;  /* 0x0000000000007941 */ /* 0x000fea0003800200 */
.L_x_2081:
[----:B------:R-:W-:Y:S01]  /*b4f0*/  IMAD.SHL.U32 R0, R0, 0x200000, RZ ;  /* 0x0020000000007824 */ /* 0x000fe200078e00ff */
[----:B------:R-:W-:-:S04]  /*b500*/  LEA R2, R2, 0x37800000, 0x17 ;  /* 0x3780000002027811 */ /* 0x000fc800078eb8ff */
[----:B------:R-:W-:Y:S01]  /*b510*/  LOP3.LUT R5, R2, R0, R7, 0xfe, !PT ;  /* 0x0000000002057212 */ /* 0x000fe200078efe07 */
[----:B------:R-:W-:Y:S06]  /*b520*/  BRA `(.L_x_2064) ;  /* 0x0000000000947947 */ /* 0x000fec0003800000 */
.L_x_2076:
[----:B------:R-:W-:-:S09]  /*b530*/  UISETP.NE.AND UP0, UPT, UR4, 0x1c, UPT ;  /* 0x0000001c0400788c */ /* 0x000fd2000bf05270 */
[----:B------:R-:W-:Y:S05]  /*b540*/  BRA.U !UP0, `(.L_x_2083) ;  /* 0x0000000108847547 */ /* 0x000fea000b800000 */
[----:B------:R-:W-:-:S09]  /*b550*/  UISETP.NE.AND UP0, UPT, UR4, 0x1d, UPT ;  /* 0x0000001d0400788c */ /* 0x000fd2000bf05270 */
[----:B------:R-:W-:Y:S05]  /*b560*/  BRA.U !UP0, `(.L_x_2084) ;  /* 0x0000000108707547 */ /* 0x000fea000b800000 */
[----:B------:R-:W-:-:S09]  /*b570*/  UISETP.NE.AND UP0, UPT, UR4, 0x2c, UPT ;  /* 0x0000002c0400788c */ /* 0x000fd2000bf05270 */
[----:B------:R-:W-:Y:S05]  /*b580*/  BRA.U UP0, `(.L_x_2063) ;  /* 0x0000000100207547 */ /* 0x000fea000b800000 */
[----:B------:R-:W2:Y:S01]  /*b590*/  LDG.E.U8 R2, desc[UR36][R2.64] ;  /* 0x0000002402027981 */ /* 0x000ea2000c1e1100 */
[----:B------:R-:W-:Y:S01]  /*b5a0*/  HFMA2 R5, -RZ, RZ, 3.814697265625e-06, 0 ;  /* 0x00400000ff057431 */ /* 0x000fe200000001ff */
[----:B--2---:R-:W-:-:S13]  /*b5b0*/  ISETP.NE.AND P0, PT, R2, RZ, PT ;  /* 0x000000ff0200720c */ /* 0x004fda0003f05270 */
[----:B------:R-:W-:Y:S05]  /*b5c0*/  @!P0 BRA `(.L_x_2064) ;  /* 0x00000000006c8947 */ /* 0x000fea0003800000 */
[----:B------:R-:W-:-:S13]  /*b5d0*/  ISETP.NE.AND P0, PT, R2, 0xff, PT ;  /* 0x000000ff0200780c */ /* 0x000fda0003f05270 */
[----:B------:R-:W-:Y:S02]  /*b5e0*/  @!P0 IMAD.MOV.U32 R5, RZ, RZ, 0x7f800001 ;  /* 0x7f800001ff058424 */ /* 0x000fe400078e00ff */
[----:B------:R-:W-:Y:S01]  /*b5f0*/  @P0 IMAD.SHL.U32 R5, R2, 0x800000, RZ ;  /* 0x0080000002050824 */ /* 0x000fe200078e00ff */
[----:B------:R-:W-:Y:S06]  /*b600*/  BRA `(.L_x_2064) ;  /* 0x00000000005c7947 */ /* 0x000fec0003800000 */
.L_x_2063:
[----:B------:R-:W-:Y:S01]  /*b610*/  MOV R2, 0x0 ;  /* 0x0000000000027802 */ /* 0x000fe20000000f00 */
[----:B------:R-:W0:Y:S01]  /*b620*/  LDCU.64 UR4, c[0x4][0x128] ;  /* 0x01002500ff0477ac */ /* 0x000e220008000a00 */
[----:B------:R-:W-:Y:S02]  /*b630*/  HFMA2 R8, -RZ, RZ, 0, 4.64916229248046875e-06 ;  /* 0x0000004eff087431 */ /* 0x000fe400000001ff */
[----:B------:R-:W-:Y:S01]  /*b640*/  IMAD.MOV.U32 R12, RZ, RZ, 0x1 ;  /* 0x00000001ff0c7424 */ /* 0x000fe200078e00ff */
[----:B------:R-:W2:Y:S01]  /*b650*/  LDCU.64 UR6, c[0x4][0x130] ;  /* 0x01002600ff0677ac */ /* 0x000ea20008000a00 */
[----:B------:R-:W4:Y:S01]  /*b660*/  LDC.64 R2, c[0x4][R2] ;  /* 0x0100000002027b82 */ /* 0x000f220000000a00 */
[----:B------:R-:W-:Y:S01]  /*b670*/  IMAD.MOV.U32 R13, RZ, RZ, RZ ;  /* 0x000000ffff0d7224 */ /* 0x000fe200078e00ff */
[----:B------:R-:W1:Y:S01]  /*b680*/  LDCU.64 UR8, c[0x4][0x18] ;  /* 0x01000300ff0877ac */ /* 0x000e620008000a00 */
[----:B0-----:R-:W-:Y:S01]  /*b690*/  MOV R4, UR4 ;  /* 0x0000000400047c02 */ /* 0x001fe20008000f00 */
[----:B------:R-:W-:-:S02]  /*b6a0*/  IMAD.U32 R5, RZ, RZ, UR5 ;  /* 0x00000005ff057e24 */ /* 0x000fc4000f8e00ff */
[----:B--2---:R-:W-:Y:S01]  /*b6b0*/  IMAD.U32 R6, RZ, RZ, UR6 ;  /* 0x00000006ff067e24 */ /* 0x004fe2000f8e00ff */
[----:B------:R-:W-:Y:S01]  /*b6c0*/  MOV R7, UR7 ;  /* 0x0000000700077c02 */ /* 0x000fe20008000f00 */
[----:B-1----:R-:W-:Y:S02]  /*b6d0*/  IMAD.U32 R10, RZ, RZ, UR8 ;  /* 0x00000008ff0a7e24 */ /* 0x002fe4000f8e00ff */
[----:B------:R-:W-:-:S07]  /*b6e0*/  IMAD.U32 R11, RZ, RZ, UR9 ;  /* 0x00000009ff0b7e24 */ /* 0x000fce000f8e00ff */
[----:B------:R-:W-:-:S07]  /*b6f0*/  LEPC R20, `(.L_x_2085) ;  /* 0x000000001014794e */ /* 0x000fce0000000000 */
[----:B---345:R-:W-:Y:S05]  /*b700*/  CALL.ABS.NOINC R2 ;  /* 0x0000000002007343 */ /* 0x038fea0003c00000 */
.L_x_2085:
[----:B------:R-:W-:Y:S01]  /*b710*/  MOV R5, RZ ;  /* 0x000000ff00057202 */ /* 0x000fe20000000f00 */
[----:B------:R-:W-:Y:S06]  /*b720*/  BRA `(.L_x_2064) ;  /* 0x0000000000147947 */ /* 0x000fec0003800000 */
.L_x_2084:
[----:B------:R-:W2:Y:S02]  /*b730*/  LDG.E.64 R2, desc[UR36][R2.64] ;  /* 0x0000002402027981 */ /* 0x000ea4000c1e1b00 */
[----:B--2---:R0:W2:Y:S02]  /*b740*/  I2F.U64 R5, R2 ;  /* 0x0000000200057312 */ /* 0x0040a40000301000 */
[----:B0-2---:R-:W-:Y:S05]  /*b750*/  BRA `(.L_x_2064) ;  /* 0x0000000000087947 */ /* 0x005fea0003800000 */
.L_x_2083:
[----:B------:R-:W2:Y:S02]  /*b760*/  LDG.E R2, desc[UR36][R2.64] ;  /* 0x0000002402027981 */ /* 0x000ea4000c1e1900 */
[----:B--2---:R-:W-:-:S07]  /*b770*/  I2FP.F32.U32 R5, R2 ;  /* 0x0000000200057245 */ /* 0x004fce0000201000 */
.L_x_2064:
[----:B------:R-:W-:Y:S05]  /*b780*/  BSYNC.RECONVERGENT B6 ;  /* 0x0000000000067941 */ /* 0x000fea0003800200 */
.L_x_2058:
[----:B------:R-:W4:Y:S01]  /*b790*/  LDC R0, c[0x0][0x600] ;  /* 0x00018000ff007b82 */ /* 0x000f220000000800 */
[----:B------:R-:W4:Y:S01]  /*b7a0*/  LDCU.64 UR4, c[0x0][0x5e8] ;  /* 0x0000bd00ff0477ac */ /* 0x000f220008000a00 */
[----:B0123-5:R-:W-:Y:S01]  /*b7b0*/  FADD.FTZ R7, R5, -R22 ;  /* 0x8000001605077221 */ /* 0x02ffe20000010000 */
[----:B------:R-:W-:-:S04]  /*b7c0*/  ULOP3.LUT UR6, UR40, 0xff, URZ, 0xc0, !UPT ;  /* 0x000000ff28067892 */ /* 0x000fc8000f8ec0ff */
[----:B------:R-:W-:Y:S01]  /*b7d0*/  UISETP.GT.AND UP0, UPT, UR6, 0x9, UPT ;  /* 0x000000090600788c */ /* 0x000fe2000bf04270 */
[----:B----4-:R-:W-:Y:S02]  /*b7e0*/  IADD3 R2, P0, PT, R16, UR4, RZ ;  /* 0x0000000410027c10 */ /* 0x010fe4000ff1e0ff */
        /* <DEDUP_REMOVED lines=16> */
.L_x_2089:
[----:B------:R-:W0:Y:S02]  /*b8f0*/  F2I.S64.TRUNC R22, R22 ;  /* 0x0000001600167311 */ /* 0x000e24000020d900 */
[----:B0-----:R-:W-:-:S05]  /*b900*/  IMAD.MOV.U32 R5, RZ, RZ, R22 ;  /* 0x000000ffff057224 */ /* 0x001fca00078e0016 */
[----:B------:R0:W-:Y:S01]  /*b910*/  STG.E.U8 desc[UR36][R2.64], R5 ;  /* 0x0000000502007986 */ /* 0x0001e2000c101124 */
[----:B------:R-:W-:Y:S05]  /*b920*/  BRA `(.L_x_2091) ;  /* 0x0000000c00287947 */ /* 0x000fea0003800000 */
.L_x_2088:
        /* <DEDUP_REMOVED lines=9> */
.L_x_2093:
[----:B------:R-:W0:Y:S02]  /*b9c0*/  F2I.FTZ.TRUNC.NTZ R5, R22 ;  /* 0x0000001600057305 */ /* 0x000e24000021f100 */
[----:B0-----:R0:W-:Y:S01]  /*b9d0*/  STG.E desc[UR36][R2.64], R5 ;  /* 0x0000000502007986 */ /* 0x0011e2000c101924 */
[----:B------:R-:W-:Y:S05]  /*b9e0*/  BRA `(.L_x_2091) ;  /* 0x0000000800f87947 */ /* 0x000fea0003800000 */
.L_x_2092:
[----:B------:R-:W0:Y:S02]  /*b9f0*/  F2I.FTZ.TRUNC.NTZ R5, R22 ;  /* 0x0000001600057305 */ /* 0x000e24000021f100 */
[----:B0-----:R0:W-:Y:S01]  /*ba00*/  STG.E.U16 desc[UR36][R2.64], R5 ;  /* 0x0000000502007986 */ /* 0x0011e2000c101524 */
[----:B------:R-:W-:Y:S05]  /*ba10*/  BRA `(.L_x_2091) ;  /* 0x0000000800ec7947 */ /* 0x000fea0003800000 */
.L_x_2087:
        /* <DEDUP_REMOVED lines=8> */
.L_x_2095:
[----:B------:R-:W-:-:S05]  /*baa0*/  F2FP.F16.F32.PACK_AB R22, RZ, R22 ;  /* 0x00000016ff16723e */ /* 0x000fca00000000ff */
[----:B------:R0:W-:Y:S01]  /*bab0*/  STG.E.U16 desc[UR36][R2.64], R22 ;  /* 0x0000001602007986 */ /* 0x0001e2000c101524 */
[----:B------:R-:W-:Y:S05]  /*bac0*/  BRA `(.L_x_2091) ;  /* 0x0000000800c07947 */ /* 0x000fea0003800000 */
.L_x_2094:
[----:B------:R-:W-:-:S09]  /*bad0*/  UISETP.NE.AND UP0, UPT, UR6, 0x7, UPT ;  /* 0x000000070600788c */ /* 0x000fd2000bf05270 */
[----:B------:R-:W-:Y:S05]  /*bae0*/  BRA.U !UP0, `(.L_x_2096) ;  /* 0x00000001082c7547 */ /* 0x000fea000b800000 */
[----:B------:R-:W-:-:S09]  /*baf0*/  UISETP.NE.AND UP0, UPT, UR6, 0x8, UPT ;  /* 0x000000080600788c */ /* 0x000fd2000bf05270 */
[----:B------:R-:W-:Y:S05]  /*bb00*/  BRA.U !UP0, `(.L_x_2097) ;  /* 0x0000000108147547 */ /* 0x000fea000b800000 */
[----:B------:R-:W-:-:S09]  /*bb10*/  UISETP.NE.AND UP0, UPT, UR6, 0x9, UPT ;  /* 0x000000090600788c */ /* 0x000fd2000bf05270 */
[----:B------:R-:W-:Y:S05]  /*bb20*/  BRA.U UP0, `(.L_x_2090) ;  /* 0x0000000500d07547 */ /* 0x000fea000b800000 */
[----:B------:R-:W-:-:S05]  /*bb30*/  HFMA2 R23, -RZ, RZ, 0, 0 ;  /* 0x00000000ff177431 */ /* 0x000fca00000001ff */
[----:B------:R0:W-:Y:S01]  /*bb40*/  STG.E.64 desc[UR36][R2.64], R22 ;  /* 0x0000001602007986 */ /* 0x0001e2000c101b24 */
[----:B------:R-:W-:Y:S05]  /*bb50*/  BRA `(.L_x_2091) ;  /* 0x00000008009c7947 */ /* 0x000fea0003800000 */
.L_x_2097:
[----:B------:R-:W-:-:S04]  /*bb60*/  F2FP.F16.F32.PACK_AB R5, RZ, R22 ;  /* 0x00000016ff05723e */ /* 0x000fc800000000ff */
[----:B------:R-:W-:-:S05]  /*bb70*/  PRMT R5, R5, 0x5410, RZ ;  /* 0x0000541005057816 */ /* 0x000fca00000000ff */
[----:B------:R0:W-:Y:S01]  /*bb80*/  STG.E desc[UR36][R2.64], R5 ;  /* 0x0000000502007986 */ /* 0x0001e2000c101924 */
[----:B------:R-:W-:Y:S05]  /*bb90*/  BRA `(.L_x_2091) ;  /* 0x00000008008c7947 */ /* 0x000fea0003800000 */
.L_x_2096:
[----:B------:R-:W-:-:S06]  /*bba0*/  FMUL.FTZ R4, R22, 1 ;  /* 0x3f80000016047820 */ /* 0x000fcc0000410000 */
[----:B------:R-:W0:Y:S02]  /*bbb0*/  F2F.F64.F32 R4, R4 ;  /* 0x0000000400047310 */ /* 0x000e240000201800 */
[----:B0-----:R0:W-:Y:S01]  /*bbc0*/  STG.E.64 desc[UR36][R2.64], R4 ;  /* 0x0000000402007986 */ /* 0x0011e2000c101b24 */
[----:B------:R-:W-:Y:S05]  /*bbd0*/  BRA `(.L_x_2091) ;  /* 0x00000008007c7947 */ /* 0x000fea0003800000 */
.L_x_2086:
        /* <DEDUP_REMOVED lines=13> */
.L_x_2101:
        /* <DEDUP_REMOVED lines=16> */
.L_x_2104:
[----:B------:R-:W-:-:S04]  /*bdb0*/  SHF.R.U32.HI R22, RZ, 0x18, R22 ;  /* 0x00000018ff167819 */ /* 0x000fc80000011616 */
[----:B------:R-:W-:-:S04]  /*bdc0*/  LOP3.LUT R5, R5, 0x80, R22, 0xf8, !PT ;  /* 0x0000008005057812 */ /* 0x000fc800078ef816 */
[----:B------:R-:W-:-:S07]  /*bdd0*/  PRMT R0, R5, 0x7610, R0 ;  /* 0x0000761005007816 */ /* 0x000fce0000000000 */
.L_x_2103:
[----:B------:R-:W-:Y:S05]  /*bde0*/  BSYNC.RECONVERGENT B0 ;  /* 0x0000000000007941 */ /* 0x000fea0003800200 */
.L_x_2102:
[----:B------:R0:W-:Y:S01]  /*bdf0*/  STG.E.U8 desc[UR36][R2.64], R0 ;  /* 0x0000000002007986 */ /* 0x0001e2000c101124 */
[----:B------:R-:W-:Y:S05]  /*be00*/  BRA `(.L_x_2091) ;  /* 0x0000000400f07947 */ /* 0x000fea0003800000 */
.L_x_2100:
        /* <DEDUP_REMOVED lines=16> */
.L_x_2107:
[----:B------:R-:W-:-:S04]  /*bf10*/  SHF.R.U32.HI R22, RZ, 0x18, R22 ;  /* 0x00000018ff167819 */ /* 0x000fc80000011616 */
[----:B------:R-:W-:-:S04]  /*bf20*/  LOP3.LUT R5, R5, 0x80, R22, 0xf8, !PT ;  /* 0x0000008005057812 */ /* 0x000fc800078ef816 */
[----:B------:R-:W-:-:S07]  /*bf30*/  PRMT R0, R5, 0x7610, R0 ;  /* 0x0000761005007816 */ /* 0x000fce0000000000 */
.L_x_2106:
[----:B------:R-:W-:Y:S05]  /*bf40*/  BSYNC.RECONVERGENT B0 ;  /* 0x0000000000007941 */ /* 0x000fea0003800200 */
.L_x_2105:
[----:B------:R0:W-:Y:S01]  /*bf50*/  STG.E.U8 desc[UR36][R2.64], R0 ;  /* 0x0000000002007986 */ /* 0x0001e2000c101124 */
[----:B------:R-:W-:Y:S05]  /*bf60*/  BRA `(.L_x_2091) ;  /* 0x0000000400987947 */ /* 0x000fea0003800000 */
.L_x_2099:
        /* <DEDUP_REMOVED lines=21> */
.L_x_2109:
[----:B------:R-:W0:Y:S02]  /*c0c0*/  F2I.U64.TRUNC R22, R22 ;  /* 0x0000001600167311 */ /* 0x000e24000020d800 */
[----:B0-----:R0:W-:Y:S01]  /*c0d0*/  STG.E.64 desc[UR36][R2.64], R22 ;  /* 0x0000001602007986 */ /* 0x0011e2000c101b24 */
[----:B------:R-:W-:Y:S05]  /*c0e0*/  BRA `(.L_x_2091) ;  /* 0x0000000400387947 */ /* 0x000fea0003800000 */
.L_x_2108:
[----:B------:R-:W0:Y:S02]  /*c0f0*/  F2I.FTZ.U32.TRUNC.NTZ R5, R22 ;  /* 0x0000001600057305 */ /* 0x000e24000021f000 */
[----:B0-----:R0:W-:Y:S01]  /*c100*/  STG.E desc[UR36][R2.64], R5 ;  /* 0x0000000502007986 */ /* 0x0011e2000c101924 */
[----:B------:R-:W-:Y:S05]  /*c110*/  BRA `(.L_x_2091) ;  /* 0x00000004002c7947 */ /* 0x000fea0003800000 */
.L_x_2098:
        /* <DEDUP_REMOVED lines=10> */
.L_x_2111:
[----:B------:R-:W-:Y:S01]  /*c1c0*/  FMUL.FTZ R4, R22, 1 ;  /* 0x3f80000016047820 */ /* 0x000fe20000410000 */
[----:B------:R-:W-:-:S05]  /*c1d0*/  CS2R R6, SRZ ;  /* 0x0000000000067805 */ /* 0x000fca000001ff00 */
[----:B------:R-:W0:Y:S02]  /*c1e0*/  F2F.F64.F32 R4, R4 ;  /* 0x0000000400047310 */ /* 0x000e240000201800 */
[----:B0-----:R4:W-:Y:S01]  /*c1f0*/  STG.E.128 desc[UR36][R2.64], R4 ;  /* 0x0000000402007986 */ /* 0x0019e2000c101d24 */
[----:B------:R-:W-:Y:S05]  /*c200*/  BRA `(.L_x_2091) ;  /* 0x0000000000f07947 */ /* 0x000fea0003800000 */
.L_x_2110:
[----:B------:R-:W-:-:S09]  /*c210*/  UISETP.NE.AND UP0, UPT, UR6, 0xf, UPT ;  /* 0x0000000f0600788c */ /* 0x000fd2000bf05270 */
[----:B------:R-:W-:Y:S05]  /*c220*/  BRA.U !UP0, `(.L_x_2112) ;  /* 0x0000000108e07547 */ /* 0x000fea000b800000 */
[----:B------:R-:W-:-:S09]  /*c230*/  UISETP.NE.AND UP0, UPT, UR6, 0x17, UPT ;  /* 0x000000170600788c */ /* 0x000fd2000bf05270 */
[----:B------:R-:W-:Y:S05]  /*c240*/  BRA.U !UP0, `(.L_x_2113) ;  /* 0x00000001088c7547 */ /* 0x000fea000b800000 */
[----:B------:R-:W-:-:S09]  /*c250*/  UISETP.NE.AND UP0, UPT, UR6, 0x18, UPT ;  /* 0x000000180600788c */ /* 0x000fd2000bf05270 */
[----:B------:R-:W-:Y:S05]  /*c260*/  BRA.U !UP0, `(.L_x_2114) ;  /* 0x0000000108447547 */ /* 0x000fea000b800000 */
.L_x_2090:
        /* <DEDUP_REMOVED lines=16> */
.L_x_2115:
[----:B------:R-:W-:Y:S05]  /*c370*/  BRA `(.L_x_2091) ;  /* 0x0000000000947947 */ /* 0x000fea0003800000 */
.L_x_2114:
[----:B------:R-:W-:Y:S01]  /*c380*/  LOP3.LUT R4, R22, 0x7fffffff, RZ, 0xc0, !PT ;  /* 0x7fffffff16047812 */ /* 0x000fe200078ec0ff */
[----:B------:R-:W-:Y:S01]  /*c390*/  BSSY.RECONVERGENT B0, `(.L_x_2116) ;  /* 0x000000b000007945 */ /* 0x000fe20003800200 */
[----:B------:R-:W-:Y:S01]  /*c3a0*/  SHF.R.U32.HI R7, RZ, 0x18, R22 ;  /* 0x00000018ff077819 */ /* 0x000fe20000011616 */
[----:B------:R-:W-:Y:S01]  /*c3b0*/  IMAD.MOV.U32 R0, RZ, RZ, 0x7f ;  /* 0x0000007fff007424 */ /* 0x000fe200078e00ff */
        /* <DEDUP_REMOVED lines=8> */
.L_x_2117:
[----:B------:R-:W-:Y:S05]  /*c440*/  BSYNC.RECONVERGENT B0 ;  /* 0x0000000000007941 */ /* 0x000fea0003800200 */
.L_x_2116:
[----:B------:R-:W-:-:S05]  /*c450*/  LOP3.LUT R5, R0, 0x80, R7, 0xf8, !PT ;  /* 0x0000008000057812 */ /* 0x000fca00078ef807 */
[----:B------:R1:W-:Y:S01]  /*c460*/  STG.E.U8 desc[UR36][R2.64], R5 ;  /* 0x0000000502007986 */ /* 0x0003e2000c101124 */
[----:B------:R-:W-:Y:S05]  /*c470*/  BRA `(.L_x_2091) ;  /* 0x0000000000547947 */ /* 0x000fea0003800000 */
.L_x_2113:
        /* <DEDUP_REMOVED lines=11> */
.L_x_2119:
[----:B------:R-:W-:Y:S01]  /*c530*/  IMAD.MOV.U32 R0, RZ, RZ, 0x7f ;  /* 0x0000007fff007424 */ /* 0x000fe200078e00ff */
[----:B------:R-:W-:-:S04]  /*c540*/  ISETP.GT.U32.AND P0, PT, R4, 0x7f800000, PT ;  /* 0x7f8000000400780c */ /* 0x000fc80003f04070 */
[----:B------:R-:W-:-:S09]  /*c550*/  SEL R0, R0, 0x7c, P0 ;  /* 0x0000007c00007807 */ /* 0x000fd20000000000 */
.L_x_2120:
[----:B------:R-:W-:Y:S05]  /*c560*/  BSYNC.RECONVERGENT B0 ;  /* 0x0000000000007941 */ /* 0x000fea0003800200 */
.L_x_2118:
[----:B------:R-:W-:-:S04]  /*c570*/  SHF.R.U32.HI R5, RZ, 0x18, R22 ;  /* 0x00000018ff057819 */ /* 0x000fc80000011616 */
[----:B------:R-:W-:-:S05]  /*c580*/  LOP3.LUT R5, R0, 0x80, R5, 0xf8, !PT ;  /* 0x0000008000057812 */ /* 0x000fca00078ef805 */
[----:B------:R0:W-:Y:S01]  /*c590*/  STG.E.U8 desc[UR36][R2.64], R5 ;  /* 0x0000000502007986 */ /* 0x0001e2000c101124 */
[----:B------:R-:W-:Y:S05]  /*c5a0*/  BRA `(.L_x_2091) ;  /* 0x0000000000087947 */ /* 0x000fea0003800000 */
.L_x_2112:
[----:B------:R-:W-:-:S05]  /*c5b0*/  F2FP.BF16.F32.PACK_AB R22, RZ, R22 ;  /* 0x00000016ff16723e */ /* 0x000fca00000010ff */
[----:B------:R2:W-:Y:S02]  /*c5c0*/  STG.E.U16 desc[UR36][R2.64], R22 ;  /* 0x0000001602007986 */ /* 0x0005e4000c101524 */
.L_x_2091:
[----:B------:R-:W-:-:S07]  /*c5d0*/  IADD3 R17, PT, PT, R17, 0x80, RZ ;  /* 0x0000008011117810 */ /* 0x000fce0007ffe0ff */
.L_x_2028:
[----:B------:R-:W-:Y:S05]  /*c5e0*/  BSYNC.RECONVERGENT B7 ;  /* 0x0000000000077941 */ /* 0x000fea0003800200 */
.L_x_2027:
[----:B------:R-:W5:Y:S02]  /*c5f0*/  LDCU UR4, c[0x0][0x380] ;  /* 0x00007000ff0477ac */ /* 0x000f640008000800 */
[----:B-----5:R-:W-:-:S13]  /*c600*/  ISETP.GE.AND P0, PT, R17, UR4, PT ;  /* 0x0000000411007c0c */ /* 0x020fda000bf06270 */
[----:B------:R-:W-:Y:S05]  /*c610*/  @P0 EXIT ;  /* 0x000000000000094d */ /* 0x000fea0003800000 */
[----:B------:R-:W5:Y:S01]  /*c620*/  LDCU UR4, c[0x0][0x388] ;  /* 0x00007100ff0477ac */ /* 0x000f620008000800 */
[----:B------:R-:W-:Y:S01]  /*c630*/  IMAD.MOV.U32 R19, RZ, RZ, RZ ;  /* 0x000000ffff137224 */ /* 0x000fe200078e00ff */
[----:B------:R-:W-:Y:S01]  /*c640*/  MOV R16, RZ ;  /* 0x000000ff00107202 */ /* 0x000fe20000000f00 */
        /* <DEDUP_REMOVED lines=351> */
.L_x_2121:
[----:B------:R-:W1:Y:S01]  /*dc40*/  LDCU.64 UR8, c[0x0][0x5f0] ;  /* 0x0000be00ff0877ac */ /* 0x000e620008000a00 */
[----:B------:R-:W-:Y:S01]  /*dc50*/  BSSY.RECONVERGENT B6, `(.L_x_2122) ;  /* 0x00000e8000067945 */ /* 0x000fe20003800200 */
[----:B------:R-:W0:Y:S01]  /*dc60*/  LDCU.64 UR6, c[0x0][0x5e8] ;  /* 0x0000bd00ff0677ac */ /* 0x000e220008000a00 */
[----:B------:R-:W-:-:S04]  /*dc70*/  UPRMT UR4, UR40, 0x7771, URZ ;  /* 0x0000777128047896 */ /* 0x000fc800080000ff */
[----:B------:R-:W-:Y:S01]  /*dc80*/  UISETP.GT.AND UP0, UPT, UR4, 0x9, UPT ;  /* 0x000000090400788c */ /* 0x000fe2000bf04270 */
[----:B-1234-:R-:W-:Y:S02]  /*dc90*/  IADD3 R2, P1, PT, R0, UR8, RZ ;  /* 0x0000000800027c10 */ /* 0x01efe4000ff3e0ff */
[----:B0-----:R-:W-:-:S03]  /*dca0*/  IADD3 R16, P0, PT, R16, UR6, RZ ;  /* 0x0000000610107c10 */ /* 0x001fc6000ff1e0ff */
        /* <DEDUP_REMOVED lines=14> */
.L_x_2126:
[----:B------:R-:W2:Y:S02]  /*dd90*/  LDG.E.U8 R2, desc[UR36][R2.64] ;  /* 0x0000002402027981 */ /* 0x000ea4000c1e1100 */
[----:B--2---:R-:W-:Y:S01]  /*dda0*/  I2FP.F32.U32 R22, R2 ;  /* 0x0000000200167245 */ /* 0x004fe20000201000 */
[----:B------:R-:W-:Y:S06]  /*ddb0*/  BRA `(.L_x_2128) ;  /* 0x0000000c00447947 */ /* 0x000fec0003800000 */
.L_x_2125:
[----:B------:R-:W-:-:S09]  /*ddc0*/  UISETP.NE.AND UP0, UPT, UR4, 0x2, UPT ;  /* 0x000000020400788c */ /* 0x000fd2000bf05270 */
[----:B------:R-:W-:Y:S05]  /*ddd0*/  BRA.U !UP0, `(.L_x_2129) ;  /* 0x0000000108287547 */ /* 0x000fea000b800000 */
[----:B------:R-:W-:-:S09]  /*dde0*/  UISETP.NE.AND UP0, UPT, UR4, 0x3, UPT ;  /* 0x000000030400788c */ /* 0x000fd2000bf05270 */
[----:B------:R-:W-:Y:S05]  /*ddf0*/  BRA.U !UP0, `(.L_x_2130) ;  /* 0x0000000108147547 */ /* 0x000fea000b800000 */
[----:B------:R-:W-:-:S09]  /*de00*/  UISETP.NE.AND UP0, UPT, UR4, 0x4, UPT ;  /* 0x000000040400788c */ /* 0x000fd2000bf05270 */
[----:B------:R-:W-:Y:S05]  /*de10*/  BRA.U UP0, `(.L_x_2127) ;  /* 0x0000000900d07547 */ /* 0x000fea000b800000 */
[----:B------:R-:W2:Y:S02]  /*de20*/  LDG.E.64 R22, desc[UR36][R2.64] ;  /* 0x0000002402167981 */ /* 0x000ea4000c1e1b00 */
[----:B--2---:R4:W0:Y:S02]  /*de30*/  I2F.S64 R22, R22 ;  /* 0x0000001600167312 */ /* 0x0048240000301400 */
[----:B0---4-:R-:W-:Y:S05]  /*de40*/  BRA `(.L_x_2128) ;  /* 0x0000000c00207947 */ /* 0x011fea0003800000 */
.L_x_2130:
[----:B------:R-:W2:Y:S02]  /*de50*/  LDG.E R2, desc[UR36][R2.64] ;  /* 0x0000002402027981 */ /* 0x000ea4000c1e1900 */
[----:B--2---:R-:W-:Y:S01]  /*de60*/  I2FP.F32.S32 R22, R2 ;  /* 0x0000000200167245 */ /* 0x004fe20000201400 */
[----:B------:R-:W-:Y:S06]  /*de70*/  BRA `(.L_x_2128) ;  /* 0x0000000c00147947 */ /* 0x000fec0003800000 */
.L_x_2129:
[----:B------:R-:W2:Y:S02]  /*de80*/  LDG.E.U16 R2, desc[UR36][R2.64] ;  /* 0x0000002402027981 */ /* 0x000ea4000c1e1500 */
[----:B--2---:R4:W0:Y:S01]  /*de90*/  I2F.S16 R22, R2 ;  /* 0x0000000200167306 */ /* 0x0048220000101400 */
[----:B------:R-:W-:Y:S05]  /*dea0*/  BRA `(.L_x_2128) ;  /* 0x0000000c00087947 */ /* 0x000fea0003800000 */
.L_x_2124:
        /* <DEDUP_REMOVED lines=8> */
.L_x_2132:
[----:B------:R-:W2:Y:S02]  /*df30*/  LDG.E.U16 R2, desc[UR36][R2.64] ;  /* 0x0000002402027981 */ /* 0x000ea4000c1e1500 */
[----:B--2---:R-:W-:Y:S01]  /*df40*/  HADD2.F32 R22, -RZ, R2.H0_H0 ;  /* 0x20000002ff167230 */ /* 0x004fe20000004100 */
[----:B------:R-:W-:Y:S06]  /*df50*/  BRA `(.L_x_2128) ;  /* 0x0000000800dc7947 */ /* 0x000fec0003800000 */
.L_x_2131:
        /* <DEDUP_REMOVED lines=8> */
.L_x_2134:
[----:B------:R-:W2:Y:S02]  /*dfe0*/  LDG.E.U16 R2, desc[UR36][R2.64] ;  /* 0x0000002402027981 */ /* 0x000ea4000c1e1500 */
[----:B--2---:R-:W-:Y:S01]  /*dff0*/  HADD2.F32 R22, -RZ, R2.H0_H0 ;  /* 0x20000002ff167230 */ /* 0x004fe20000004100 */
[----:B------:R-:W-:Y:S06]  /*e000*/  BRA `(.L_x_2128) ;  /* 0x0000000800b07947 */ /* 0x000fec0003800000 */
.L_x_2133:
        /* <DEDUP_REMOVED lines=11> */
.L_x_2123:
        /* <DEDUP_REMOVED lines=12> */
.L_x_2137:
        /* <DEDUP_REMOVED lines=11> */
.L_x_2136:
        /* <DEDUP_REMOVED lines=25> */
.L_x_2139:
        /* <DEDUP_REMOVED lines=12> */
.L_x_2138:
[----:B------:R-:W2:Y:S02]  /*e480*/  LDG.E.U16 R2, desc[UR36][R2.64] ;  /* 0x0000002402027981 */ /* 0x000ea4000c1e1500 */
[----:B--2---:R-:W-:Y:S01]  /*e490*/  IMAD.U32 R22, R2, 0x10000, RZ ;  /* 0x0001000002167824 */ /* 0x004fe200078e00ff */
[----:B------:R-:W-:Y:S06]  /*e4a0*/  BRA `(.L_x_2128) ;  /* 0x0000000400887947 */ /* 0x000fec0003800000 */
.L_x_2135:
        /* <DEDUP_REMOVED lines=11> */
.L_x_2142:
        /* <DEDUP_REMOVED lines=20> */
.L_x_2144:
[----:B------:R-:W-:Y:S05]  /*e6a0*/  BSYNC.RECONVERGENT B0 ;  /* 0x0000000000007941 */ /* 0x000fea0003800200 */
.L_x_2143:
[----:B------:R-:W-:Y:S01]  /*e6b0*/  IMAD.SHL.U32 R0, R0, 0x100000, RZ ;  /* 0x0010000000007824 */ /* 0x000fe200078e00ff */
[----:B------:R-:W-:-:S04]  /*e6c0*/  LEA R2, R2, 0x3b800000, 0x17 ;  /* 0x3b80000002027811 */ /* 0x000fc800078eb8ff */
[----:B------:R-:W-:Y:S01]  /*e6d0*/  LOP3.LUT R22, R2, R0, R7, 0xfe, !PT ;  /* 0x0000000002167212 */ /* 0x000fe200078efe07 */
[----:B------:R-:W-:Y:S06]  /*e6e0*/  BRA `(.L_x_2128) ;  /* 0x0000000000f87947 */ /* 0x000fec0003800000 */
.L_x_2141:
        /* <DEDUP_REMOVED lines=20> */
.L_x_2146:
[----:B------:R-:W-:Y:S05]  /*e830*/  BSYNC.RECONVERGENT B0 ;  /* 0x0000000000007941 */ /* 0x000fea0003800200 */
.L_x_2145:
[----:B------:R-:W-:Y:S02]  /*e840*/  SHF.L.U32 R0, R0, 0x15, RZ ;  /* 0x0000001500007819 */ /* 0x000fe400000006ff */
[----:B------:R-:W-:-:S04]  /*e850*/  LEA R2, R2, 0x37800000, 0x17 ;  /* 0x3780000002027811 */ /* 0x000fc800078eb8ff */
[----:B------:R-:W-:Y:S01]  /*e860*/  LOP3.LUT R22, R2, R0, R7, 0xfe, !PT ;  /* 0x0000000002167212 */ /* 0x000fe200078efe07 */
[----:B------:R-:W-:Y:S06]  /*e870*/  BRA `(.L_x_2128) ;  /* 0x0000000000947947 */ /* 0x000fec0003800000 */
.L_x_2140:
        /* <DEDUP_REMOVED lines=14> */
.L_x_2127:
        /* <DEDUP_REMOVED lines=16> */
.L_x_2149:
[----:B------:R-:W-:Y:S01]  /*ea60*/  IMAD.MOV.U32 R22, RZ, RZ, RZ ;  /* 0x000000ffff167224 */ /* 0x000fe200078e00ff */
[----:B------:R-:W-:Y:S06]  /*ea70*/  BRA `(.L_x_2128) ;  /* 0x0000000000147947 */ /* 0x000fec0003800000 */
.L_x_2148:
[----:B------:R-:W2:Y:S02]  /*ea80*/  LDG.E.64 R22, desc[UR36][R2.64] ;  /* 0x0000002402167981 */ /* 0x000ea4000c1e1b00 */
[----:B--2---:R0:W1:Y:S02]  /*ea90*/  I2F.U64 R22, R22 ;  /* 0x0000001600167312 */ /* 0x0040640000301000 */
[----:B01----:R-:W-:Y:S05]  /*eaa0*/  BRA `(.L_x_2128) ;  /* 0x0000000000087947 */ /* 0x003fea0003800000 */
.L_x_2147:
[----:B------:R-:W2:Y:S02]  /*eab0*/  LDG.E R2, desc[UR36][R2.64] ;  /* 0x0000002402027981 */ /* 0x000ea4000c1e1900 */
[----:B--2---:R-:W-:-:S07]  /*eac0*/  I2FP.F32.U32 R22, R2 ;  /* 0x0000000200167245 */ /* 0x004fce0000201000 */
.L_x_2128:
[----:B------:R-:W-:Y:S05]  /*ead0*/  BSYNC.RECONVERGENT B6 ;  /* 0x0000000000067941 */ /* 0x000fea0003800200 */
.L_x_2122:
        /* <DEDUP_REMOVED lines=18> */
.L_x_2154:
[----:B------:R-:W2:Y:S02]  /*ec00*/  LDG.E.U8 R2, desc[UR36][R2.64] ;  /* 0x0000002402027981 */ /* 0x000ea4000c1e1100 */
[----:B--2---:R-:W-:Y:S01]  /*ec10*/  I2FP.F32.U32 R5, R2 ;  /* 0x0000000200057245 */ /* 0x004fe20000201000 */
[----:B------:R-:W-:Y:S06]  /*ec20*/  BRA `(.L_x_2156) ;  /* 0x0000000c00447947 */ /* 0x000fec0003800000 */
.L_x_2153:
[----:B------:R-:W-:-:S09]  /*ec30*/  UISETP.NE.AND UP0, UPT, UR4, 0x2, UPT ;  /* 0x000000020400788c */ /* 0x000fd2000bf05270 */
[----:B------:R-:W-:Y:S05]  /*ec40*/  BRA.U !UP0, `(.L_x_2157) ;  /* 0x0000000108287547 */ /* 0x000fea000b800000 */
[----:B------:R-:W-:-:S09]  /*ec50*/  UISETP.NE.AND UP0, UPT, UR4, 0x3, UPT ;  /* 0x000000030400788c */ /* 0x000fd2000bf05270 */
[----:B------:R-:W-:Y:S05]  /*ec60*/  BRA.U !UP0, `(.L_x_2158) ;  /* 0x0000000108147547 */ /* 0x000fea000b800000 */
[----:B------:R-:W-:-:S09]  /*ec70*/  UISETP.NE.AND UP0, UPT, UR4, 0x4, UPT ;  /* 0x000000040400788c */ /* 0x000fd2000bf05270 */
[----:B------:R-:W-:Y:S05]  /*ec80*/  BRA.U UP0, `(.L_x_2155) ;  /* 0x0000000900d07547 */ /* 0x000fea000b800000 */
[----:B------:R-:W2:Y:S02]  /*ec90*/  LDG.E.64 R2, desc[UR36][R2.64] ;  /* 0x0000002402027981 */ /* 0x000ea4000c1e1b00 */
[----:B--2---:R2:W4:Y:S02]  /*eca0*/  I2F.S64 R5, R2 ;  /* 0x0000000200057312 */ /* 0x0045240000301400 */
[----:B--2-4-:R-:W-:Y:S05]  /*ecb0*/  BRA `(.L_x_2156) ;  /* 0x0000000c00207947 */ /* 0x014fea0003800000 */
.L_x_2158:
[----:B------:R-:W2:Y:S02]  /*ecc0*/  LDG.E R2, desc[UR36][R2.64] ;  /* 0x0000002402027981 */ /* 0x000ea4000c1e1900 */
[----:B--2---:R-:W-:Y:S01]  /*ecd0*/  I2FP.F32.S32 R5, R2 ;  /* 0x0000000200057245 */ /* 0x004fe20000201400 */
[----:B------:R-:W-:Y:S06]  /*ece0*/  BRA `(.L_x_2156) ;  /* 0x0000000c00147947 */ /* 0x000fec0003800000 */
.L_x_2157:
[----:B------:R-:W2:Y:S02]  /*ecf0*/  LDG.E.U16 R2, desc[UR36][R2.64] ;  /* 0x0000002402027981 */ /* 0x000ea4000c1e1500 */
[----:B--2---:R2:W4:Y:S01]  /*ed00*/  I2F.S16 R5, R2 ;  /* 0x0000000200057306 */ /* 0x0045220000101400 */
[----:B------:R-:W-:Y:S05]  /*ed10*/  BRA `(.L_x_2156) ;  /* 0x0000000c00087947 */ /* 0x000fea0003800000 */
.L_x_2152:
        /* <DEDUP_REMOVED lines=8> */
.L_x_2160:
[----:B------:R-:W2:Y:S02]  /*eda0*/  LDG.E.U16 R2, desc[UR36][R2.64] ;  /* 0x0000002402027981 */ /* 0x000ea4000c1e1500 */
[----:B--2---:R-:W-:Y:S01]  /*edb0*/  HADD2.F32 R5, -RZ, R2.H0_H0 ;  /* 0x20000002ff057230 */ /* 0x004fe20000004100 */
[----:B------:R-:W-:Y:S06]  /*edc0*/  BRA `(.L_x_2156) ;  /* 0x0000000800dc7947 */ /* 0x000fec0003800000 */
.L_x_2159:
        /* <DEDUP_REMOVED lines=8> */
.L_x_2162:
[----:B------:R-:W2:Y:S02]  /*ee50*/  LDG.E.U16 R2, desc[UR36][R2.64] ;  /* 0x0000002402027981 */ /* 0x000ea4000c1e1500 */
[----:B--2---:R-:W-:Y:S01]  /*ee60*/  HADD2.F32 R5, -RZ, R2.H0_H0 ;  /* 0x20000002ff057230 */ /* 0x004fe20000004100 */
[----:B------:R-:W-:Y:S06]  /*ee70*/  BRA `(.L_x_2156) ;  /* 0x0000000800b07947 */ /* 0x000fec0003800000 */
.L_x_2161:
        /* <DEDUP_REMOVED lines=11> */
.L_x_2151:
        /* <DEDUP_REMOVED lines=12> */
.L_x_2165:
        /* <DEDUP_REMOVED lines=11> */
.L_x_2164:
        /* <DEDUP_REMOVED lines=25> */
.L_x_2167:
        /* <DEDUP_REMOVED lines=12> */
.L_x_2166:
[----:B------:R-:W2:Y:S02]  /*f2f0*/  LDG.E.U16 R2, desc[UR36][R2.64] ;  /* 0x0000002402027981 */ /* 0x000ea4000c1e1500 */
[----:B--2---:R-:W-:Y:S01]  /*f300*/  SHF.L.U32 R5, R2, 0x10, RZ ;  /* 0x0000001002057819 */ /* 0x004fe200000006ff */
[----:B------:R-:W-:Y:S06]  /*f310*/  BRA `(.L_x_2156) ;  /* 0x0000000400887947 */ /* 0x000fec0003800000 */
.L_x_2163:
        /* <DEDUP_REMOVED lines=11> */
.L_x_2170:
        /* <DEDUP_REMOVED lines=20> */
.L_x_2172:
[----:B------:R-:W-:Y:S05]  /*f510*/  BSYNC.RECONVERGENT B0 ;  /* 0x0000000000007941 */ /* 0x000fea0003800200 */
.L_x_2171:
[----:B------:R-:W-:Y:S01]  /*f520*/  IMAD.SHL.U32 R0, R0, 0x100000, RZ ;  /* 0x0010000000007824 */ /* 0x000fe200078e00ff */
[----:B------:R-:W-:-:S04]  /*f530*/  LEA R2, R2, 0x3b800000, 0x17 ;  /* 0x3b80000002027811 */ /* 0x000fc800078eb8ff */
[----:B------:R-:W-:Y:S01]  /*f540*/  LOP3.LUT R5, R2, R0, R7, 0xfe, !PT ;  /* 0x0000000002057212 */ /* 0x000fe200078efe07 */
[----:B------:R-:W-:Y:S06]  /*f550*/  BRA `(.L_x_2156) ;  /* 0x0000000000f87947 */ /* 0x000fec0003800000 */
.L_x_2169:
        /* <DEDUP_REMOVED lines=20> */
.L_x_2174:
[----:B------:R-:W-:Y:S05]  /*f6a0*/  BSYNC.RECONVERGENT B0 ;  /* 0x0000000000007941 */ /* 0x000fea0003800200 */
.L_x_2173:
[----:B------:R-:W-:Y:S01]  /*f6b0*/  IMAD.SHL.U32 R0, R0, 0x200000, RZ ;  /* 0x0020000000007824 */ /* 0x000fe200078e00ff */
[----:B------:R-:W-:-:S04]  /*f6c0*/  LEA R2, R2, 0x37800000, 0x17 ;  /* 0x3780000002027811 */ /* 0x000fc800078eb8ff */
[----:B------:R-:W-:Y:S01]  /*f6d0*/  LOP3.LUT R5, R2, R0, R7, 0xfe, !PT ;  /* 0x0000000002057212 */ /* 0x000fe200078efe07 */
[----:B------:R-:W-:Y:S06]  /*f6e0*/  BRA `(.L_x_2156) ;  /* 0x0000000000947947 */ /* 0x000fec0003800000 */
.L_x_2168:
        /* <DEDUP_REMOVED lines=14> */
.L_x_2155:
[----:B------:R-:W-:Y:S01]  /*f7d0*/  MOV R2, 0x0 ;  /* 0x0000000000027802 */ /* 0x000fe20000000f00 */
[----:B------:R-:W0:Y:S01]  /*f7e0*/  LDCU.64 UR4, c[0x4][0x128] ;  /* 0x01002500ff0477ac */ /* 0x000e220008000a00 */
[----:B------:R-:W-:Y:S02]  /*f7f0*/  HFMA2 R8, -RZ, RZ, 0, 4.64916229248046875e-06 ;  /* 0x0000004eff087431 */ /* 0x000fe400000001ff */
[----:B------:R-:W-:Y:S01]  /*f800*/  IMAD.MOV.U32 R12, RZ, RZ, 0x1 ;  /* 0x00000001ff0c7424 */ /* 0x000fe200078e00ff */
[----:B------:R-:W-:Y:S01]  /*f810*/  MOV R13, RZ ;  /* 0x000000ff000d7202 */ /* 0x000fe20000000f00 */
[----:B------:R-:W1:Y:S01]  /*f820*/  LDCU.64 UR6, c[0x4][0x130] ;  /* 0x01002600ff0677ac */ /* 0x000e620008000a00 */
[----:B------:R-:W2:Y:S01]  /*f830*/  LDC.64 R2, c[0x4][R2] ;  /* 0x0100000002027b82 */ /* 0x000ea20000000a00 */
[----:B------:R-:W4:Y:S01]  /*f840*/  LDCU.64 UR8, c[0x4][0x18] ;  /* 0x01000300ff0877ac */ /* 0x000f220008000a00 */
[----:B0-----:R-:W-:Y:S01]  /*f850*/  IMAD.U32 R4, RZ, RZ, UR4 ;  /* 0x00000004ff047e24 */ /* 0x001fe2000f8e00ff */
[----:B------:R-:W-:Y:S01]  /*f860*/  MOV R5, UR5 ;  /* 0x0000000500057c02 */ /* 0x000fe20008000f00 */
[----:B-1----:R-:W-:-:S02]  /*f870*/  IMAD.U32 R6, RZ, RZ, UR6 ;  /* 0x00000006ff067e24 */ /* 0x002fc4000f8e00ff */
[----:B------:R-:W-:Y:S01]  /*f880*/  IMAD.U32 R7, RZ, RZ, UR7 ;  /* 0x00000007ff077e24 */ /* 0x000fe2000f8e00ff */
[----:B----4-:R-:W-:Y:S01]  /*f890*/  MOV R10, UR8 ;  /* 0x00000008000a7c02 */ /* 0x010fe20008000f00 */
[----:B------:R-:W-:-:S07]  /*f8a0*/  IMAD.U32 R11, RZ, RZ, UR9 ;  /* 0x00000009ff0b7e24 */ /* 0x000fce000f8e00ff */
[----:B------:R-:W-:-:S07]  /*f8b0*/  LEPC R20, `(.L_x_2177) ;  /* 0x000000001014794e */ /* 0x000fce0000000000 */
[----:B--23-5:R-:W-:Y:S05]  /*f8c0*/  CALL.ABS.NOINC R2 ;  /* 0x0000000002007343 */ /* 0x02cfea0003c00000 */
.L_x_2177:
[----:B------:R-:W-:Y:S01]  /*f8d0*/  IMAD.MOV.U32 R5, RZ, RZ, RZ ;  /* 0x000000ffff057224 */ /* 0x000fe200078e00ff */
[----:B------:R-:W-:Y:S06]  /*f8e0*/  BRA `(.L_x_2156) ;  /* 0x0000000000147947 */ /* 0x000fec0003800000 */
.L_x_2176:
[----:B------:R-:W2:Y:S02]  /*f8f0*/  LDG.E.64 R2, desc[UR36][R2.64] ;  /* 0x0000002402027981 */ /* 0x000ea4000c1e1b00 */
[----:B--2---:R0:W1:Y:S02]  /*f900*/  I2F.U64 R5, R2 ;  /* 0x0000000200057312 */ /* 0x0040640000301000 */
[----:B01----:R-:W-:Y:S05]  /*f910*/  BRA `(.L_x_2156) ;  /* 0x0000000000087947 */ /* 0x003fea0003800000 */
.L_x_2175:
[----:B------:R-:W2:Y:S02]  /*f920*/  LDG.E R2, desc[UR36][R2.64] ;  /* 0x0000002402027981 */ /* 0x000ea4000c1e1900 */
[----:B--2---:R-:W-:-:S07]  /*f930*/  I2FP.F32.U32 R5, R2 ;  /* 0x0000000200057245 */ /* 0x004fce0000201000 */
.L_x_2156:
[----:B------:R-:W-:Y:S05]  /*f940*/  BSYNC.RECONVERGENT B6 ;  /* 0x0000000000067941 */ /* 0x000fea0003800200 */
.L_x_2150:
[----:B------:R-:W2:Y:S01]  /*f950*/  LDC R0, c[0x0][0x600] ;  /* 0x00018000ff007b82 */ /* 0x000ea20000000800 */
[----:B------:R-:W-:Y:S01]  /*f960*/  ULOP3.LUT UR4, UR40, 0xff, URZ, 0xc0, !UPT ;  /* 0x000000ff28047892 */ /* 0x000fe2000f8ec0ff */
[----:B01-345:R-:W-:-:S03]  /*f970*/  FADD.FTZ R3, R5, -R22 ;  /* 0x8000001605037221 */ /* 0x03bfc60000010000 */
[----:B------:R-:W-:Y:S01]  /*f980*/  UISETP.GT.AND UP0, UPT, UR4, 0x9, UPT ;  /* 0x000000090400788c */ /* 0x000fe2000bf04270 */
[----:B--2---:R-:W-:-:S13]  /*f990*/  FSETP.GEU.FTZ.AND P0, PT, |R0|, 0.5, PT ;  /* 0x3f0000000000780b */ /* 0x004fda0003f1e200 */
        /* <DEDUP_REMOVED lines=12> */
[----:B0-----:R-:W-:Y:S01]  /*fa60*/  STG.E.U8 desc[UR36][R16.64], R3 ;  /* 0x0000000310007986 */ /* 0x001fe2000c101124 */
[----:B------:R-:W-:Y:S05]  /*fa70*/  EXIT ;  /* 0x000000000000794d */ /* 0x000fea0003800000 */
.L_x_2181:
[----:B------:R-:W0:Y:S02]  /*fa80*/  F2I.S64.TRUNC R22, R22 ;  /* 0x0000001600167311 */ /* 0x000e24000020d900 */
[----:B0-----:R-:W-:-:S05]  /*fa90*/  MOV R3, R22 ;  /* 0x0000001600037202 */ /* 0x001fca0000000f00 */
[----:B------:R-:W-:Y:S01]  /*faa0*/  STG.E.U8 desc[UR36][R16.64], R3 ;  /* 0x0000000310007986 */ /* 0x000fe2000c101124 */
[----:B------:R-:W-:Y:S05]  /*fab0*/  EXIT ;  /* 0x000000000000794d */ /* 0x000fea0003800000 */
.L_x_2180:
[----:B------:R-:W-:-:S09]  /*fac0*/  UISETP.NE.AND UP0, UPT, UR4, 0x2, UPT ;  /* 0x000000020400788c */ /* 0x000fd2000bf05270 */
[----:B------:R-:W-:Y:S05]  /*fad0*/  BRA.U !UP0, `(.L_x_2183) ;  /* 0x0000000108287547 */ /* 0x000fea000b800000 */
[----:B------:R-:W-:-:S09]  /*fae0*/  UISETP.NE.AND UP0, UPT, UR4, 0x3, UPT ;  /* 0x000000030400788c */ /* 0x000fd2000bf05270 */
[----:B------:R-:W-:Y:S05]  /*faf0*/  BRA.U !UP0, `(.L_x_2184) ;  /* 0x0000000108147547 */ /* 0x000fea000b800000 */
[----:B------:R-:W-:-:S09]  /*fb00*/  UISETP.NE.AND UP0, UPT, UR4, 0x4, UPT ;  /* 0x000000040400788c */ /* 0x000fd2000bf05270 */
[----:B------:R-:W-:Y:S05]  /*fb10*/  BRA.U UP0, `(.L_x_2182) ;  /* 0x0000000900387547 */ /* 0x000fea000b800000 */
[----:B------:R-:W0:Y:S02]  /*fb20*/  F2I.S64.TRUNC R22, R22 ;  /* 0x0000001600167311 */ /* 0x000e24000020d900 */
[----:B0-----:R-:W-:Y:S01]  /*fb30*/  STG.E.64 desc[UR36][R16.64], R22 ;  /* 0x0000001610007986 */ /* 0x001fe2000c101b24 */
[----:B------:R-:W-:Y:S05]  /*fb40*/  EXIT ;  /* 0x000000000000794d */ /* 0x000fea0003800000 */
.L_x_2184:
[----:B------:R-:W0:Y:S02]  /*fb50*/  F2I.FTZ.TRUNC.NTZ R3, R22 ;  /* 0x0000001600037305 */ /* 0x000e24000021f100 */
[----:B0-----:R-:W-:Y:S01]  /*fb60*/  STG.E desc[UR36][R16.64], R3 ;  /* 0x0000000310007986 */ /* 0x001fe2000c101924 */
[----:B------:R-:W-:Y:S05]  /*fb70*/  EXIT ;  /* 0x000000000000794d */ /* 0x000fea0003800000 */
.L_x_2183:
[----:B------:R-:W0:Y:S02]  /*fb80*/  F2I.FTZ.TRUNC.NTZ R3, R22 ;  /* 0x0000001600037305 */ /* 0x000e24000021f100 */
[----:B0-----:R-:W-:Y:S01]  /*fb90*/  STG.E.U16 desc[UR36][R16.64], R3 ;  /* 0x0000000310007986 */ /* 0x001fe2000c101524 */
[----:B------:R-:W-:Y:S05]  /*fba0*/  EXIT ;  /* 0x000000000000794d */ /* 0x000fea0003800000 */
.L_x_2179:
[----:B------:R-:W-:-:S09]  /*fbb0*/  UISETP.GT.AND UP0, UPT, UR4, 0x6, UPT ;  /* 0x000000060400788c */ /* 0x000fd2000bf04270 */
[----:B------:R-:W-:Y:S05]  /*fbc0*/  BRA.U UP0, `(.L_x_2185) ;  /* 0x0000000100247547 */ /* 0x000fea000b800000 */
[----:B------:R-:W-:-:S09]  /*fbd0*/  UISETP.NE.AND UP0, UPT, UR4, 0x5, UPT ;  /* 0x000000050400788c */ /* 0x000fd2000bf05270 */
[----:B------:R-:W-:Y:S05]  /*fbe0*/  BRA.U !UP0, `(.L_x_2186) ;  /* 0x0000000108107547 */ /* 0x000fea000b800000 */
[----:B------:R-:W-:-:S09]  /*fbf0*/  UISETP.NE.AND UP0, UPT, UR4, 0x6, UPT ;  /* 0x000000060400788c */ /* 0x000fd2000bf05270 */
[----:B------:R-:W-:Y:S05]  /*fc00*/  BRA.U UP0, `(.L_x_2182) ;  /* 0x0000000500fc7547 */ /* 0x000fea000b800000 */
[----:B------:R-:W-:Y:S01]  /*fc10*/  STG.E desc[UR36][R16.64], R22 ;  /* 0x0000001610007986 */ /* 0x000fe2000c101924 */
[----:B------:R-:W-:Y:S05]  /*fc20*/  EXIT ;  /* 0x000000000000794d */ /* 0x000fea0003800000 */
.L_x_2186:
[----:B------:R-:W-:-:S05]  /*fc30*/  F2FP.F16.F32.PACK_AB R22, RZ, R22 ;  /* 0x00000016ff16723e */ /* 0x000fca00000000ff */
[----:B------:R-:W-:Y:S01]  /*fc40*/  STG.E.U16 desc[UR36][R16.64], R22 ;  /* 0x0000001610007986 */ /* 0x000fe2000c101524 */
[----:B------:R-:W-:Y:S05]  /*fc50*/  EXIT ;  /* 0x000000000000794d */ /* 0x000fea0003800000 */
.L_x_2185:
[----:B------:R-:W-:-:S09]  /*fc60*/  UISETP.NE.AND UP0, UPT, UR4, 0x7, UPT ;  /* 0x000000070400788c */ /* 0x000fd2000bf05270 */
[----:B------:R-:W-:Y:S05]  /*fc70*/  BRA.U !UP0, `(.L_x_2187) ;  /* 0x00000001082c7547 */ /* 0x000fea000b800000 */
[----:B------:R-:W-:-:S09]  /*fc80*/  UISETP.NE.AND UP0, UPT, UR4, 0x8, UPT ;  /* 0x000000080400788c */ /* 0x000fd2000bf05270 */
[----:B------:R-:W-:Y:S05]  /*fc90*/  BRA.U !UP0, `(.L_x_2188) ;  /* 0x0000000108147547 */ /* 0x000fea000b800000 */
[----:B------:R-:W-:-:S09]  /*fca0*/  UISETP.NE.AND UP0, UPT, UR4, 0x9, UPT ;  /* 0x000000090400788c */ /* 0x000fd2000bf05270 */
[----:B------:R-:W-:Y:S05]  /*fcb0*/  BRA.U UP0, `(.L_x_2182) ;  /* 0x0000000500d07547 */ /* 0x000fea000b800000 */
[----:B------:R-:W-:-:S05]  /*fcc0*/  IMAD.MOV.U32 R23, RZ, RZ, RZ ;  /* 0x000000ffff177224 */ /* 0x000fca00078e00ff */
[----:B------:R-:W-:Y:S01]  /*fcd0*/  STG.E.64 desc[UR36][R16.64], R22 ;  /* 0x0000001610007986 */ /* 0x000fe2000c101b24 */
[----:B------:R-:W-:Y:S05]  /*fce0*/  EXIT ;  /* 0x000000000000794d */ /* 0x000fea0003800000 */
.L_x_2188:
[----:B------:R-:W-:-:S04]  /*fcf0*/  F2FP.F16.F32.PACK_AB R3, RZ, R22 ;  /* 0x00000016ff03723e */ /* 0x000fc800000000ff */
[----:B------:R-:W-:-:S05]  /*fd00*/  PRMT R3, R3, 0x5410, RZ ;  /* 0x0000541003037816 */ /* 0x000fca00000000ff */
[----:B------:R-:W-:Y:S01]  /*fd10*/  STG.E desc[UR36][R16.64], R3 ;  /* 0x0000000310007986 */ /* 0x000fe2000c101924 */
[----:B------:R-:W-:Y:S05]  /*fd20*/  EXIT ;  /* 0x000000000000794d */ /* 0x000fea0003800000 */
.L_x_2187:
[----:B------:R-:W-:-:S06]  /*fd30*/  FMUL.FTZ R2, R22, 1 ;  /* 0x3f80000016027820 */ /* 0x000fcc0000410000 */
[----:B------:R-:W0:Y:S02]  /*fd40*/  F2F.F64.F32 R2, R2 ;  /* 0x0000000200027310 */ /* 0x000e240000201800 */
[----:B0-----:R-:W-:Y:S01]  /*fd50*/  STG.E.64 desc[UR36][R16.64], R2 ;  /* 0x0000000210007986 */ /* 0x001fe2000c101b24 */
[----:B------:R-:W-:Y:S05]  /*fd60*/  EXIT ;  /* 0x000000000000794d */ /* 0x000fea0003800000 */
.L_x_2178:
        /* <DEDUP_REMOVED lines=11> */
[----:B0-----:R-:W-:Y:S01]  /*fe20*/  STG.E.U16 desc[UR36][R16.64], R3 ;  /* 0x0000000310007986 */ /* 0x001fe2000c101524 */
[----:B------:R-:W-:Y:S05]  /*fe30*/  EXIT ;  /* 0x000000000000794d */ /* 0x000fea0003800000 */
.L_x_2192:
[----:B------:R-:W-:Y:S01]  /*fe40*/  LOP3.LUT R2, R22, 0x7fffffff, RZ, 0xc0, !PT ;  /* 0x7fffffff16027812 */ /* 0x000fe200078ec0ff */
[----:B------:R-:W-:Y:S01]  /*fe50*/  BSSY.RECONVERGENT B0, `(.L_x_2193) ;  /* 0x0000012000007945 */ /* 0x000fe20003800200 */
[----:B------:R-:W-:Y:S02]  /*fe60*/  HFMA2 R8, -RZ, RZ, 0, 7.62939453125e-06 ;  /* 0x00000080ff087431 */ /* 0x000fe400000001ff */
        /* <DEDUP_REMOVED lines=13> */
.L_x_2195:
[----:B------:R-:W-:-:S04]  /*ff40*/  SHF.R.U32.HI R22, RZ, 0x18, R22 ;  /* 0x00000018ff167819 */ /* 0x000fc80000011616 */
[----:B------:R-:W-:-:S04]  /*ff50*/  LOP3.LUT R3, R3, 0x80, R22, 0xf8, !PT ;  /* 0x0000008003037812 */ /* 0x000fc800078ef816 */
[----:B------:R-:W-:-:S07]  /*ff60*/  PRMT R8, R3, 0x7610, R8 ;  /* 0x0000761003087816 */ /* 0x000fce0000000008 */
.L_x_2194:
[----:B------:R-:W-:Y:S05]  /*ff70*/  BSYNC.RECONVERGENT B0 ;  /* 0x0000000000007941 */ /* 0x000fea0003800200 */
.L_x_2193:
[----:B------:R-:W-:Y:S01]  /*ff80*/  STG.E.U8 desc[UR36][R16.64], R8 ;  /* 0x0000000810007986 */ /* 0x000fe2000c101124 */
[----:B------:R-:W-:Y:S05]  /*ff90*/  EXIT ;  /* 0x000000000000794d */ /* 0x000fea0003800000 */
.L_x_2191:
        /* <DEDUP_REMOVED lines=16> */
.L_x_2198:
[----:B------:R-:W-:-:S04]  /*100a0*/  SHF.R.U32.HI R22, RZ, 0x18, R22 ;  /* 0x00000018ff167819 */ /* 0x000fc80000011616 */
[----:B------:R-:W-:-:S04]  /*100b0*/  LOP3.LUT R3, R3, 0x80, R22, 0xf8, !PT ;  /* 0x0000008003037812 */ /* 0x000fc800078ef816 */
[----:B------:R-:W-:-:S07]  /*100c0*/  PRMT R8, R3, 0x7610, R8 ;  /* 0x0000761003087816 */ /* 0x000fce0000000008 */
.L_x_2197:
[----:B------:R-:W-:Y:S05]  /*100d0*/  BSYNC.RECONVERGENT B0 ;  /* 0x0000000000007941 */ /* 0x000fea0003800200 */
.L_x_2196:
[----:B------:R-:W-:Y:S01]  /*100e0*/  STG.E.U8 desc[UR36][R16.64], R8 ;  /* 0x0000000810007986 */ /* 0x000fe2000c101124 */
[----:B------:R-:W-:Y:S05]  /*100f0*/  EXIT ;  /* 0x000000000000794d */ /* 0x000fea0003800000 */
.L_x_2190:
        /* <DEDUP_REMOVED lines=21> */
.L_x_2200:
[----:B------:R-:W0:Y:S02]  /*10250*/  F2I.U64.TRUNC R22, R22 ;  /* 0x0000001600167311 */ /* 0x000e24000020d800 */
[----:B0-----:R-:W-:Y:S01]  /*10260*/  STG.E.64 desc[UR36][R16.64], R22 ;  /* 0x0000001610007986 */ /* 0x001fe2000c101b24 */
[----:B------:R-:W-:Y:S05]  /*10270*/  EXIT ;  /* 0x000000000000794d */ /* 0x000fea0003800000 */
.L_x_2199:
[----:B------:R-:W0:Y:S02]  /*10280*/  F2I.FTZ.U32.TRUNC.NTZ R3, R22 ;  /* 0x0000001600037305 */ /* 0x000e24000021f000 */
[----:B0-----:R-:W-:Y:S01]  /*10290*/  STG.E desc[UR36][R16.64], R3 ;  /* 0x0000000310007986 */ /* 0x001fe2000c101924 */
[----:B------:R-:W-:Y:S05]  /*102a0*/  EXIT ;  /* 0x000000000000794d */ /* 0x000fea0003800000 */
.L_x_2189:
        /* <DEDUP_REMOVED lines=8> */
[----:B------:R-:W-:Y:S01]  /*10330*/  STG.E.U8 desc[UR36][R16.64], R3 ;  /* 0x0000000310007986 */ /* 0x000fe2000c101124 */
[----:B------:R-:W-:Y:S05]  /*10340*/  EXIT ;  /* 0x000000000000794d */ /* 0x000fea0003800000 */
.L_x_2202:
[----:B------:R-:W-:Y:S01]  /*10350*/  FMUL.FTZ R4, R22, 1 ;  /* 0x3f80000016047820 */ /* 0x000fe20000410000 */
[----:B------:R-:W-:-:S05]  /*10360*/  CS2R R6, SRZ ;  /* 0x0000000000067805 */ /* 0x000fca000001ff00 */
[----:B------:R-:W0:Y:S02]  /*10370*/  F2F.F64.F32 R4, R4 ;  /* 0x0000000400047310 */ /* 0x000e240000201800 */
[----:B0-----:R-:W-:Y:S01]  /*10380*/  STG.E.128 desc[UR36][R16.64], R4 ;  /* 0x0000000410007986 */ /* 0x001fe2000c101d24 */
[----:B------:R-:W-:Y:S05]  /*10390*/  EXIT ;  /* 0x000000000000794d */ /* 0x000fea0003800000 */
.L_x_2201:
[----:B------:R-:W-:-:S09]  /*103a0*/  UISETP.NE.AND UP0, UPT, UR4, 0xf, UPT ;  /* 0x0000000f0400788c */ /* 0x000fd2000bf05270 */
[----:B------:R-:W-:Y:S05]  /*103b0*/  BRA.U !UP0, `(.L_x_2203) ;  /* 0x0000000108e07547 */ /* 0x000fea000b800000 */
[----:B------:R-:W-:-:S09]  /*103c0*/  UISETP.NE.AND UP0, UPT, UR4, 0x17, UPT ;  /* 0x000000170400788c */ /* 0x000fd2000bf05270 */
[----:B------:R-:W-:Y:S05]  /*103d0*/  BRA.U !UP0, `(.L_x_2204) ;  /* 0x00000001088c7547 */ /* 0x000fea000b800000 */
[----:B------:R-:W-:-:S09]  /*103e0*/  UISETP.NE.AND UP0, UPT, UR4, 0x18, UPT ;  /* 0x000000180400788c */ /* 0x000fd2000bf05270 */
[----:B------:R-:W-:Y:S05]  /*103f0*/  BRA.U !UP0, `(.L_x_2205) ;  /* 0x0000000108447547 */ /* 0x000fea000b800000 */
.L_x_2182:
[----:B------:R-:W-:Y:S01]  /*10400*/  MOV R0, 0x0 ;  /* 0x0000000000007802 */ /* 0x000fe20000000f00 */
[----:B------:R-:W0:Y:S01]  /*10410*/  LDCU.64 UR4, c[0x4][0x128] ;  /* 0x01002500ff0477ac */ /* 0x000e220008000a00 */
[----:B------:R-:W-:Y:S02]  /*10420*/  HFMA2 R8, -RZ, RZ, 0, 6.020069122314453125e-06 ;  /* 0x00000065ff087431 */ /* 0x000fe400000001ff */
[----:B------:R-:W-:Y:S01]  /*10430*/  IMAD.MOV.U32 R12, RZ, RZ, 0x1 ;  /* 0x00000001ff0c7424 */ /* 0x000fe200078e00ff */
[----:B------:R1:W2:Y:S01]  /*10440*/  LDC.64 R2, c[0x4][R0] ;  /* 0x0100000000027b82 */ /* 0x0002a20000000a00 */
[----:B------:R-:W3:Y:S01]  /*10450*/  LDCU.64 UR6, c[0x4][0x130] ;  /* 0x01002600ff0677ac */ /* 0x000ee20008000a00 */
[----:B------:R-:W-:Y:S01]  /*10460*/  MOV R13, RZ ;  /* 0x000000ff000d7202 */ /* 0x000fe20000000f00 */
[----:B------:R-:W4:Y:S01]  /*10470*/  LDCU.64 UR8, c[0x4][0x20] ;  /* 0x01000400ff0877ac */ /* 0x000f220008000a00 */
[----:B0-----:R-:W-:Y:S01]  /*10480*/  MOV R4, UR4 ;  /* 0x0000000400047c02 */ /* 0x001fe20008000f00 */
[----:B------:R-:W-:Y:S01]  /*10490*/  IMAD.U32 R5, RZ, RZ, UR5 ;  /* 0x00000005ff057e24 */ /* 0x000fe2000f8e00ff */
[----:B---3--:R-:W-:Y:S01]  /*104a0*/  MOV R6, UR6 ;  /* 0x0000000600067c02 */ /* 0x008fe20008000f00 */
[----:B------:R-:W-:Y:S01]  /*104b0*/  IMAD.U32 R7, RZ, RZ, UR7 ;  /* 0x00000007ff077e24 */ /* 0x000fe2000f8e00ff */
[----:B----4-:R-:W-:Y:S01]  /*104c0*/  MOV R10, UR8 ;  /* 0x00000008000a7c02 */ /* 0x010fe20008000f00 */
[----:B-1----:R-:W-:-:S07]  /*104d0*/  IMAD.U32 R11, RZ, RZ, UR9 ;  /* 0x00000009ff0b7e24 */ /* 0x002fce000f8e00ff */
[----:B------:R-:W-:-:S07]  /*104e0*/  LEPC R20, `(.L_x_2206) ;  /* 0x000000001014794e */ /* 0x000fce0000000000 */
[----:B--2---:R-:W-:Y:S05]  /*104f0*/  CALL.ABS.NOINC R2 ;  /* 0x0000000002007343 */ /* 0x004fea0003c00000 */
.L_x_2206:
[----:B------:R-:W-:Y:S05]  /*10500*/  EXIT ;  /* 0x000000000000794d */ /* 0x000fea0003800000 */
.L_x_2205:
        /* <DEDUP_REMOVED lines=12> */
.L_x_2208:
[----:B------:R-:W-:Y:S05]  /*105d0*/  BSYNC.RECONVERGENT B0 ;  /* 0x0000000000007941 */ /* 0x000fea0003800200 */
.L_x_2207:
[----:B------:R-:W-:-:S05]  /*105e0*/  LOP3.LUT R3, R0, 0x80, R5, 0xf8, !PT ;  /* 0x0000008000037812 */ /* 0x000fca00078ef805 */
[----:B------:R-:W-:Y:S01]  /*105f0*/  STG.E.U8 desc[UR36][R16.64], R3 ;  /* 0x0000000310007986 */ /* 0x000fe2000c101124 */
[----:B------:R-:W-:Y:S05]  /*10600*/  EXIT ;  /* 0x000000000000794d */ /* 0x000fea0003800000 */
.L_x_2204:
        /* <DEDUP_REMOVED lines=11> */
.L_x_2210:
[----:B------:R-:W-:Y:S01]  /*106c0*/  HFMA2 R0, -RZ, RZ, 0, 7.569789886474609375e-06 ;  /* 0x0000007fff007431 */ /* 0x000fe200000001ff */
[----:B------:R-:W-:-:S04]  /*106d0*/  ISETP.GT.U32.AND P0, PT, R2, 0x7f800000, PT ;  /* 0x7f8000000200780c */ /* 0x000fc80003f04070 */
[----:B------:R-:W-:-:S09]  /*106e0*/  SEL R0, R0, 0x7c, P0 ;  /* 0x0000007c00007807 */ /* 0x000fd20000000000 */
.L_x_2211:
[----:B------:R-:W-:Y:S05]  /*106f0*/  BSYNC.RECONVERGENT B0 ;  /* 0x0000000000007941 */ /* 0x000fea0003800200 */
.L_x_2209:
[----:B------:R-:W-:-:S04]  /*10700*/  SHF.R.U32.HI R3, RZ, 0x18, R22 ;  /* 0x00000018ff037819 */ /* 0x000fc80000011616 */
[----:B------:R-:W-:-:S05]  /*10710*/  LOP3.LUT R3, R0, 0x80, R3, 0xf8, !PT ;  /* 0x0000008000037812 */ /* 0x000fca00078ef803 */
[----:B------:R-:W-:Y:S01]  /*10720*/  STG.E.U8 desc[UR36][R16.64], R3 ;  /* 0x0000000310007986 */ /* 0x000fe2000c101124 */
[----:B------:R-:W-:Y:S05]  /*10730*/  EXIT ;  /* 0x000000000000794d */ /* 0x000fea0003800000 */
.L_x_2203:
[----:B------:R-:W-:-:S05]  /*10740*/  F2FP.BF16.F32.PACK_AB R22, RZ, R22 ;  /* 0x00000016ff16723e */ /* 0x000fca00000010ff */
[----:B------:R-:W-:Y:S01]  /*10750*/  STG.E.U16 desc[UR36][R16.64], R22 ;  /* 0x0000001610007986 */ /* 0x000fe2000c101524 */
[----:B------:R-:W-:Y:S05]  /*10760*/  EXIT ;  /* 0x000000000000794d */ /* 0x000fea0003800000 */
.L_x_2212:
        /* <DEDUP_REMOVED lines=9> */
.L_x_7998:


//--------------------- .text._ZN2at6native27unrolled_elementwise_kernelIZZZNS0_44_GLOBAL__N__40a83637_7_Lerp_cu_7dd49032_296918lerp_scalar_kernelERNS_18TensorIteratorBaseERKN3c106ScalarEENKUlvE0_clEvENKUlvE0_clEvEUlffE_St5arrayIPcLm3EELi4E23TrivialOffsetCalculatorILi2EjESF_ILi1EjENS0_6memory12LoadWithCastILi2EEENSI_13StoreWithCastILi1EEEEEviT_T0_T2_T3_T4_T5_ --------------------------
	.section	.text._ZN2at6native27unrolled_elementwise_kernelIZZZNS0_44_GLOBAL__N__40a83637_7_Lerp_cu_7dd49032_296918lerp_scalar_kernelERNS_18TensorIteratorBaseERKN3c106ScalarEENKUlvE0_clEvENKUlvE0_clEvEUlffE_St5arrayIPcLm3EELi4E23TrivialOffsetCalculatorILi2EjESF_ILi1EjENS0_6memory12LoadWithCastILi2EEENSI_13StoreWithCastILi1EEEEEviT_T0_T2_T3_T4_T5_,"ax",@progbits
	.align	128
        .global         _ZN2at6native27unrolled_elementwise_kernelIZZZNS0_44_GLOBAL__N__40a83637_7_Lerp_cu_7dd49032_296918lerp_scalar_kernelERNS_18TensorIteratorBaseERKN3c106ScalarEENKUlvE0_clEvENKUlvE0_clEvEUlffE_St5arrayIPcLm3EELi4E23TrivialOffsetCalculatorILi2EjESF_ILi1EjENS0_6memory12LoadWithCastILi2EEENSI_13StoreWithCastILi1EEEEEviT_T0_T2_T3_T4_T5_
        .type           _ZN2at6native27unrolled_elementwise_kernelIZZZNS0_44_GLOBAL__N__40a83637_7_Lerp_cu_7dd49032_296918lerp_scalar_kernelERNS_18TensorIteratorBaseERKN3c106ScalarEENKUlvE0_clEvENKUlvE0_clEvEUlffE_St5arrayIPcLm3EELi4E23TrivialOffsetCalculatorILi2EjESF_ILi1EjENS0_6memory12LoadWithCastILi2EEENSI_13StoreWithCastILi1EEEEEviT_T0_T2_T3_T4_T5_,@function
        .size           _ZN2at6native27unrolled_elementwise_kernelIZZZNS0_44_GLOBAL__N__40a83637_7_Lerp_cu_7dd49032_296918lerp_scalar_kernelERNS_18TensorIteratorBaseERKN3c106ScalarEENKUlvE0_clEvENKUlvE0_clEvEUlffE_St5arrayIPcLm3EELi4E23TrivialOffsetCalculatorILi2EjESF_ILi1EjENS0_6memory12LoadWithCastILi2EEENSI_13StoreWithCastILi1EEEEEviT_T0_T2_T3_T4_T5_,(.L_x_7999 - _ZN2at6native27unrolled_elementwise_kernelIZZZNS0_44_GLOBAL__N__40a83637_7_Lerp_cu_7dd49032_296918lerp_scalar_kernelERNS_18TensorIteratorBaseERKN3c106ScalarEENKUlvE0_clEvENKUlvE0_clEvEUlffE_St5arrayIPcLm3EELi4E23TrivialOffsetCalculatorILi2EjESF_ILi1EjENS0_6memory12LoadWithCastILi2EEENSI_13StoreWithCastILi1EEEEEviT_T0_T2_T3_T4_T5_)
        .other          _ZN2at6native27unrolled_elementwise_kernelIZZZNS0_44_GLOBAL__N__40a83637_7_Lerp_cu_7dd49032_296918lerp_scalar_kernelERNS_18TensorIteratorBaseERKN3c106ScalarEENKUlvE0_clEvENKUlvE0_clEvEUlffE_St5arrayIPcLm3EELi4E23TrivialOffsetCalculatorILi2EjESF_ILi1EjENS0_6memory12LoadWithCastILi2EEENSI_13StoreWithCastILi1EEEEEviT_T0_T2_T3_T4_T5_,@"STO_CUDA_ENTRY STV_DEFAULT"
_ZN2at6native27unrolled_elementwise_kernelIZZZNS0_44_GLOBAL__N__40a83637_7_Lerp_cu_7dd49032_296918lerp_scalar_kernelERNS_18TensorIteratorBaseERKN3c106ScalarEENKUlvE0_clEvENKUlvE0_clEvEUlffE_St5arrayIPcLm3EELi4E23TrivialOffsetCalculatorILi2EjESF_ILi1EjENS0_6memory12LoadWithCastILi2EEENSI_13StoreWithCastILi1EEEEEviT_T0_T2_T3_T4_T5_:
.text._ZN2at6native27unrolled_elementwise_kernelIZZZNS0_44_GLOBAL__N__40a83637_7_Lerp_cu_7dd49032_296918lerp_scalar_kernelERNS_18TensorIteratorBaseERKN3c106ScalarEENKUlvE0_clEvENKUlvE0_clEvEUlffE_St5arrayIPcLm3EELi4E23TrivialOffsetCalculatorILi2EjESF_ILi1EjENS0_6memory12LoadWithCastILi2EEENSI_13StoreWithCastILi1EEEEEviT_T0_T2_T3_T4_T5_:
[----:B------:R-:W0:Y:S01]  /*0000*/  LDC R1, c[0x0][0x37c] ;  /* 0x0000df00ff017b82 */ /* 0x000e220000000800 */
[----:B------:R-:W1:Y:S07]  /*0010*/  S2R R2, SR_CTAID.X ;  /* 0x0000000000027919 */ /* 0x000e6e0000002500 */
[----:B------:R-:W1:Y:S01]  /*0020*/  LDC R17, c[0x0][0x380] ;  /* 0x0000e000ff117b82 */ /* 0x000e620000000800 */
[----:B------:R-:W2:Y:S01]  /*0030*/  LDCU.64 UR36, c[0x0][0x358] ;  /* 0x00006b00ff2477ac */ /* 0x000ea20008000a00 */
[----:B------:R-:W-:Y:S01]  /*0040*/  BSSY.RECONVERGENT B7, `(.L_x_2213) ;  /* 0x00001df000077945 */ /* 0x000fe20003800200 */
[----:B------:R-:W3:Y:S01]  /*0050*/  S2R R16, SR_TID.X ;  /* 0x0000000000107919 */ /* 0x000ee20000002100 */
[----:B------:R-:W-:Y:S01]  /*0060*/  IMAD.MOV.U32 R29, RZ, RZ, RZ ;  /* 0x000000ffff1d7224 */ /* 0x000fe200078e00ff */
[----:B------:R-:W4:Y:S01]  /*0070*/  LDCU.U8 UR38, c[0x0][0x3b4] ;  /* 0x00007680ff2677ac */ /* 0x000f220008000000 */
[----:B------:R-:W-:Y:S01]  /*0080*/  IMAD.MOV.U32 R22, RZ, RZ, RZ ;  /* 0x000000ffff167224 */ /* 0x000fe200078e00ff */
        /* <DEDUP_REMOVED lines=8> */
[----:B------:R-:W-:Y:S01]  /*0110*/  BSSY.RECONVERGENT B6, `(.L_x_2215) ;  /* 0x00000e6000067945 */ /* 0x000fe20003800200 */
        /* <DEDUP_REMOVED lines=17> */
.L_x_2219:
[----:B------:R-:W2:Y:S02]  /*0230*/  LDG.E.U8 R4, desc[UR36][R4.64] ;  /* 0x0000002404047981 */ /* 0x000ea4000c1e1100 */
[----:B--2---:R-:W-:Y:S01]  /*0240*/  I2FP.F32.U32 R29, R4 ;  /* 0x00000004001d7245 */ /* 0x004fe20000201000 */
[----:B------:R-:W-:Y:S06]  /*0250*/  BRA `(.L_x_2221) ;  /* 0x0000000c00447947 */ /* 0x000fec0003800000 */
.L_x_2218:
        /* <DEDUP_REMOVED lines=9> */
.L_x_2223:
[----:B------:R-:W2:Y:S02]  /*02f0*/  LDG.E R4, desc[UR36][R4.64] ;  /* 0x0000002404047981 */ /* 0x000ea4000c1e1900 */
[----:B--2---:R-:W-:Y:S01]  /*0300*/  I2FP.F32.S32 R29, R4 ;  /* 0x00000004001d7245 */ /* 0x004fe20000201400 */
[----:B------:R-:W-:Y:S06]  /*0310*/  BRA `(.L_x_2221) ;  /* 0x0000000c00147947 */ /* 0x000fec0003800000 */
.L_x_2222:
[----:B------:R-:W2:Y:S02]  /*0320*/  LDG.E.U16 R4, desc[UR36][R4.64] ;  /* 0x0000002404047981 */ /* 0x000ea4000c1e1500 */
[----:B--2---:R0:W1:Y:S01]  /*0330*/  I2F.S16 R29, R4 ;  /* 0x00000004001d7306 */ /* 0x0040620000101400 */
[----:B------:R-:W-:Y:S05]  /*0340*/  BRA `(.L_x_2221) ;  /* 0x0000000c00087947 */ /* 0x000fea0003800000 */
.L_x_2217:
        /* <DEDUP_REMOVED lines=8> */
.L_x_2225:
[----:B------:R-:W2:Y:S02]  /*03d0*/  LDG.E.U16 R4, desc[UR36][R4.64] ;  /* 0x0000002404047981 */ /* 0x000ea4000c1e1500 */
[----:B--2---:R-:W-:Y:S01]  /*03e0*/  HADD2.F32 R29, -RZ, R4.H0_H0 ;  /* 0x20000004ff1d7230 */ /* 0x004fe20000004100 */
[----:B------:R-:W-:Y:S06]  /*03f0*/  BRA `(.L_x_2221) ;  /* 0x0000000800dc7947 */ /* 0x000fec0003800000 */
.L_x_2224:
        /* <DEDUP_REMOVED lines=8> */
.L_x_2227:
[----:B------:R-:W2:Y:S02]  /*0480*/  LDG.E.U16 R4, desc[UR36][R4.64] ;  /* 0x0000002404047981 */ /* 0x000ea4000c1e1500 */
[----:B--2---:R-:W-:Y:S01]  /*0490*/  HADD2.F32 R29, -RZ, R4.H0_H0 ;  /* 0x20000004ff1d7230 */ /* 0x004fe20000004100 */
[----:B------:R-:W-:Y:S06]  /*04a0*/  BRA `(.L_x_2221) ;  /* 0x0000000800b07947 */ /* 0x000fec0003800000 */
.L_x_2226:
        /* <DEDUP_REMOVED lines=11> */
.L_x_2216:
        /* <DEDUP_REMOVED lines=12> */
.L_x_2230:
        /* <DEDUP_REMOVED lines=11> */
.L_x_2229:
        /* <DEDUP_REMOVED lines=23> */
[----:B------:R-:W-:Y:S01]  /*0840*/  LOP3.LUT R29, R0, 0x80000000, R29, 0xf8, !PT ;  /* 0x80000000001d7812 */ /* 0x000fe200078ef81d */
[----:B------:R-:W-:Y:S06]  /*0850*/  BRA `(.L_x_2221) ;  /* 0x0000000400c47947 */ /* 0x000fec0003800000 */
.L_x_2232:
[----:B------:R-:W2:Y:S02]  /*0860*/  LDG.E.U8 R4, desc[UR36][R4.64] ;  /* 0x0000002404047981 */ /* 0x000ea4000c1e1100 */
[C---:B--2---:R-:W-:Y:S02]  /*0870*/  IMAD.SHL.U32 R3, R4.reuse, 0x2000000, RZ ;  /* 0x0200000004037824 */ /* 0x044fe400078e00ff */
[----:B------:R-:W-:-:S03]  /*0880*/  IMAD.SHL.U32 R6, R4, 0x100, RZ ;  /* 0x0000010004067824 */ /* 0x000fc600078e00ff */
[----:B------:R-:W-:Y:S02]  /*0890*/  ISETP.GT.U32.AND P0, PT, R3, 0x7ffffff, PT ;  /* 0x07ffffff0300780c */ /* 0x000fe40003f04070 */
[----:B------:R-:W-:-:S11]  /*08a0*/  PRMT R29, R6, 0x9910, RZ ;  /* 0x00009910061d7816 */ /* 0x000fd600000000ff */
[----:B------:R-:W-:Y:S02]  /*08b0*/  @!P0 LOP3.LUT R0, R6, 0x7f00, RZ, 0xc0, !PT ;  /* 0x00007f0006008812 */ /* 0x000fe400078ec0ff */
[----:B------:R-:W-:Y:S02]  /*08c0*/  @P0 LEA.HI R3, R3, 0x70000000, RZ, 0x1c ;  /* 0x7000000003030811 */ /* 0x000fe400078fe0ff */
[----:B------:R-:W-:-:S05]  /*08d0*/  @!P0 LOP3.LUT R0, R0, 0x3f000000, RZ, 0xfc, !PT ;  /* 0x3f00000000008812 */ /* 0x000fca00078efcff */
[----:B------:R-:W-:Y:S01]  /*08e0*/  @!P0 FADD.FTZ R0, R0, -0.5 ;  /* 0xbf00000000008421 */ /* 0x000fe20000010000 */
[----:B------:R-:W-:-:S05]  /*08f0*/  @P0 FMUL.FTZ R0, R3, 1.9259299443872358531e-34 ;  /* 0x0780000003000820 */ /* 0x000fca0000410000 */
[----:B------:R-:W-:Y:S01]  /*0900*/  LOP3.LUT R29, R0, 0x80000000, R29, 0xf8, !PT ;  /* 0x80000000001d7812 */ /* 0x000fe200078ef81d */
[----:B------:R-:W-:Y:S06]  /*0910*/  BRA `(.L_x_2221) ;  /* 0x0000000400947947 */ /* 0x000fec0003800000 */
.L_x_2231:
[----:B------:R-:W2:Y:S02]  /*0920*/  LDG.E.U16 R4, desc[UR36][R4.64] ;  /* 0x0000002404047981 */ /* 0x000ea4000c1e1500 */
[----:B--2---:R-:W-:Y:S01]  /*0930*/  IMAD.U32 R29, R4, 0x10000, RZ ;  /* 0x00010000041d7824 */ /* 0x004fe200078e00ff */
[----:B------:R-:W-:Y:S06]  /*0940*/  BRA `(.L_x_2221) ;  /* 0x0000000400887947 */ /* 0x000fec0003800000 */
.L_x_2228:
        /* <DEDUP_REMOVED lines=11> */
.L_x_2235:
        /* <DEDUP_REMOVED lines=20> */
.L_x_2237:
[----:B------:R-:W-:Y:S05]  /*0b40*/  BSYNC.RECONVERGENT B0 ;  /* 0x0000000000007941 */ /* 0x000fea0003800200 */
.L_x_2236:
[----:B------:R-:W-:Y:S01]  /*0b50*/  IMAD.SHL.U32 R0, R0, 0x100000, RZ ;  /* 0x0010000000007824 */ /* 0x000fe200078e00ff */
[----:B------:R-:W-:-:S04]  /*0b60*/  LEA R3, R3, 0x3b800000, 0x17 ;  /* 0x3b80000003037811 */ /* 0x000fc800078eb8ff */
[----:B------:R-:W-:Y:S01]  /*0b70*/  LOP3.LUT R29, R3, R0, R29, 0xfe, !PT ;  /* 0x00000000031d7212 */ /* 0x000fe200078efe1d */
[----:B------:R-:W-:Y:S06]  /*0b80*/  BRA `(.L_x_2221) ;  /* 0x0000000000f87947 */ /* 0x000fec0003800000 */
.L_x_2234:
        /* <DEDUP_REMOVED lines=20> */
.L_x_2239:
[----:B------:R-:W-:Y:S05]  /*0cd0*/  BSYNC.RECONVERGENT B0 ;  /* 0x0000000000007941 */ /* 0x000fea0003800200 */
.L_x_2238:
[----:B------:R-:W-:Y:S01]  /*0ce0*/  IMAD.SHL.U32 R0, R0, 0x200000, RZ ;  /* 0x0020000000007824 */ /* 0x000fe200078e00ff */
[----:B------:R-:W-:-:S04]  /*0cf0*/  LEA R3, R3, 0x37800000, 0x17 ;  /* 0x3780000003037811 */ /* 0x000fc800078eb8ff */
[----:B------:R-:W-:Y:S01]  /*0d00*/  LOP3.LUT R29, R3, R0, R29, 0xfe, !PT ;  /* 0x00000000031d7212 */ /* 0x000fe200078efe1d */
[----:B------:R-:W-:Y:S06]  /*0d10*/  BRA `(.L_x_2221) ;  /* 0x0000000000947947 */ /* 0x000fec0003800000 */
.L_x_2233:
[----:B------:R-:W-:-:S09]  /*0d20*/  UISETP.NE.AND UP0, UPT, UR4, 0x1c, UPT ;  /* 0x0000001c0400788c */ /* 0x000fd2000bf05270 */
[----:B------:R-:W-:Y:S05]  /*0d30*/  BRA.U !UP0, `(.L_x_2240) ;  /* 0x0000000108847547 */ /* 0x000fea000b800000 */
[----:B------:R-:W-:-:S09]  /*0d40*/  UISETP.NE.AND UP0, UPT, UR4, 0x1d, UPT ;  /* 0x0000001d0400788c */ /* 0x000fd2000bf05270 */
[----:B------:R-:W-:Y:S05]  /*0d50*/  BRA.U !UP0, `(.L_x_2241) ;  /* 0x0000000108707547 */ /* 0x000fea000b800000 */
[----:B------:R-:W-:-:S09]  /*0d60*/  UISETP.NE.AND UP0, UPT, UR4, 0x2c, UPT ;  /* 0x0000002c0400788c */ /* 0x000fd2000bf05270 */
[----:B------:R-:W-:Y:S05]  /*0d70*/  BRA.U !UP0, `(.L_x_2242) ;  /* 0x0000000108487547 */ /* 0x000fea000b800000 */
.L_x_2220:
        /* <DEDUP_REMOVED lines=16> */
.L_x_2243:
[----:B------:R-:W-:Y:S01]  /*0e80*/  IMAD.MOV.U32 R29, RZ, RZ, RZ ;  /* 0x000000ffff1d7224 */ /* 0x000fe200078e00ff */
[----:B------:R-:W-:Y:S06]  /*0e90*/  BRA `(.L_x_2221) ;  /* 0x0000000000347947 */ /* 0x000fec0003800000 */
.L_x_2242:
[----:B------:R-:W2:Y:S01]  /*0ea0*/  LDG.E.U8 R4, desc[UR36][R4.64] ;  /* 0x0000002404047981 */ /* 0x000ea2000c1e1100 */
[----:B------:R-:W-:Y:S01]  /*0eb0*/  IMAD.MOV.U32 R29, RZ, RZ, 0x400000 ;  /* 0x00400000ff1d7424 */ /* 0x000fe200078e00ff */
[----:B--2---:R-:W-:-:S13]  /*0ec0*/  ISETP.NE.AND P0, PT, R4, RZ, PT ;  /* 0x000000ff0400720c */ /* 0x004fda0003f05270 */
[----:B------:R-:W-:Y:S05]  /*0ed0*/  @!P0 BRA `(.L_x_2221) ;  /* 0x0000000000248947 */ /* 0x000fea0003800000 */
[----:B------:R-:W-:-:S13]  /*0ee0*/  ISETP.NE.AND P0, PT, R4, 0xff, PT ;  /* 0x000000ff0400780c */ /* 0x000fda0003f05270 */
[----:B------:R-:W-:Y:S02]  /*0ef0*/  @!P0 IMAD.MOV.U32 R29, RZ, RZ, 0x7f800001 ;  /* 0x7f800001ff1d8424 */ /* 0x000fe400078e00ff */
[----:B------:R-:W-:Y:S01]  /*0f00*/  @P0 IMAD.SHL.U32 R29, R4, 0x800000, RZ ;  /* 0x00800000041d0824 */ /* 0x000fe200078e00ff */
[----:B------:R-:W-:Y:S06]  /*0f10*/  BRA `(.L_x_2221) ;  /* 0x0000000000147947 */ /* 0x000fec0003800000 */
.L_x_2241:
[----:B------:R-:W2:Y:S02]  /*0f20*/  LDG.E.64 R4, desc[UR36][R4.64] ;  /* 0x0000002404047981 */ /* 0x000ea4000c1e1b00 */
[----:B--2---:R0:W1:Y:S02]  /*0f30*/  I2F.U64 R29, R4 ;  /* 0x00000004001d7312 */ /* 0x0040640000301000 */
[----:B01----:R-:W-:Y:S05]  /*0f40*/  BRA `(.L_x_2221) ;  /* 0x0000000000087947 */ /* 0x003fea0003800000 */
.L_x_2240:
[----:B------:R-:W2:Y:S02]  /*0f50*/  LDG.E R4, desc[UR36][R4.64] ;  /* 0x0000002404047981 */ /* 0x000ea4000c1e1900 */
[----:B--2---:R-:W-:-:S07]  /*0f60*/  I2FP.F32.U32 R29, R4 ;  /* 0x00000004001d7245 */ /* 0x004fce0000201000 */
.L_x_2221:
[----:B------:R-:W-:Y:S05]  /*0f70*/  BSYNC.RECONVERGENT B6 ;  /* 0x0000000000067941 */ /* 0x000fea0003800200 */
.L_x_2215:
[----:B0-2-4-:R-:W0:Y:S01]  /*0f80*/  LDC.64 R4, c[0x0][0x3a8] ;  /* 0x0000ea00ff047b82 */ /* 0x015e220000000a00 */
[----:B------:R-:W2:Y:S01]  /*0f90*/  LDCU UR5, c[0x0][0x3bc] ;  /* 0x00007780ff0577ac */ /* 0x000ea20008000800 */
[----:B------:R-:W-:Y:S01]  /*0fa0*/  BSSY.RECONVERGENT B6, `(.L_x_2244) ;  /* 0x00000e7000067945 */ /* 0x000fe20003800200 */
[----:B------:R-:W-:-:S04]  /*0fb0*/  UPRMT UR4, UR39, 0x9910, URZ ;  /* 0x0000991027047896 */ /* 0x000fc800080000ff */
        /* <DEDUP_REMOVED lines=16> */
.L_x_2248:
[----:B------:R-:W2:Y:S02]  /*10c0*/  LDG.E.U8 R4, desc[UR36][R4.64] ;  /* 0x0000002404047981 */ /* 0x000ea4000c1e1100 */
[----:B--2---:R-:W-:Y:S01]  /*10d0*/  I2FP.F32.U32 R22, R4 ;  /* 0x0000000400167245 */ /* 0x004fe20000201000 */
[----:B------:R-:W-:Y:S06]  /*10e0*/  BRA `(.L_x_2250) ;  /* 0x0000000c00487947 */ /* 0x000fec0003800000 */
.L_x_2247:
        /* <DEDUP_REMOVED lines=9> */
.L_x_2252:
[----:B------:R-:W2:Y:S02]  /*1180*/  LDG.E R4, desc[UR36][R4.64] ;  /* 0x0000002404047981 */ /* 0x000ea4000c1e1900 */
[----:B--2---:R-:W-:Y:S01]  /*1190*/  I2FP.F32.S32 R22, R4 ;  /* 0x0000000400167245 */ /* 0x004fe20000201400 */
[----:B------:R-:W-:Y:S06]  /*11a0*/  BRA `(.L_x_2250) ;  /* 0x0000000c00187947 */ /* 0x000fec0003800000 */
.L_x_2251:
[----:B------:R-:W2:Y:S02]  /*11b0*/  LDG.E.U16 R4, desc[UR36][R4.64] ;  /* 0x0000002404047981 */ /* 0x000ea4000c1e1500 */
[----:B--2---:R4:W0:Y:S01]  /*11c0*/  I2F.S16 R22, R4 ;  /* 0x0000000400167306 */ /* 0x0048220000101400 */
[----:B------:R-:W-:Y:S05]  /*11d0*/  BRA `(.L_x_2250) ;  /* 0x0000000c000c7947 */ /* 0x000fea0003800000 */
.L_x_2246:
        /* <DEDUP_REMOVED lines=8> */
.L_x_2254:
[----:B------:R-:W2:Y:S02]  /*1260*/  LDG.E.U16 R4, desc[UR36][R4.64] ;  /* 0x0000002404047981 */ /* 0x000ea4000c1e1500 */
[----:B--2---:R-:W-:Y:S01]  /*1270*/  HADD2.F32 R22, -RZ, R4.H0_H0 ;  /* 0x20000004ff167230 */ /* 0x004fe20000004100 */
[----:B------:R-:W-:Y:S06]  /*1280*/  BRA `(.L_x_2250) ;  /* 0x0000000800e07947 */ /* 0x000fec0003800000 */
.L_x_2253:
        /* <DEDUP_REMOVED lines=8> */
.L_x_2256:
[----:B------:R-:W2:Y:S02]  /*1310*/  LDG.E.U16 R4, desc[UR36][R4.64] ;  /* 0x0000002404047981 */ /* 0x000ea4000c1e1500 */
[----:B--2---:R-:W-:Y:S01]  /*1320*/  HADD2.F32 R22, -RZ, R4.H0_H0 ;  /* 0x20000004ff167230 */ /* 0x004fe20000004100 */
[----:B------:R-:W-:Y:S06]  /*1330*/  BRA `(.L_x_2250) ;  /* 0x0000000800b47947 */ /* 0x000fec0003800000 */
.L_x_2255:
        /* <DEDUP_REMOVED lines=11> */
.L_x_2245:
        /* <DEDUP_REMOVED lines=12> */
.L_x_2259:
        /* <DEDUP_REMOVED lines=11> */
.L_x_2258:
        /* <DEDUP_REMOVED lines=25> */
.L_x_2261:
        /* <DEDUP_REMOVED lines=11> */
[----:B------:R-:W-:Y:S01]  /*17a0*/  LOP3.LUT R22, R0, 0x80000000, R3, 0xf8, !PT ;  /* 0x8000000000167812 */ /* 0x000fe200078ef803 */
[----:B------:R-:W-:Y:S06]  /*17b0*/  BRA `(.L_x_2250) ;  /* 0x0000000400947947 */ /* 0x000fec0003800000 */
.L_x_2260:
[----:B------:R-:W2:Y:S02]  /*17c0*/  LDG.E.U16 R4, desc[UR36][R4.64] ;  /* 0x0000002404047981 */ /* 0x000ea4000c1e1500 */
[----:B--2---:R-:W-:Y:S01]  /*17d0*/  IMAD.U32 R22, R4, 0x10000, RZ ;  /* 0x0001000004167824 */ /* 0x004fe200078e00ff */
[----:B------:R-:W-:Y:S06]  /*17e0*/  BRA `(.L_x_2250) ;  /* 0x0000000400887947 */ /* 0x000fec0003800000 */
.L_x_2257:
        /* <DEDUP_REMOVED lines=11> */
.L_x_2264:
        /* <DEDUP_REMOVED lines=20> */
.L_x_2266:
[----:B------:R-:W-:Y:S05]  /*19e0*/  BSYNC.RECONVERGENT B0 ;  /* 0x0000000000007941 */ /* 0x000fea0003800200 */
.L_x_2265:
[----:B------:R-:W-:Y:S01]  /*19f0*/  IMAD.SHL.U32 R0, R0, 0x100000, RZ ;  /* 0x0010000000007824 */ /* 0x000fe200078e00ff */
[----:B------:R-:W-:-:S04]  /*1a00*/  LEA R3, R3, 0x3b800000, 0x17 ;  /* 0x3b80000003037811 */ /* 0x000fc800078eb8ff */
[----:B------:R-:W-:Y:S01]  /*1a10*/  LOP3.LUT R22, R3, R0, R7, 0xfe, !PT ;  /* 0x0000000003167212 */ /* 0x000fe200078efe07 */
[----:B------:R-:W-:Y:S06]  /*1a20*/  BRA `(.L_x_2250) ;  /* 0x0000000000f87947 */ /* 0x000fec0003800000 */
.L_x_2263:
        /* <DEDUP_REMOVED lines=20> */
.L_x_2268:
[----:B------:R-:W-:Y:S05]  /*1b70*/  BSYNC.RECONVERGENT B0 ;  /* 0x0000000000007941 */ /* 0x000fea0003800200 */
.L_x_2267:
[----:B------:R-:W-:Y:S01]  /*1b80*/  IMAD.SHL.U32 R0, R0, 0x200000, RZ ;  /* 0x0020000000007824 */ /* 0x000fe200078e00ff */
[----:B------:R-:W-:-:S04]  /*1b90*/  LEA R3, R3, 0x37800000, 0x17 ;  /* 0x3780000003037811 */ /* 0x000fc800078eb8ff */
[----:B------:R-:W-:Y:S01]  /*1ba0*/  LOP3.LUT R22, R3, R0, R7, 0xfe, !PT ;  /* 0x0000000003167212 */ /* 0x000fe200078efe07 */
[----:B------:R-:W-:Y:S06]  /*1bb0*/  BRA `(.L_x_2250) ;  /* 0x0000000000947947 */ /* 0x000fec0003800000 */
.L_x_2262:
[----:B------:R-:W-:-:S09]  /*1bc0*/  UISETP.NE.AND UP0, UPT, UR4, 0x1c, UPT ;  /* 0x0000001c0400788c */ /* 0x000fd2000bf05270 */
[----:B------:R-:W-:Y:S05]  /*1bd0*/  BRA.U !UP0, `(.L_x_2269) ;  /* 0x0000000108847547 */ /* 0x000fea000b800000 */
[----:B------:R-:W-:-:S09]  /*1be0*/  UISETP.NE.AND UP0, UPT, UR4, 0x1d, UPT ;  /* 0x0000001d0400788c */ /* 0x000fd2000bf05270 */
[----:B------:R-:W-:Y:S05]  /*1bf0*/  BRA.U !UP0, `(.L_x_2270) ;  /* 0x0000000108707547 */ /* 0x000fea000b800000 */
[----:B------:R-:W-:-:S09]  /*1c00*/  UISETP.NE.AND UP0, UPT, UR4, 0x2c, UPT ;  /* 0x0000002c0400788c */ /* 0x000fd2000bf05270 */
[----:B------:R-:W-:Y:S05]  /*1c10*/  BRA.U !UP0, `(.L_x_2271) ;  /* 0x0000000108487547 */ /* 0x000fea000b800000 */
.L_x_2249:
[----:B------:R-:W-:Y:S01]  /*1c20*/  MOV R14, 0x0 ;  /* 0x00000000000e7802 */ /* 0x000fe20000000f00 */
[----:B------:R-:W0:Y:S01]  /*1c30*/  LDCU.64 UR4, c[0x4][0x128] ;  /* 0x01002500ff0477ac */ /* 0x000e220008000a00 */
[----:B------:R-:W-:Y:S02]  /*1c40*/  IMAD.MOV.U32 R8, RZ, RZ, 0x4e ;  /* 0x0000004eff087424 */ /* 0x000fe400078e00ff */
[----:B------:R-:W-:Y:S01]  /*1c50*/  IMAD.MOV.U32 R12, RZ, RZ, 0x1 ;  /* 0x00000001ff0c7424 */ /* 0x000fe200078e00ff */
[----:B------:R-:W2:Y:S01]  /*1c60*/  LDCU.64 UR6, c[0x4][0x130] ;  /* 0x01002600ff0677ac */ /* 0x000ea20008000a00 */
[----:B------:R-:W4:Y:S01]  /*1c70*/  LDC.64 R14, c[0x4][R14] ;  /* 0x010000000e0e7b82 */ /* 0x000f220000000a00 */
[----:B------:R-:W-:Y:S01]  /*1c80*/  IMAD.MOV.U32 R13, RZ, RZ, RZ ;  /* 0x000000ffff0d7224 */ /* 0x000fe200078e00ff */
[----:B------:R-:W1:Y:S01]  /*1c90*/  LDCU.64 UR8, c[0x4][0x18] ;  /* 0x01000300ff0877ac */ /* 0x000e620008000a00 */
[----:B0-----:R-:W-:Y:S02]  /*1ca0*/  IMAD.U32 R4, RZ, RZ, UR4 ;  /* 0x00000004ff047e24 */ /* 0x001fe4000f8e00ff */
[----:B------:R-:W-:-:S02]  /*1cb0*/  IMAD.U32 R5, RZ, RZ, UR5 ;  /* 0x00000005ff057e24 */ /* 0x000fc4000f8e00ff */
[----:B--2---:R-:W-:Y:S02]  /*1cc0*/  IMAD.U32 R6, RZ, RZ, UR6 ;  /* 0x00000006ff067e24 */ /* 0x004fe4000f8e00ff */
[----:B------:R-:W-:Y:S02]  /*1cd0*/  IMAD.U32 R7, RZ, RZ, UR7 ;  /* 0x00000007ff077e24 */ /* 0x000fe4000f8e00ff */
[----:B-1----:R-:W-:Y:S02]  /*1ce0*/  IMAD.U32 R10, RZ, RZ, UR8 ;  /* 0x00000008ff0a7e24 */ /* 0x002fe4000f8e00ff */
[----:B------:R-:W-:-:S07]  /*1cf0*/  IMAD.U32 R11, RZ, RZ, UR9 ;  /* 0x00000009ff0b7e24 */ /* 0x000fce000f8e00ff */
[----:B------:R-:W-:-:S07]  /*1d00*/  LEPC R20, `(.L_x_2272) ;  /* 0x000000001014794e */ /* 0x000fce0000000000 */
[----:B---345:R-:W-:Y:S05]  /*1d10*/  CALL.ABS.NOINC R14 ;  /* 0x000000000e007343 */ /* 0x038fea0003c00000 */
.L_x_2272:
[----:B------:R-:W-:Y:S01]  /*1d20*/  IMAD.MOV.U32 R22, RZ, RZ, RZ ;  /* 0x000000ffff167224 */ /* 0x000fe200078e00ff */
[----:B------:R-:W-:Y:S06]  /*1d30*/  BRA `(.L_x_2250) ;  /* 0x0000000000347947 */ /* 0x000fec0003800000 */
.L_x_2271:
        /* <DEDUP_REMOVED lines=8> */
.L_x_2270:
[----:B------:R-:W2:Y:S02]  /*1dc0*/  LDG.E.64 R22, desc[UR36][R4.64] ;  /* 0x0000002404167981 */ /* 0x000ea4000c1e1b00 */
[----:B--2---:R0:W2:Y:S02]  /*1dd0*/  I2F.U64 R22, R22 ;  /* 0x0000001600167312 */ /* 0x0040a40000301000 */
[----:B0-2---:R-:W-:Y:S05]  /*1de0*/  BRA `(.L_x_2250) ;  /* 0x0000000000087947 */ /* 0x005fea0003800000 */
.L_x_2269:
[----:B------:R-:W2:Y:S02]  /*1df0*/  LDG.E R4, desc[UR36][R4.64] ;  /* 0x0000002404047981 */ /* 0x000ea4000c1e1900 */
[----:B--2---:R-:W-:-:S07]  /*1e00*/  I2FP.F32.U32 R22, R4 ;  /* 0x0000000400167245 */ /* 0x004fce0000201000 */
.L_x_2250:
[----:B------:R-:W-:Y:S05]  /*1e10*/  BSYNC.RECONVERGENT B6 ;  /* 0x0000000000067941 */ /* 0x000fea0003800200 */
.L_x_2244:
[----:B------:R-:W-:-:S07]  /*1e20*/  VIADD R16, R19, 0x80 ;  /* 0x0000008013107836 */ /* 0x000fce0000000000 */
.L_x_2214:
[----:B------:R-:W-:Y:S05]  /*1e30*/  BSYNC.RECONVERGENT B7 ;  /* 0x0000000000077941 */ /* 0x000fea0003800200 */
.L_x_2213:
[----:B------:R-:W-:Y:S01]  /*1e40*/  ISETP.GE.AND P0, PT, R16, R17, PT ;  /* 0x000000111000720c */ /* 0x000fe20003f06270 */
[----:B------:R-:W-:Y:S01]  /*1e50*/  BSSY.RECONVERGENT B7, `(.L_x_2273) ;  /* 0x00001d9000077945 */ /* 0x000fe20003800200 */
[----:B------:R-:W-:Y:S02]  /*1e60*/  IMAD.MOV.U32 R27, RZ, RZ, RZ ;  /* 0x000000ffff1b7224 */ /* 0x000fe400078e00ff */
[----:B------:R-:W-:-:S09]  /*1e70*/  IMAD.MOV.U32 R24, RZ, RZ, RZ ;  /* 0x000000ffff187224 */ /* 0x000fd200078e00ff */
[----:B------:R-:W-:Y:S05]  /*1e80*/  @P0 BRA `(.L_x_2274) ;  /* 0x0000001c00540947 */ /* 0x000fea0003800000 */
[----:B0-2-4-:R-:W0:Y:S01]  /*1e90*/  LDC.64 R4, c[0x0][0x3a0] ;  /* 0x0000e800ff047b82 */ /* 0x015e220000000a00 */
[----:B------:R-:W2:Y:S01]  /*1ea0*/  LDCU UR5, c[0x0][0x3b8] ;  /* 0x00007700ff0577ac */ /* 0x000ea20008000800 */
[----:B------:R-:W-:Y:S01]  /*1eb0*/  IMAD R18, R2, 0x200, R16 ;  /* 0x0000020002127824 */ /* 0x000fe200078e0210 */
        /* <DEDUP_REMOVED lines=18> */
.L_x_2279:
[----:B------:R-:W2:Y:S02]  /*1fe0*/  LDG.E.U8 R4, desc[UR36][R4.64] ;  /* 0x0000002404047981 */ /* 0x000ea4000c1e1100 */
[----:B--2---:R-:W-:Y:S01]  /*1ff0*/  I2FP.F32.U32 R27, R4 ;  /* 0x00000004001b7245 */ /* 0x004fe20000201000 */
[----:B------:R-:W-:Y:S06]  /*2000*/  BRA `(.L_x_2281) ;  /* 0x0000000c00447947 */ /* 0x000fec0003800000 */
.L_x_2278:
        /* <DEDUP_REMOVED lines=9> */
.L_x_2283:
[----:B------:R-:W2:Y:S02]  /*20a0*/  LDG.E R4, desc[UR36][R4.64] ;  /* 0x0000002404047981 */ /* 0x000ea4000c1e1900 */
[----:B--2---:R-:W-:Y:S01]  /*20b0*/  I2FP.F32.S32 R27, R4 ;  /* 0x00000004001b7245 */ /* 0x004fe20000201400 */
[----:B------:R-:W-:Y:S06]  /*20c0*/  BRA `(.L_x_2281) ;  /* 0x0000000c00147947 */ /* 0x000fec0003800000 */
.L_x_2282:
[----:B------:R-:W2:Y:S02]  /*20d0*/  LDG.E.U16 R4, desc[UR36][R4.64] ;  /* 0x0000002404047981 */ /* 0x000ea4000c1e1500 */
[----:B--2---:R0:W2:Y:S01]  /*20e0*/  I2F.S16 R27, R4 ;  /* 0x00000004001b7306 */ /* 0x0040a20000101400 */
[----:B------:R-:W-:Y:S05]  /*20f0*/  BRA `(.L_x_2281) ;  /* 0x0000000c00087947 */ /* 0x000fea0003800000 */
.L_x_2277:
        /* <DEDUP_REMOVED lines=8> */
.L_x_2285:
[----:B------:R-:W2:Y:S02]  /*2180*/  LDG.E.U16 R4, desc[UR36][R4.64] ;  /* 0x0000002404047981 */ /* 0x000ea4000c1e1500 */
[----:B--2---:R-:W-:Y:S01]  /*2190*/  HADD2.F32 R27, -RZ, R4.H0_H0 ;  /* 0x20000004ff1b7230 */ /* 0x004fe20000004100 */
[----:B------:R-:W-:Y:S06]  /*21a0*/  BRA `(.L_x_2281) ;  /* 0x0000000800dc7947 */ /* 0x000fec0003800000 */
.L_x_2284:
        /* <DEDUP_REMOVED lines=8> */
.L_x_2287:
[----:B------:R-:W2:Y:S02]  /*2230*/  LDG.E.U16 R4, desc[UR36][R4.64] ;  /* 0x0000002404047981 */ /* 0x000ea4000c1e1500 */
[----:B--2---:R-:W-:Y:S01]  /*2240*/  HADD2.F32 R27, -RZ, R4.H0_H0 ;  /* 0x20000004ff1b7230 */ /* 0x004fe20000004100 */
[----:B------:R-:W-:Y:S06]  /*2250*/  BRA `(.L_x_2281) ;  /* 0x0000000800b07947 */ /* 0x000fec0003800000 */
.L_x_2286:
        /* <DEDUP_REMOVED lines=11> */
.L_x_2276:
        /* <DEDUP_REMOVED lines=12> */
.L_x_2290:
        /* <DEDUP_REMOVED lines=11> */
.L_x_2289:
        /* <DEDUP_REMOVED lines=25> */
.L_x_2292:
[----:B------:R-:W2:Y:S02]  /*2610*/  LDG.E.U8 R4, desc[UR36][R4.64] ;  /* 0x0000002404047981 */ /* 0x000ea4000c1e1100 */
[C---:B--2---:R-:W-:Y:S02]  /*2620*/  IMAD.SHL.U32 R0, R4.reuse, 0x2000000, RZ ;  /* 0x0200000004007824 */ /* 0x044fe400078e00ff */
[----:B------:R-:W-:-:S03]  /*2630*/  IMAD.SHL.U32 R6, R4, 0x100, RZ ;  /* 0x0000010004067824 */ /* 0x000fc600078e00ff */
[----:B------:R-:W-:Y:S02]  /*2640*/  ISETP.GE.U32.AND P0, PT, R0, 0x8000000, PT ;  /* 0x080000000000780c */ /* 0x000fe40003f06070 */
[----:B------:R-:W-:-:S11]  /*2650*/  PRMT R27, R6, 0x9910, RZ ;  /* 0x00009910061b7816 */ /* 0x000fd600000000ff */
[----:B------:R-:W-:Y:S02]  /*2660*/  @!P0 LOP3.LUT R3, R6, 0x7f00, RZ, 0xc0, !PT ;  /* 0x00007f0006038812 */ /* 0x000fe400078ec0ff */
[----:B------:R-:W-:Y:S02]  /*2670*/  @P0 LEA.HI R0, R0, 0x70000000, RZ, 0x1c ;  /* 0x7000000000000811 */ /* 0x000fe400078fe0ff */
[----:B------:R-:W-:-:S03]  /*2680*/  @!P0 LOP3.LUT R3, R3, 0x3f000000, RZ, 0xfc, !PT ;  /* 0x3f00000003038812 */ /* 0x000fc600078efcff */
[----:B------:R-:W-:Y:S02]  /*2690*/  @P0 FMUL.FTZ R0, R0, 1.9259299443872358531e-34 ;  /* 0x0780000000000820 */ /* 0x000fe40000410000 */
[----:B------:R-:W-:-:S05]  /*26a0*/  @!P0 FADD.FTZ R0, R3, -0.5 ;  /* 0xbf00000003008421 */ /* 0x000fca0000010000 */
[----:B------:R-:W-:Y:S01]  /*26b0*/  LOP3.LUT R27, R0, 0x80000000, R27, 0xf8, !PT ;  /* 0x80000000001b7812 */ /* 0x000fe200078ef81b */
[----:B------:R-:W-:Y:S06]  /*26c0*/  BRA `(.L_x_2281) ;  /* 0x0000000400947947 */ /* 0x000fec0003800000 */
.L_x_2291:
[----:B------:R-:W2:Y:S02]  /*26d0*/  LDG.E.U16 R4, desc[UR36][R4.64] ;  /* 0x0000002404047981 */ /* 0x000ea4000c1e1500 */
[----:B--2---:R-:W-:Y:S01]  /*26e0*/  IMAD.U32 R27, R4, 0x10000, RZ ;  /* 0x00010000041b7824 */ /* 0x004fe200078e00ff */
[----:B------:R-:W-:Y:S06]  /*26f0*/  BRA `(.L_x_2281) ;  /* 0x0000000400887947 */ /* 0x000fec0003800000 */
.L_x_2288:
        /* <DEDUP_REMOVED lines=11> */
.L_x_2295:
        /* <DEDUP_REMOVED lines=20> */
.L_x_2297:
[----:B------:R-:W-:Y:S05]  /*28f0*/  BSYNC.RECONVERGENT B0 ;  /* 0x0000000000007941 */ /* 0x000fea0003800200 */
.L_x_2296:
[----:B------:R-:W-:Y:S01]  /*2900*/  IMAD.SHL.U32 R0, R0, 0x100000, RZ ;  /* 0x0010000000007824 */ /* 0x000fe200078e00ff */
[----:B------:R-:W-:-:S04]  /*2910*/  LEA R3, R3, 0x3b800000, 0x17 ;  /* 0x3b80000003037811 */ /* 0x000fc800078eb8ff */
[----:B------:R-:W-:Y:S01]  /*2920*/  LOP3.LUT R27, R3, R0, R27, 0xfe, !PT ;  /* 0x00000000031b7212 */ /* 0x000fe200078efe1b */
[----:B------:R-:W-:Y:S06]  /*2930*/  BRA `(.L_x_2281) ;  /* 0x0000000000f87947 */ /* 0x000fec0003800000 */
.L_x_2294:
        /* <DEDUP_REMOVED lines=20> */
.L_x_2299:
[----:B------:R-:W-:Y:S05]  /*2a80*/  BSYNC.RECONVERGENT B0 ;  /* 0x0000000000007941 */ /* 0x000fea0003800200 */
.L_x_2298:
[----:B------:R-:W-:Y:S01]  /*2a90*/  IMAD.SHL.U32 R0, R0, 0x200000, RZ ;  /* 0x0020000000007824 */ /* 0x000fe200078e00ff */
[----:B------:R-:W-:-:S04]  /*2aa0*/  LEA R3, R3, 0x37800000, 0x17 ;  /* 0x3780000003037811 */ /* 0x000fc800078eb8ff */
[----:B------:R-:W-:Y:S01]  /*2ab0*/  LOP3.LUT R27, R3, R0, R27, 0xfe, !PT ;  /* 0x00000000031b7212 */ /* 0x000fe200078efe1b */
[----:B------:R-:W-:Y:S06]  /*2ac0*/  BRA `(.L_x_2281) ;  /* 0x0000000000947947 */ /* 0x000fec0003800000 */
.L_x_2293:
        /* <DEDUP_REMOVED lines=14> */
.L_x_2280:
        /* <DEDUP_REMOVED lines=16> */
.L_x_2302:
[----:B------:R-:W-:Y:S01]  /*2cb0*/  IMAD.MOV.U32 R27, RZ, RZ, RZ ;  /* 0x000000ffff1b7224 */ /* 0x000fe200078e00ff */
[----:B------:R-:W-:Y:S06]  /*2cc0*/  BRA `(.L_x_2281) ;  /* 0x0000000000147947 */ /* 0x000fec0003800000 */
.L_x_2301:
[----:B------:R-:W2:Y:S02]  /*2cd0*/  LDG.E.64 R4, desc[UR36][R4.64] ;  /* 0x0000002404047981 */ /* 0x000ea4000c1e1b00 */
[----:B--2---:R0:W2:Y:S02]  /*2ce0*/  I2F.U64 R27, R4 ;  /* 0x00000004001b7312 */ /* 0x0040a40000301000 */
[----:B0-2---:R-:W-:Y:S05]  /*2cf0*/  BRA `(.L_x_2281) ;  /* 0x0000000000087947 */ /* 0x005fea0003800000 */
.L_x_2300:
[----:B------:R-:W2:Y:S02]  /*2d00*/  LDG.E R4, desc[UR36][R4.64] ;  /* 0x0000002404047981 */ /* 0x000ea4000c1e1900 */
[----:B--2---:R-:W-:-:S07]  /*2d10*/  I2FP.F32.U32 R27, R4 ;  /* 0x00000004001b7245 */ /* 0x004fce0000201000 */
.L_x_2281:
[----:B------:R-:W-:Y:S05]  /*2d20*/  BSYNC.RECONVERGENT B6 ;  /* 0x0000000000067941 */ /* 0x000fea0003800200 */
.L_x_2275:
        /* <DEDUP_REMOVED lines=20> */
.L_x_2307:
[----:B------:R-:W2:Y:S02]  /*2e70*/  LDG.E.U8 R4, desc[UR36][R4.64] ;  /* 0x0000002404047981 */ /* 0x000ea4000c1e1100 */
[----:B--2---:R-:W-:Y:S01]  /*2e80*/  I2FP.F32.U32 R24, R4 ;  /* 0x0000000400187245 */ /* 0x004fe20000201000 */
[----:B------:R-:W-:Y:S06]  /*2e90*/  BRA `(.L_x_2309) ;  /* 0x0000000c00487947 */ /* 0x000fec0003800000 */
.L_x_2306:
        /* <DEDUP_REMOVED lines=9> */
.L_x_2311:
[----:B------:R-:W2:Y:S02]  /*2f30*/  LDG.E R4, desc[UR36][R4.64] ;  /* 0x0000002404047981 */ /* 0x000ea4000c1e1900 */
[----:B--2---:R-:W-:Y:S01]  /*2f40*/  I2FP.F32.S32 R24, R4 ;  /* 0x0000000400187245 */ /* 0x004fe20000201400 */
[----:B------:R-:W-:Y:S06]  /*2f50*/  BRA `(.L_x_2309) ;  /* 0x0000000c00187947 */ /* 0x000fec0003800000 */
.L_x_2310:
[----:B------:R-:W2:Y:S02]  /*2f60*/  LDG.E.U16 R4, desc[UR36][R4.64] ;  /* 0x0000002404047981 */ /* 0x000ea4000c1e1500 */
[----:B--2---:R4:W0:Y:S01]  /*2f70*/  I2F.S16 R24, R4 ;  /* 0x0000000400187306 */ /* 0x0048220000101400 */
[----:B------:R-:W-:Y:S05]  /*2f80*/  BRA `(.L_x_2309) ;  /* 0x0000000c000c7947 */ /* 0x000fea0003800000 */
.L_x_2305:
        /* <DEDUP_REMOVED lines=8> */
.L_x_2313:
[----:B------:R-:W2:Y:S02]  /*3010*/  LDG.E.U16 R4, desc[UR36][R4.64] ;  /* 0x0000002404047981 */ /* 0x000ea4000c1e1500 */
[----:B--2---:R-:W-:Y:S01]  /*3020*/  HADD2.F32 R24, -RZ, R4.H0_H0 ;  /* 0x20000004ff187230 */ /* 0x004fe20000004100 */
[----:B------:R-:W-:Y:S06]  /*3030*/  BRA `(.L_x_2309) ;  /* 0x0000000800e07947 */ /* 0x000fec0003800000 */
.L_x_2312:
        /* <DEDUP_REMOVED lines=8> */
.L_x_2315:
[----:B------:R-:W2:Y:S02]  /*30c0*/  LDG.E.U16 R4, desc[UR36][R4.64] ;  /* 0x0000002404047981 */ /* 0x000ea4000c1e1500 */
[----:B--2---:R-:W-:Y:S01]  /*30d0*/  HADD2.F32 R24, -RZ, R4.H0_H0 ;  /* 0x20000004ff187230 */ /* 0x004fe20000004100 */
[----:B------:R-:W-:Y:S06]  /*30e0*/  BRA `(.L_x_2309) ;  /* 0x0000000800b47947 */ /* 0x000fec0003800000 */
.L_x_2314:
        /* <DEDUP_REMOVED lines=11> */
.L_x_2304:
        /* <DEDUP_REMOVED lines=12> */
.L_x_2318:
        /* <DEDUP_REMOVED lines=11> */
.L_x_2317:
        /* <DEDUP_REMOVED lines=25> */
.L_x_2320:
        /* <DEDUP_REMOVED lines=11> */
[----:B------:R-:W-:Y:S01]  /*3550*/  LOP3.LUT R24, R0, 0x80000000, R3, 0xf8, !PT ;  /* 0x8000000000187812 */ /* 0x000fe200078ef803 */
[----:B------:R-:W-:Y:S06]  /*3560*/  BRA `(.L_x_2309) ;  /* 0x0000000400947947 */ /* 0x000fec0003800000 */
.L_x_2319:
[----:B------:R-:W2:Y:S02]  /*3570*/  LDG.E.U16 R4, desc[UR36][R4.64] ;  /* 0x0000002404047981 */ /* 0x000ea4000c1e1500 */
[----:B--2---:R-:W-:Y:S01]  /*3580*/  IMAD.U32 R24, R4, 0x10000, RZ ;  /* 0x0001000004187824 */ /* 0x004fe200078e00ff */
[----:B------:R-:W-:Y:S06]  /*3590*/  BRA `(.L_x_2309) ;  /* 0x0000000400887947 */ /* 0x000fec0003800000 */
.L_x_2316:
        /* <DEDUP_REMOVED lines=11> */
.L_x_2323:
        /* <DEDUP_REMOVED lines=20> */
.L_x_2325:
[----:B------:R-:W-:Y:S05]  /*3790*/  BSYNC.RECONVERGENT B0 ;  /* 0x0000000000007941 */ /* 0x000fea0003800200 */
.L_x_2324:
[----:B------:R-:W-:Y:S01]  /*37a0*/  IMAD.SHL.U32 R0, R0, 0x100000, RZ ;  /* 0x0010000000007824 */ /* 0x000fe200078e00ff */
[----:B------:R-:W-:-:S04]  /*37b0*/  LEA R3, R3, 0x3b800000, 0x17 ;  /* 0x3b80000003037811 */ /* 0x000fc800078eb8ff */
[----:B------:R-:W-:Y:S01]  /*37c0*/  LOP3.LUT R24, R3, R0, R7, 0xfe, !PT ;  /* 0x0000000003187212 */ /* 0x000fe200078efe07 */
[----:B------:R-:W-:Y:S06]  /*37d0*/  BRA `(.L_x_2309) ;  /* 0x0000000000f87947 */ /* 0x000fec0003800000 */
.L_x_2322:
        /* <DEDUP_REMOVED lines=20> */
.L_x_2327:
[----:B------:R-:W-:Y:S05]  /*3920*/  BSYNC.RECONVERGENT B0 ;  /* 0x0000000000007941 */ /* 0x000fea0003800200 */
.L_x_2326:
[----:B------:R-:W-:Y:S01]  /*3930*/  IMAD.SHL.U32 R0, R0, 0x200000, RZ ;  /* 0x0020000000007824 */ /* 0x000fe200078e00ff */
[----:B------:R-:W-:-:S04]  /*3940*/  LEA R3, R3, 0x37800000, 0x17 ;  /* 0x3780000003037811 */ /* 0x000fc800078eb8ff */
[----:B------:R-:W-:Y:S01]  /*3950*/  LOP3.LUT R24, R3, R0, R7, 0xfe, !PT ;  /* 0x0000000003187212 */ /* 0x000fe200078efe07 */
[----:B------:R-:W-:Y:S06]  /*3960*/  BRA `(.L_x_2309) ;  /* 0x0000000000947947 */ /* 0x000fec0003800000 */
.L_x_2321:
        /* <DEDUP_REMOVED lines=14> */
.L_x_2308:
        /* <DEDUP_REMOVED lines=16> */
.L_x_2330:
[----:B------:R-:W-:Y:S01]  /*3b50*/  IMAD.MOV.U32 R24, RZ, RZ, RZ ;  /* 0x000000ffff187224 */ /* 0x000fe200078e00ff */
[----:B------:R-:W-:Y:S06]  /*3b60*/  BRA `(.L_x_2309) ;  /* 0x0000000000147947 */ /* 0x000fec0003800000 */
.L_x_2329:
[----:B------:R-:W2:Y:S02]  /*3b70*/  LDG.E.64 R24, desc[UR36][R4.64] ;  /* 0x0000002404187981 */ /* 0x000ea4000c1e1b00 */
[----:B--2---:R0:W2:Y:S02]  /*3b80*/  I2F.U64 R24, R24 ;  /* 0x0000001800187312 */ /* 0x0040a40000301000 */
[----:B0-2---:R-:W-:Y:S05]  /*3b90*/  BRA `(.L_x_2309) ;  /* 0x0000000000087947 */ /* 0x005fea0003800000 */
.L_x_2328:
[----:B------:R-:W2:Y:S02]  /*3ba0*/  LDG.E R4, desc[UR36][R4.64] ;  /* 0x0000002404047981 */ /* 0x000ea4000c1e1900 */
[----:B--2---:R-:W-:-:S07]  /*3bb0*/  I2FP.F32.U32 R24, R4 ;  /* 0x0000000400187245 */ /* 0x004fce0000201000 */
.L_x_2309:
[----:B------:R-:W-:Y:S05]  /*3bc0*/  BSYNC.RECONVERGENT B6 ;  /* 0x0000000000067941 */ /* 0x000fea0003800200 */
.L_x_2303:
[----:B------:R-:W-:-:S07]  /*3bd0*/  VIADD R16, R16, 0x80 ;  /* 0x0000008010107836 */ /* 0x000fce0000000000 */
.L_x_2274:
[----:B------:R-:W-:Y:S05]  /*3be0*/  BSYNC.RECONVERGENT B7 ;  /* 0x0000000000077941 */ /* 0x000fea0003800200 */
.L_x_2273:
        /* <DEDUP_REMOVED lines=26> */
.L_x_2337:
[----:B------:R-:W2:Y:S02]  /*3d90*/  LDG.E.U8 R4, desc[UR36][R4.64] ;  /* 0x0000002404047981 */ /* 0x000ea4000c1e1100 */
[----:B--2---:R-:W-:Y:S01]  /*3da0*/  I2FP.F32.U32 R25, R4 ;  /* 0x0000000400197245 */ /* 0x004fe20000201000 */
[----:B------:R-:W-:Y:S06]  /*3db0*/  BRA `(.L_x_2339) ;  /* 0x0000000c00447947 */ /* 0x000fec0003800000 */
.L_x_2336:
        /* <DEDUP_REMOVED lines=9> */
.L_x_2341:
[----:B------:R-:W2:Y:S02]  /*3e50*/  LDG.E R4, desc[UR36][R4.64] ;  /* 0x0000002404047981 */ /* 0x000ea4000c1e1900 */
[----:B--2---:R-:W-:Y:S01]  /*3e60*/  I2FP.F32.S32 R25, R4 ;  /* 0x0000000400197245 */ /* 0x004fe20000201400 */
[----:B------:R-:W-:Y:S06]  /*3e70*/  BRA `(.L_x_2339) ;  /* 0x0000000c00147947 */ /* 0x000fec0003800000 */
.L_x_2340:
[----:B------:R-:W2:Y:S02]  /*3e80*/  LDG.E.U16 R4, desc[UR36][R4.64] ;  /* 0x0000002404047981 */ /* 0x000ea4000c1e1500 */
[----:B--2---:R0:W2:Y:S01]  /*3e90*/  I2F.S16 R25, R4 ;  /* 0x0000000400197306 */ /* 0x0040a20000101400 */
[----:B------:R-:W-:Y:S05]  /*3ea0*/  BRA `(.L_x_2339) ;  /* 0x0000000c00087947 */ /* 0x000fea0003800000 */
.L_x_2335:
        /* <DEDUP_REMOVED lines=8> */
.L_x_2343:
[----:B------:R-:W2:Y:S02]  /*3f30*/  LDG.E.U16 R4, desc[UR36][R4.64] ;  /* 0x0000002404047981 */ /* 0x000ea4000c1e1500 */
[----:B--2---:R-:W-:Y:S01]  /*3f40*/  HADD2.F32 R25, -RZ, R4.H0_H0 ;  /* 0x20000004ff197230 */ /* 0x004fe20000004100 */
[----:B------:R-:W-:Y:S06]  /*3f50*/  BRA `(.L_x_2339) ;  /* 0x0000000800dc7947 */ /* 0x000fec0003800000 */
.L_x_2342:
        /* <DEDUP_REMOVED lines=8> */
.L_x_2345:
[----:B------:R-:W2:Y:S02]  /*3fe0*/  LDG.E.U16 R4, desc[UR36][R4.64] ;  /* 0x0000002404047981 */ /* 0x000ea4000c1e1500 */
[----:B--2---:R-:W-:Y:S01]  /*3ff0*/  HADD2.F32 R25, -RZ, R4.H0_H0 ;  /* 0x20000004ff197230 */ /* 0x004fe20000004100 */
[----:B------:R-:W-:Y:S06]  /*4000*/  BRA `(.L_x_2339) ;  /* 0x0000000800b07947 */ /* 0x000fec0003800000 */
.L_x_2344:
        /* <DEDUP_REMOVED lines=11> */
.L_x_2334:
        /* <DEDUP_REMOVED lines=12> */
.L_x_2348:
        /* <DEDUP_REMOVED lines=11> */
.L_x_2347:
        /* <DEDUP_REMOVED lines=25> */
.L_x_2350:
        /* <DEDUP_REMOVED lines=12> */
.L_x_2349:
[----:B------:R-:W2:Y:S02]  /*4480*/  LDG.E.U16 R4, desc[UR36][R4.64] ;  /* 0x0000002404047981 */ /* 0x000ea4000c1e1500 */
[----:B--2---:R-:W-:Y:S01]  /*4490*/  IMAD.U32 R25, R4, 0x10000, RZ ;  /* 0x0001000004197824 */ /* 0x004fe200078e00ff */
[----:B------:R-:W-:Y:S06]  /*44a0*/  BRA `(.L_x_2339) ;  /* 0x0000000400887947 */ /* 0x000fec0003800000 */
.L_x_2346:
        /* <DEDUP_REMOVED lines=11> */
.L_x_2353:
        /* <DEDUP_REMOVED lines=20> */
.L_x_2355:
[----:B------:R-:W-:Y:S05]  /*46a0*/  BSYNC.RECONVERGENT B0 ;  /* 0x0000000000007941 */ /* 0x000fea0003800200 */
.L_x_2354:
[----:B------:R-:W-:Y:S01]  /*46b0*/  IMAD.SHL.U32 R0, R0, 0x100000, RZ ;  /* 0x0010000000007824 */ /* 0x000fe200078e00ff */
[----:B------:R-:W-:-:S04]  /*46c0*/  LEA R3, R3, 0x3b800000, 0x17 ;  /* 0x3b80000003037811 */ /* 0x000fc800078eb8ff */
[----:B------:R-:W-:Y:S01]  /*46d0*/  LOP3.LUT R25, R3, R0, R25, 0xfe, !PT ;  /* 0x0000000003197212 */ /* 0x000fe200078efe19 */
[----:B------:R-:W-:Y:S06]  /*46e0*/  BRA `(.L_x_2339) ;  /* 0x0000000000f87947 */ /* 0x000fec0003800000 */
.L_x_2352:
        /* <DEDUP_REMOVED lines=20> */
.L_x_2357:
[----:B------:R-:W-:Y:S05]  /*4830*/  BSYNC.RECONVERGENT B0 ;  /* 0x0000000000007941 */ /* 0x000fea0003800200 */
.L_x_2356:
[----:B------:R-:W-:Y:S01]  /*4840*/  IMAD.SHL.U32 R0, R0, 0x200000, RZ ;  /* 0x0020000000007824 */ /* 0x000fe200078e00ff */
[----:B------:R-:W-:-:S04]  /*4850*/  LEA R3, R3, 0x37800000, 0x17 ;  /* 0x3780000003037811 */ /* 0x000fc800078eb8ff */
[----:B------:R-:W-:Y:S01]  /*4860*/  LOP3.LUT R25, R3, R0, R25, 0xfe, !PT ;  /* 0x0000000003197212 */ /* 0x000fe200078efe19 */
[----:B------:R-:W-:Y:S06]  /*4870*/  BRA `(.L_x_2339) ;  /* 0x0000000000947947 */ /* 0x000fec0003800000 */
.L_x_2351:
        /* <DEDUP_REMOVED lines=14> */
.L_x_2338:
        /* <DEDUP_REMOVED lines=16> */
.L_x_2360:
[----:B------:R-:W-:Y:S01]  /*4a60*/  IMAD.MOV.U32 R25, RZ, RZ, RZ ;  /* 0x000000ffff197224 */ /* 0x000fe200078e00ff */
[----:B------:R-:W-:Y:S06]  /*4a70*/  BRA `(.L_x_2339) ;  /* 0x0000000000147947 */ /* 0x000fec0003800000 */
.L_x_2359:
[----:B------:R-:W2:Y:S02]  /*4a80*/  LDG.E.64 R4, desc[UR36][R4.64] ;  /* 0x0000002404047981 */ /* 0x000ea4000c1e1b00 */
[----:B--2---:R0:W2:Y:S02]  /*4a90*/  I2F.U64 R25, R4 ;  /* 0x0000000400197312 */ /* 0x0040a40000301000 */
[----:B0-2---:R-:W-:Y:S05]  /*4aa0*/  BRA `(.L_x_2339) ;  /* 0x0000000000087947 */ /* 0x005fea0003800000 */
.L_x_2358:
[----:B------:R-:W2:Y:S02]  /*4ab0*/  LDG.E R4, desc[UR36][R4.64] ;  /* 0x0000002404047981 */ /* 0x000ea4000c1e1900 */
[----:B--2---:R-:W-:-:S07]  /*4ac0*/  I2FP.F32.U32 R25, R4 ;  /* 0x0000000400197245 */ /* 0x004fce0000201000 */
.L_x_2339:
[----:B------:R-:W-:Y:S05]  /*4ad0*/  BSYNC.RECONVERGENT B6 ;  /* 0x0000000000067941 */ /* 0x000fea0003800200 */
.L_x_2333:
[----:B0---4-:R-:W0:Y:S01]  /*4ae0*/  LDC.64 R4, c[0x0][0x3a8] ;  /* 0x0000ea00ff047b82 */ /* 0x011e220000000a00 */
[----:B------:R-:W4:Y:S01]  /*4af0*/  LDCU UR5, c[0x0][0x3bc] ;  /* 0x00007780ff0577ac */ /* 0x000f220008000800 */
[----:B------:R-:W-:Y:S01]  /*4b00*/  BSSY.RECONVERGENT B6, `(.L_x_2361) ;  /* 0x00000e7000067945 */ /* 0x000fe20003800200 */
[----:B------:R-:W-:-:S04]  /*4b10*/  UPRMT UR4, UR39, 0x9910, URZ ;  /* 0x0000991027047896 */ /* 0x000fc800080000ff */
[----:B------:R-:W-:Y:S01]  /*4b20*/  UISETP.GT.AND UP0, UPT, UR4, 0x9, UPT ;  /* 0x000000090400788c */ /* 0x000fe2000bf04270 */
[----:B----4-:R-:W-:-:S05]  /*4b30*/  IMAD R3, R18, UR5, RZ ;  /* 0x0000000512037c24 */ /* 0x010fca000f8e02ff */
        /* <DEDUP_REMOVED lines=11> */
[----:B------:R-:W4:Y:S02]  /*4bf0*/  LDG.E.S8 R4, desc[UR36][R4.64] ;  /* 0x0000002404047981 */ /* 0x000f24000c1e1300 */
[----:B----4-:R0:W4:Y:S01]  /*4c00*/  I2F.S16 R18, R4 ;  /* 0x0000000400127306 */ /* 0x0101220000101400 */
[----:B------:R-:W-:Y:S05]  /*4c10*/  BRA `(.L_x_2367) ;  /* 0x0000000c00547947 */ /* 0x000fea0003800000 */
.L_x_2365:
[----:B------:R-:W4:Y:S02]  /*4c20*/  LDG.E.U8 R4, desc[UR36][R4.64] ;  /* 0x0000002404047981 */ /* 0x000f24000c1e1100 */
[----:B----4-:R-:W-:Y:S01]  /*4c30*/  I2FP.F32.U32 R18, R4 ;  /* 0x0000000400127245 */ /* 0x010fe20000201000 */
[----:B------:R-:W-:Y:S06]  /*4c40*/  BRA `(.L_x_2367) ;  /* 0x0000000c00487947 */ /* 0x000fec0003800000 */
.L_x_2364:
[----:B------:R-:W-:-:S09]  /*4c50*/  UISETP.NE.AND UP0, UPT, UR4, 0x2, UPT ;  /* 0x000000020400788c */ /* 0x000fd2000bf05270 */
[----:B------:R-:W-:Y:S05]  /*4c60*/  BRA.U !UP0, `(.L_x_2368) ;  /* 0x0000000108287547 */ /* 0x000fea000b800000 */
[----:B------:R-:W-:-:S09]  /*4c70*/  UISETP.NE.AND UP0, UPT, UR4, 0x3, UPT ;  /* 0x000000030400788c */ /* 0x000fd2000bf05270 */
[----:B------:R-:W-:Y:S05]  /*4c80*/  BRA.U !UP0, `(.L_x_2369) ;  /* 0x0000000108147547 */ /* 0x000fea000b800000 */
[----:B------:R-:W-:-:S09]  /*4c90*/  UISETP.NE.AND UP0, UPT, UR4, 0x4, UPT ;  /* 0x000000040400788c */ /* 0x000fd2000bf05270 */
[----:B------:R-:W-:Y:S05]  /*4ca0*/  BRA.U UP0, `(.L_x_2366) ;  /* 0x0000000900d47547 */ /* 0x000fea000b800000 */
[----:B------:R-:W4:Y:S02]  /*4cb0*/  LDG.E.64 R4, desc[UR36][R4.64] ;  /* 0x0000002404047981 */ /* 0x000f24000c1e1b00 */
[----:B----4-:R0:W4:Y:S02]  /*4cc0*/  I2F.S64 R18, R4 ;  /* 0x0000000400127312 */ /* 0x0101240000301400 */
[----:B0---4-:R-:W-:Y:S05]  /*4cd0*/  BRA `(.L_x_2367) ;  /* 0x0000000c00247947 */ /* 0x011fea0003800000 */
.L_x_2369:
[----:B------:R-:W4:Y:S02]  /*4ce0*/  LDG.E R4, desc[UR36][R4.64] ;  /* 0x0000002404047981 */ /* 0x000f24000c1e1900 */
[----:B----4-:R-:W-:Y:S01]  /*4cf0*/  I2FP.F32.S32 R18, R4 ;  /* 0x0000000400127245 */ /* 0x010fe20000201400 */
[----:B------:R-:W-:Y:S06]  /*4d00*/  BRA `(.L_x_2367) ;  /* 0x0000000c00187947 */ /* 0x000fec0003800000 */
.L_x_2368:
[----:B------:R-:W4:Y:S02]  /*4d10*/  LDG.E.U16 R4, desc[UR36][R4.64] ;  /* 0x0000002404047981 */ /* 0x000f24000c1e1500 */
[----:B----4-:R0:W4:Y:S01]  /*4d20*/  I2F.S16 R18, R4 ;  /* 0x0000000400127306 */ /* 0x0101220000101400 */
[----:B------:R-:W-:Y:S05]  /*4d30*/  BRA `(.L_x_2367) ;  /* 0x0000000c000c7947 */ /* 0x000fea0003800000 */
.L_x_2363:
        /* <DEDUP_REMOVED lines=8> */
.L_x_2371:
[----:B------:R-:W4:Y:S02]  /*4dc0*/  LDG.E.U16 R4, desc[UR36][R4.64] ;  /* 0x0000002404047981 */ /* 0x000f24000c1e1500 */
[----:B----4-:R-:W-:Y:S01]  /*4dd0*/  HADD2.F32 R18, -RZ, R4.H0_H0 ;  /* 0x20000004ff127230 */ /* 0x010fe20000004100 */
[----:B------:R-:W-:Y:S06]  /*4de0*/  BRA `(.L_x_2367) ;  /* 0x0000000800e07947 */ /* 0x000fec0003800000 */
.L_x_2370:
        /* <DEDUP_REMOVED lines=8> */
.L_x_2373:
[----:B------:R-:W4:Y:S02]  /*4e70*/  LDG.E.U16 R4, desc[UR36][R4.64] ;  /* 0x0000002404047981 */ /* 0x000f24000c1e1500 */
[----:B----4-:R-:W-:Y:S01]  /*4e80*/  HADD2.F32 R18, -RZ, R4.H0_H0 ;  /* 0x20000004ff127230 */ /* 0x010fe20000004100 */
[----:B------:R-:W-:Y:S06]  /*4e90*/  BRA `(.L_x_2367) ;  /* 0x0000000800b47947 */ /* 0x000fec0003800000 */
.L_x_2372:
[----:B------:R-:W4:Y:S01]  /*4ea0*/  LDG.E.64 R4, desc[UR36][R4.64] ;  /* 0x0000002404047981 */ /* 0x000f22000c1e1b00 */
[----:B------:R-:W-:Y:S01]  /*4eb0*/  UMOV UR4, 0xf0000000 ;  /* 0xf000000000047882 */ /* 0x000fe20000000000 */
[----:B------:R-:W-:Y:S02]  /*4ec0*/  UMOV UR5, 0x380fffff ;  /* 0x380fffff00057882 */ /* 0x000fe40000000000 */
[----:B----4-:R-:W0:-:S15]  /*4ed0*/  DSETP.GEU.AND P0, PT, |R4|, UR4, PT ;  /* 0x0000000404007e2a */ /* 0x010e1e000bf0e200 */
[----:B------:R-:W-:-:S15]  /*4ee0*/  NOP ;  /* 0x0000000000007918 */ /* 0x000fde0000000000 */
[----:B------:R-:W-:-:S15]  /*4ef0*/  NOP ;  /* 0x0000000000007918 */ /* 0x000fde0000000000 */
[----:B------:R-:W-:-:S15]  /*4f00*/  NOP ;  /* 0x0000000000007918 */ /* 0x000fde0000000000 */
[----:B------:R-:W-:-:S04]  /*4f10*/  NOP ;  /* 0x0000000000007918 */ /* 0x000fc80000000000 */
[----:B------:R-:W0:Y:S02]  /*4f20*/  F2F.F32.F64 R18, R4 ;  /* 0x0000000400127310 */ /* 0x000e240000301000 */
[----:B0-----:R-:W-:Y:S01]  /*4f30*/  @!P0 FMUL R18, R18, 1.175494350822287508e-38 ;  /* 0x0080000012128820 */ /* 0x001fe20000400000 */
[----:B------:R-:W-:Y:S06]  /*4f40*/  BRA `(.L_x_2367) ;  /* 0x0000000800887947 */ /* 0x000fec0003800000 */
.L_x_2362:
        /* <DEDUP_REMOVED lines=8> */
[----:B------:R-:W4:Y:S02]  /*4fd0*/  LDG.E.U8 R4, desc[UR36][R4.64] ;  /* 0x0000002404047981 */ /* 0x000f24000c1e1100 */
[----:B----4-:R-:W-:-:S04]  /*4fe0*/  ISETP.NE.AND P0, PT, R4, RZ, PT ;  /* 0x000000ff0400720c */ /* 0x010fc80003f05270 */
[----:B------:R-:W-:Y:S01]  /*4ff0*/  FSEL R18, RZ, 1, !P0 ;  /* 0x3f800000ff127808 */ /* 0x000fe20004000000 */
[----:B------:R-:W-:Y:S08]  /*5000*/  BRA `(.L_x_2367) ;  /* 0x0000000800587947 */ /* 0x000ff00003800000 */
.L_x_2376:
        /* <DEDUP_REMOVED lines=11> */
.L_x_2375:
[----:B------:R-:W-:-:S09]  /*50c0*/  UISETP.NE.AND UP0, UPT, UR4, 0xf, UPT ;  /* 0x0000000f0400788c */ /* 0x000fd2000bf05270 */
[----:B------:R-:W-:Y:S05]  /*50d0*/  BRA.U !UP0, `(.L_x_2377) ;  /* 0x0000000108907547 */ /* 0x000fea000b800000 */
[----:B------:R-:W-:-:S09]  /*50e0*/  UISETP.NE.AND UP0, UPT, UR4, 0x17, UPT ;  /* 0x000000170400788c */ /* 0x000fd2000bf05270 */
[----:B------:R-:W-:Y:S05]  /*50f0*/  BRA.U !UP0, `(.L_x_2378) ;  /* 0x0000000108547547 */ /* 0x000fea000b800000 */
[----:B------:R-:W-:-:S09]  /*5100*/  UISETP.NE.AND UP0, UPT, UR4, 0x18, UPT ;  /* 0x000000180400788c */ /* 0x000fd2000bf05270 */
[----:B------:R-:W-:Y:S05]  /*5110*/  BRA.U UP0, `(.L_x_2366) ;  /* 0x0000000500b87547 */ /* 0x000fea000b800000 */
[----:B------:R-:W4:Y:S01]  /*5120*/  LDG.E.U8 R18, desc[UR36][R4.64] ;  /* 0x0000002404127981 */ /* 0x000f22000c1e1100 */
[----:B------:R-:W-:Y:S02]  /*5130*/  IMAD.MOV.U32 R6, RZ, RZ, 0x1f ;  /* 0x0000001fff067424 */ /* 0x000fe400078e00ff */
[----:B----4-:R-:W-:-:S05]  /*5140*/  IMAD.SHL.U32 R18, R18, 0x1000000, RZ ;  /* 0x0100000012127824 */ /* 0x010fca00078e00ff */
        /* <DEDUP_REMOVED lines=16> */
.L_x_2378:
[----:B------:R-:W4:Y:S02]  /*5250*/  LDG.E.U8 R4, desc[UR36][R4.64] ;  /* 0x0000002404047981 */ /* 0x000f24000c1e1100 */
[C---:B----4-:R-:W-:Y:S02]  /*5260*/  IMAD.SHL.U32 R0, R4.reuse, 0x2000000, RZ ;  /* 0x0200000004007824 */ /* 0x050fe400078e00ff */
        /* <DEDUP_REMOVED lines=11> */
.L_x_2377:
[----:B------:R-:W4:Y:S02]  /*5320*/  LDG.E.U16 R4, desc[UR36][R4.64] ;  /* 0x0000002404047981 */ /* 0x000f24000c1e1500 */
[----:B----4-:R-:W-:Y:S01]  /*5330*/  IMAD.U32 R18, R4, 0x10000, RZ ;  /* 0x0001000004127824 */ /* 0x010fe200078e00ff */
[----:B------:R-:W-:Y:S06]  /*5340*/  BRA `(.L_x_2367) ;  /* 0x0000000400887947 */ /* 0x000fec0003800000 */
.L_x_2374:
        /* <DEDUP_REMOVED lines=8> */
[----:B------:R-:W4:Y:S02]  /*53d0*/  LDG.E.U16 R4, desc[UR36][R4.64] ;  /* 0x0000002404047981 */ /* 0x000f24000c1e1500 */
[----:B----4-:R-:W-:Y:S01]  /*53e0*/  I2FP.F32.U32 R18, R4 ;  /* 0x0000000400127245 */ /* 0x010fe20000201000 */
[----:B------:R-:W-:Y:S06]  /*53f0*/  BRA `(.L_x_2367) ;  /* 0x00000004005c7947 */ /* 0x000fec0003800000 */
.L_x_2381:
[----:B------:R-:W4:Y:S01]  /*5400*/  LDG.E.U8 R4, desc[UR36][R4.64] ;  /* 0x0000002404047981 */ /* 0x000f22000c1e1100 */
[----:B------:R-:W-:Y:S01]  /*5410*/  IMAD.MOV.U32 R18, RZ, RZ, RZ ;  /* 0x000000ffff127224 */ /* 0x000fe200078e00ff */
[----:B----4-:R-:W-:-:S13]  /*5420*/  ISETP.NE.AND P0, PT, R4, RZ, PT ;  /* 0x000000ff0400720c */ /* 0x010fda0003f05270 */
        /* <DEDUP_REMOVED lines=17> */
.L_x_2383:
[----:B------:R-:W-:Y:S05]  /*5540*/  BSYNC.RECONVERGENT B0 ;  /* 0x0000000000007941 */ /* 0x000fea0003800200 */
.L_x_2382:
[----:B------:R-:W-:Y:S01]  /*5550*/  IMAD.SHL.U32 R0, R0, 0x100000, RZ ;  /* 0x0010000000007824 */ /* 0x000fe200078e00ff */
[----:B------:R-:W-:-:S04]  /*5560*/  LEA R3, R3, 0x3b800000, 0x17 ;  /* 0x3b80000003037811 */ /* 0x000fc800078eb8ff */
[----:B------:R-:W-:Y:S01]  /*5570*/  LOP3.LUT R18, R3, R0, R7, 0xfe, !PT ;  /* 0x0000000003127212 */ /* 0x000fe200078efe07 */
[----:B------:R-:W-:Y:S06]  /*5580*/  BRA `(.L_x_2367) ;  /* 0x0000000000f87947 */ /* 0x000fec0003800000 */
.L_x_2380:
        /* <DEDUP_REMOVED lines=20> */
.L_x_2385:
[----:B------:R-:W-:Y:S05]  /*56d0*/  BSYNC.RECONVERGENT B0 ;  /* 0x0000000000007941 */ /* 0x000fea0003800200 */
.L_x_2384:
[----:B------:R-:W-:Y:S01]  /*56e0*/  IMAD.SHL.U32 R0, R0, 0x200000, RZ ;  /* 0x0020000000007824 */ /* 0x000fe200078e00ff */
[----:B------:R-:W-:-:S04]  /*56f0*/  LEA R3, R3, 0x37800000, 0x17 ;  /* 0x3780000003037811 */ /* 0x000fc800078eb8ff */
[----:B------:R-:W-:Y:S01]  /*5700*/  LOP3.LUT R18, R3, R0, R7, 0xfe, !PT ;  /* 0x0000000003127212 */ /* 0x000fe200078efe07 */
[----:B------:R-:W-:Y:S06]  /*5710*/  BRA `(.L_x_2367) ;  /* 0x0000000000947947 */ /* 0x000fec0003800000 */
.L_x_2379:
[----:B------:R-:W-:-:S09]  /*5720*/  UISETP.NE.AND UP0, UPT, UR4, 0x1c, UPT ;  /* 0x0000001c0400788c */ /* 0x000fd2000bf05270 */
[----:B------:R-:W-:Y:S05]  /*5730*/  BRA.U !UP0, `(.L_x_2386) ;  /* 0x0000000108847547 */ /* 0x000fea000b800000 */
[----:B------:R-:W-:-:S09]  /*5740*/  UISETP.NE.AND UP0, UPT, UR4, 0x1d, UPT ;  /* 0x0000001d0400788c */ /* 0x000fd2000bf05270 */
[----:B------:R-:W-:Y:S05]  /*5750*/  BRA.U !UP0, `(.L_x_2387) ;  /* 0x0000000108707547 */ /* 0x000fea000b800000 */
[----:B------:R-:W-:-:S09]  /*5760*/  UISETP.NE.AND UP0, UPT, UR4, 0x2c, UPT ;  /* 0x0000002c0400788c */ /* 0x000fd2000bf05270 */
[----:B------:R-:W-:Y:S05]  /*5770*/  BRA.U UP0, `(.L_x_2366) ;  /* 0x0000000100207547 */ /* 0x000fea000b800000 */
[----:B------:R-:W4:Y:S01]  /*5780*/  LDG.E.U8 R4, desc[UR36][R4.64] ;  /* 0x0000002404047981 */ /* 0x000f22000c1e1100 */
[----:B------:R-:W-:Y:S01]  /*5790*/  IMAD.MOV.U32 R18, RZ, RZ, 0x400000 ;  /* 0x00400000ff127424 */ /* 0x000fe200078e00ff */
[----:B----4-:R-:W-:-:S13]  /*57a0*/  ISETP.NE.AND P0, PT, R4, RZ, PT ;  /* 0x000000ff0400720c */ /* 0x010fda0003f05270 */
[----:B------:R-:W-:Y:S05]  /*57b0*/  @!P0 BRA `(.L_x_2367) ;  /* 0x00000000006c8947 */ /* 0x000fea0003800000 */
[----:B------:R-:W-:-:S13]  /*57c0*/  ISETP.NE.AND P0, PT, R4, 0xff, PT ;  /* 0x000000ff0400780c */ /* 0x000fda0003f05270 */
[----:B------:R-:W-:Y:S02]  /*57d0*/  @!P0 IMAD.MOV.U32 R18, RZ, RZ, 0x7f800001 ;  /* 0x7f800001ff128424 */ /* 0x000fe400078e00ff */
[----:B------:R-:W-:Y:S01]  /*57e0*/  @P0 IMAD.SHL.U32 R18, R4, 0x800000, RZ ;  /* 0x0080000004120824 */ /* 0x000fe200078e00ff */
[----:B------:R-:W-:Y:S06]  /*57f0*/  BRA `(.L_x_2367) ;  /* 0x00000000005c7947 */ /* 0x000fec0003800000 */
.L_x_2366:
[----:B------:R-:W-:Y:S01]  /*5800*/  MOV R14, 0x0 ;  /* 0x00000000000e7802 */ /* 0x000fe20000000f00 */
[----:B------:R-:W0:Y:S01]  /*5810*/  LDCU.64 UR4, c[0x4][0x128] ;  /* 0x01002500ff0477ac */ /* 0x000e220008000a00 */
[----:B------:R-:W-:Y:S02]  /*5820*/  IMAD.MOV.U32 R8, RZ, RZ, 0x4e ;  /* 0x0000004eff087424 */ /* 0x000fe400078e00ff */
[----:B------:R-:W-:Y:S01]  /*5830*/  IMAD.MOV.U32 R12, RZ, RZ, 0x1 ;  /* 0x00000001ff0c7424 */ /* 0x000fe200078e00ff */
[----:B------:R-:W4:Y:S01]  /*5840*/  LDCU.64 UR6, c[0x4][0x130] ;  /* 0x01002600ff0677ac */ /* 0x000f220008000a00 */
[----:B------:R-:W1:Y:S01]  /*5850*/  LDC.64 R14, c[0x4][R14] ;  /* 0x010000000e0e7b82 */ /* 0x000e620000000a00 */
[----:B------:R-:W-:Y:S01]  /*5860*/  IMAD.MOV.U32 R13, RZ, RZ, RZ ;  /* 0x000000ffff0d7224 */ /* 0x000fe200078e00ff */
[----:B------:R-:W2:Y:S01]  /*5870*/  LDCU.64 UR8, c[0x4][0x18] ;  /* 0x01000300ff0877ac */ /* 0x000ea20008000a00 */
[----:B0-----:R-:W-:Y:S02]  /*5880*/  IMAD.U32 R4, RZ, RZ, UR4 ;  /* 0x00000004ff047e24 */ /* 0x001fe4000f8e00ff */
[----:B------:R-:W-:-:S02]  /*5890*/  IMAD.U32 R5, RZ, RZ, UR5 ;  /* 0x00000005ff057e24 */ /* 0x000fc4000f8e00ff */
[----:B----4-:R-:W-:Y:S02]  /*58a0*/  IMAD.U32 R6, RZ, RZ, UR6 ;  /* 0x00000006ff067e24 */ /* 0x010fe4000f8e00ff */
[----:B------:R-:W-:Y:S02]  /*58b0*/  IMAD.U32 R7, RZ, RZ, UR7 ;  /* 0x00000007ff077e24 */ /* 0x000fe4000f8e00ff */
[----:B--2---:R-:W-:Y:S02]  /*58c0*/  IMAD.U32 R10, RZ, RZ, UR8 ;  /* 0x00000008ff0a7e24 */ /* 0x004fe4000f8e00ff */
[----:B------:R-:W-:-:S07]  /*58d0*/  IMAD.U32 R11, RZ, RZ, UR9 ;  /* 0x00000009ff0b7e24 */ /* 0x000fce000f8e00ff */
[----:B------:R-:W-:-:S07]  /*58e0*/  LEPC R20, `(.L_x_2388) ;  /* 0x000000001014794e */ /* 0x000fce0000000000 */
[----:B-1-3-5:R-:W-:Y:S05]  /*58f0*/  CALL.ABS.NOINC R14 ;  /* 0x000000000e007343 */ /* 0x02afea0003c00000 */
.L_x_2388:
[----:B------:R-:W-:Y:S01]  /*5900*/  IMAD.MOV.U32 R18, RZ, RZ, RZ ;  /* 0x000000ffff127224 */ /* 0x000fe200078e00ff */
[----:B------:R-:W-:Y:S06]  /*5910*/  BRA `(.L_x_2367) ;  /* 0x0000000000147947 */ /* 0x000fec0003800000 */
.L_x_2387:
[----:B------:R-:W4:Y:S02]  /*5920*/  LDG.E.64 R4, desc[UR36][R4.64] ;  /* 0x0000002404047981 */ /* 0x000f24000c1e1b00 */
[----:B----4-:R0:W4:Y:S02]  /*5930*/  I2F.U64 R18, R4 ;  /* 0x0000000400127312 */ /* 0x0101240000301000 */
[----:B0---4-:R-:W-:Y:S05]  /*5940*/  BRA `(.L_x_2367) ;  /* 0x0000000000087947 */ /* 0x011fea0003800000 */
.L_x_2386:
[----:B------:R-:W4:Y:S02]  /*5950*/  LDG.E R4, desc[UR36][R4.64] ;  /* 0x0000002404047981 */ /* 0x000f24000c1e1900 */
[----:B----4-:R-:W-:-:S07]  /*5960*/  I2FP.F32.U32 R18, R4 ;  /* 0x0000000400127245 */ /* 0x010fce0000201000 */
.L_x_2367:
[----:B------:R-:W-:Y:S05]  /*5970*/  BSYNC.RECONVERGENT B6 ;  /* 0x0000000000067941 */ /* 0x000fea0003800200 */
.L_x_2361:
[----:B------:R-:W-:-:S07]  /*5980*/  VIADD R16, R16, 0x80 ;  /* 0x0000008010107836 */ /* 0x000fce0000000000 */
.L_x_2332:
[----:B------:R-:W-:Y:S05]  /*5990*/  BSYNC.RECONVERGENT B7 ;  /* 0x0000000000077941 */ /* 0x000fea0003800200 */
.L_x_2331:
        /* <DEDUP_REMOVED lines=26> */
.L_x_2395:
[----:B------:R-:W2:Y:S02]  /*5b40*/  LDG.E.U8 R4, desc[UR36][R4.64] ;  /* 0x0000002404047981 */ /* 0x000ea4000c1e1100 */
[----:B--2---:R-:W-:Y:S01]  /*5b50*/  I2FP.F32.U32 R28, R4 ;  /* 0x00000004001c7245 */ /* 0x004fe20000201000 */
[----:B------:R-:W-:Y:S06]  /*5b60*/  BRA `(.L_x_2397) ;  /* 0x0000000c00487947 */ /* 0x000fec0003800000 */
.L_x_2394:
        /* <DEDUP_REMOVED lines=9> */
.L_x_2399:
[----:B------:R-:W2:Y:S02]  /*5c00*/  LDG.E R4, desc[UR36][R4.64] ;  /* 0x0000002404047981 */ /* 0x000ea4000c1e1900 */
[----:B--2---:R-:W-:Y:S01]  /*5c10*/  I2FP.F32.S32 R28, R4 ;  /* 0x00000004001c7245 */ /* 0x004fe20000201400 */
[----:B------:R-:W-:Y:S06]  /*5c20*/  BRA `(.L_x_2397) ;  /* 0x0000000c00187947 */ /* 0x000fec0003800000 */
.L_x_2398:
[----:B------:R-:W2:Y:S02]  /*5c30*/  LDG.E.U16 R4, desc[UR36][R4.64] ;  /* 0x0000002404047981 */ /* 0x000ea4000c1e1500 */
[----:B--2---:R0:W2:Y:S01]  /*5c40*/  I2F.S16 R28, R4 ;  /* 0x00000004001c7306 */ /* 0x0040a20000101400 */
[----:B------:R-:W-:Y:S05]  /*5c50*/  BRA `(.L_x_2397) ;  /* 0x0000000c000c7947 */ /* 0x000fea0003800000 */
.L_x_2393:
        /* <DEDUP_REMOVED lines=8> */
.L_x_2401:
[----:B------:R-:W2:Y:S02]  /*5ce0*/  LDG.E.U16 R4, desc[UR36][R4.64] ;  /* 0x0000002404047981 */ /* 0x000ea4000c1e1500 */
[----:B--2---:R-:W-:Y:S01]  /*5cf0*/  HADD2.F32 R28, -RZ, R4.H0_H0 ;  /* 0x20000004ff1c7230 */ /* 0x004fe20000004100 */
[----:B------:R-:W-:Y:S06]  /*5d00*/  BRA `(.L_x_2397) ;  /* 0x0000000800e07947 */ /* 0x000fec0003800000 */
.L_x_2400:
        /* <DEDUP_REMOVED lines=8> */
.L_x_2403:
[----:B------:R-:W2:Y:S02]  /*5d90*/  LDG.E.U16 R4, desc[UR36][R4.64] ;  /* 0x0000002404047981 */ /* 0x000ea4000c1e1500 */
[----:B--2---:R-:W-:Y:S01]  /*5da0*/  HADD2.F32 R28, -RZ, R4.H0_H0 ;  /* 0x20000004ff1c7230 */ /* 0x004fe20000004100 */
[----:B------:R-:W-:Y:S06]  /*5db0*/  BRA `(.L_x_2397) ;  /* 0x0000000800b47947 */ /* 0x000fec0003800000 */
.L_x_2402:
        /* <DEDUP_REMOVED lines=11> */
.L_x_2392:
        /* <DEDUP_REMOVED lines=12> */
.L_x_2406:
        /* <DEDUP_REMOVED lines=11> */
.L_x_2405:
        /* <DEDUP_REMOVED lines=25> */
.L_x_2408:
        /* <DEDUP_REMOVED lines=13> */
.L_x_2407:
[----:B------:R-:W2:Y:S02]  /*6240*/  LDG.E.U16 R4, desc[UR36][R4.64] ;  /* 0x0000002404047981 */ /* 0x000ea4000c1e1500 */
[----:B--2---:R-:W-:Y:S01]  /*6250*/  IMAD.U32 R28, R4, 0x10000, RZ ;  /* 0x00010000041c7824 */ /* 0x004fe200078e00ff */
[----:B------:R-:W-:Y:S06]  /*6260*/  BRA `(.L_x_2397) ;  /* 0x0000000400887947 */ /* 0x000fec0003800000 */
.L_x_2404:
        /* <DEDUP_REMOVED lines=11> */
.L_x_2411:
        /* <DEDUP_REMOVED lines=20> */
.L_x_2413:
[----:B------:R-:W-:Y:S05]  /*6460*/  BSYNC.RECONVERGENT B0 ;  /* 0x0000000000007941 */ /* 0x000fea0003800200 */
.L_x_2412:
[----:B------:R-:W-:Y:S01]  /*6470*/  IMAD.SHL.U32 R0, R0, 0x100000, RZ ;  /* 0x0010000000007824 */ /* 0x000fe200078e00ff */
[----:B------:R-:W-:-:S04]  /*6480*/  LEA R3, R3, 0x3b800000, 0x17 ;  /* 0x3b80000003037811 */ /* 0x000fc800078eb8ff */
[----:B------:R-:W-:Y:S01]  /*6490*/  LOP3.LUT R28, R3, R0, R7, 0xfe, !PT ;  /* 0x00000000031c7212 */ /* 0x000fe200078efe07 */
[----:B------:R-:W-:Y:S06]  /*64a0*/  BRA `(.L_x_2397) ;  /* 0x0000000000f87947 */ /* 0x000fec0003800000 */
.L_x_2410:
        /* <DEDUP_REMOVED lines=20> */
.L_x_2415:
[----:B------:R-:W-:Y:S05]  /*65f0*/  BSYNC.RECONVERGENT B0 ;  /* 0x0000000000007941 */ /* 0x000fea0003800200 */
.L_x_2414:
[----:B------:R-:W-:Y:S01]  /*6600*/  IMAD.SHL.U32 R0, R0, 0x200000, RZ ;  /* 0x0020000000007824 */ /* 0x000fe200078e00ff */
[----:B------:R-:W-:-:S04]  /*6610*/  LEA R3, R3, 0x37800000, 0x17 ;  /* 0x3780000003037811 */ /* 0x000fc800078eb8ff */
[----:B------:R-:W-:Y:S01]  /*6620*/  LOP3.LUT R28, R3, R0, R7, 0xfe, !PT ;  /* 0x00000000031c7212 */ /* 0x000fe200078efe07 */
[----:B------:R-:W-:Y:S06]  /*6630*/  BRA `(.L_x_2397) ;  /* 0x0000000000947947 */ /* 0x000fec0003800000 */
.L_x_2409:
        /* <DEDUP_REMOVED lines=14> */
.L_x_2396:
        /* <DEDUP_REMOVED lines=16> */
.L_x_2418:
[----:B------:R-:W-:Y:S01]  /*6820*/  IMAD.MOV.U32 R28, RZ, RZ, RZ ;  /* 0x000000ffff1c7224 */ /* 0x000fe200078e00ff */
[----:B------:R-:W-:Y:S06]  /*6830*/  BRA `(.L_x_2397) ;  /* 0x0000000000147947 */ /* 0x000fec0003800000 */
.L_x_2417:
[----:B------:R-:W2:Y:S02]  /*6840*/  LDG.E.64 R4, desc[UR36][R4.64] ;  /* 0x0000002404047981 */ /* 0x000ea4000c1e1b00 */
[----:B--2---:R0:W2:Y:S02]  /*6850*/  I2F.U64 R28, R4 ;  /* 0x00000004001c7312 */ /* 0x0040a40000301000 */
[----:B0-2---:R-:W-:Y:S05]  /*6860*/  BRA `(.L_x_2397) ;  /* 0x0000000000087947 */ /* 0x005fea0003800000 */
.L_x_2416:
[----:B------:R-:W2:Y:S02]  /*6870*/  LDG.E R4, desc[UR36][R4.64] ;  /* 0x0000002404047981 */ /* 0x000ea4000c1e1900 */
[----:B--2---:R-:W-:-:S07]  /*6880*/  I2FP.F32.U32 R28, R4 ;  /* 0x00000004001c7245 */ /* 0x004fce0000201000 */
.L_x_2397:
[----:B------:R-:W-:Y:S05]  /*6890*/  BSYNC.RECONVERGENT B6 ;  /* 0x0000000000067941 */ /* 0x000fea0003800200 */
.L_x_2391:
[----:B------:R-:W1:Y:S01]  /*68a0*/  LDCU.U8 UR6, c[0x0][0x3b5] ;  /* 0x000076a0ff0677ac */ /* 0x000e620008000000 */
[----:B0---4-:R-:W0:Y:S01]  /*68b0*/  LDC.64 R4, c[0x0][0x3a8] ;  /* 0x0000ea00ff047b82 */ /* 0x011e220000000a00 */
[----:B------:R-:W4:Y:S01]  /*68c0*/  LDCU UR5, c[0x0][0x3bc] ;  /* 0x00007780ff0577ac */ /* 0x000f220008000800 */
[----:B-1----:R-:W-:-:S04]  /*68d0*/  UPRMT UR4, UR6, 0x9910, URZ ;  /* 0x0000991006047896 */ /* 0x002fc800080000ff */
        /* <DEDUP_REMOVED lines=14> */
[----:B----4-:R0:W1:Y:S01]  /*69c0*/  I2F.S16 R23, R4 ;  /* 0x0000000400177306 */ /* 0x0100620000101400 */
[----:B------:R-:W-:Y:S05]  /*69d0*/  BRA `(.L_x_2390) ;  /* 0x0000000c00447947 */ /* 0x000fea0003800000 */
.L_x_2422:
[----:B------:R-:W4:Y:S02]  /*69e0*/  LDG.E.U8 R4, desc[UR36][R4.64] ;  /* 0x0000002404047981 */ /* 0x000f24000c1e1100 */
[----:B----4-:R-:W-:Y:S01]  /*69f0*/  I2FP.F32.U32 R23, R4 ;  /* 0x0000000400177245 */ /* 0x010fe20000201000 */
[----:B------:R-:W-:Y:S06]  /*6a00*/  BRA `(.L_x_2390) ;  /* 0x0000000c00387947 */ /* 0x000fec0003800000 */
.L_x_2421:
[----:B------:R-:W-:-:S09]  /*6a10*/  UISETP.NE.AND UP0, UPT, UR4, 0x2, UPT ;  /* 0x000000020400788c */ /* 0x000fd2000bf05270 */
[----:B------:R-:W-:Y:S05]  /*6a20*/  BRA.U !UP0, `(.L_x_2424) ;  /* 0x0000000108287547 */ /* 0x000fea000b800000 */
[----:B------:R-:W-:-:S09]  /*6a30*/  UISETP.NE.AND UP0, UPT, UR4, 0x3, UPT ;  /* 0x000000030400788c */ /* 0x000fd2000bf05270 */
[----:B------:R-:W-:Y:S05]  /*6a40*/  BRA.U !UP0, `(.L_x_2425) ;  /* 0x0000000108147547 */ /* 0x000fea000b800000 */
[----:B------:R-:W-:-:S09]  /*6a50*/  UISETP.NE.AND UP0, UPT, UR4, 0x4, UPT ;  /* 0x000000040400788c */ /* 0x000fd2000bf05270 */
[----:B------:R-:W-:Y:S05]  /*6a60*/  BRA.U UP0, `(.L_x_2423) ;  /* 0x0000000900c87547 */ /* 0x000fea000b800000 */
[----:B------:R-:W4:Y:S02]  /*6a70*/  LDG.E.64 R4, desc[UR36][R4.64] ;  /* 0x0000002404047981 */ /* 0x000f24000c1e1b00 */
[----:B----4-:R0:W1:Y:S02]  /*6a80*/  I2F.S64 R23, R4 ;  /* 0x0000000400177312 */ /* 0x0100640000301400 */
[----:B01----:R-:W-:Y:S05]  /*6a90*/  BRA `(.L_x_2390) ;  /* 0x0000000c00147947 */ /* 0x003fea0003800000 */
.L_x_2425:
[----:B------:R-:W4:Y:S02]  /*6aa0*/  LDG.E R4, desc[UR36][R4.64] ;  /* 0x0000002404047981 */ /* 0x000f24000c1e1900 */
[----:B----4-:R-:W-:Y:S01]  /*6ab0*/  I2FP.F32.S32 R23, R4 ;  /* 0x0000000400177245 */ /* 0x010fe20000201400 */
[----:B------:R-:W-:Y:S06]  /*6ac0*/  BRA `(.L_x_2390) ;  /* 0x0000000c00087947 */ /* 0x000fec0003800000 */
.L_x_2424:
[----:B------:R-:W4:Y:S02]  /*6ad0*/  LDG.E.U16 R4, desc[UR36][R4.64] ;  /* 0x0000002404047981 */ /* 0x000f24000c1e1500 */
[----:B----4-:R0:W1:Y:S01]  /*6ae0*/  I2F.S16 R23, R4 ;  /* 0x0000000400177306 */ /* 0x0100620000101400 */
[----:B------:R-:W-:Y:S05]  /*6af0*/  BRA `(.L_x_2390) ;  /* 0x0000000800fc7947 */ /* 0x000fea0003800000 */
.L_x_2420:
        /* <DEDUP_REMOVED lines=8> */
.L_x_2427:
[----:B------:R-:W4:Y:S02]  /*6b80*/  LDG.E.U16 R4, desc[UR36][R4.64] ;  /* 0x0000002404047981 */ /* 0x000f24000c1e1500 */
[----:B----4-:R-:W-:Y:S01]  /*6b90*/  HADD2.F32 R23, -RZ, R4.H0_H0 ;  /* 0x20000004ff177230 */ /* 0x010fe20000004100 */
[----:B------:R-:W-:Y:S06]  /*6ba0*/  BRA `(.L_x_2390) ;  /* 0x0000000800d07947 */ /* 0x000fec0003800000 */
.L_x_2426:
        /* <DEDUP_REMOVED lines=8> */
.L_x_2429:
[----:B------:R-:W4:Y:S02]  /*6c30*/  LDG.E.U16 R4, desc[UR36][R4.64] ;  /* 0x0000002404047981 */ /* 0x000f24000c1e1500 */
[----:B----4-:R-:W-:Y:S01]  /*6c40*/  HADD2.F32 R23, -RZ, R4.H0_H0 ;  /* 0x20000004ff177230 */ /* 0x010fe20000004100 */
[----:B------:R-:W-:Y:S06]  /*6c50*/  BRA `(.L_x_2390) ;  /* 0x0000000800a47947 */ /* 0x000fec0003800000 */
.L_x_2428:
        /* <DEDUP_REMOVED lines=11> */
.L_x_2419:
        /* <DEDUP_REMOVED lines=12> */
.L_x_2432:
        /* <DEDUP_REMOVED lines=11> */
.L_x_2431:
        /* <DEDUP_REMOVED lines=25> */
.L_x_2434:
[----:B------:R-:W4:Y:S02]  /*7010*/  LDG.E.U8 R4, desc[UR36][R4.64] ;  /* 0x0000002404047981 */ /* 0x000f24000c1e1100 */
[C---:B----4-:R-:W-:Y:S02]  /*7020*/  IMAD.SHL.U32 R0, R4.reuse, 0x2000000, RZ ;  /* 0x0200000004007824 */ /* 0x050fe400078e00ff */
        /* <DEDUP_REMOVED lines=10> */
.L_x_2433:
[----:B------:R-:W4:Y:S02]  /*70d0*/  LDG.E.U16 R4, desc[UR36][R4.64] ;  /* 0x0000002404047981 */ /* 0x000f24000c1e1500 */
[----:B----4-:R-:W-:Y:S01]  /*70e0*/  IMAD.U32 R23, R4, 0x10000, RZ ;  /* 0x0001000004177824 */ /* 0x010fe200078e00ff */
[----:B------:R-:W-:Y:S06]  /*70f0*/  BRA `(.L_x_2390) ;  /* 0x00000004007c7947 */ /* 0x000fec0003800000 */
.L_x_2430:
        /* <DEDUP_REMOVED lines=11> */
.L_x_2437:
[----:B------:R-:W4:Y:S02]  /*71b0*/  LDG.E.U8 R4, desc[UR36][R4.64] ;  /* 0x0000002404047981 */ /* 0x000f24000c1e1100 */
        /* <DEDUP_REMOVED lines=18> */
.L_x_2439:
[----:B------:R-:W-:Y:S05]  /*72e0*/  BSYNC.RECONVERGENT B0 ;  /* 0x0000000000007941 */ /* 0x000fea0003800200 */
.L_x_2438:
[----:B------:R-:W-:Y:S01]  /*72f0*/  IMAD.SHL.U32 R0, R0, 0x100000, RZ ;  /* 0x0010000000007824 */ /* 0x000fe200078e00ff */
[----:B------:R-:W-:-:S04]  /*7300*/  LEA R3, R3, 0x3b800000, 0x17 ;  /* 0x3b80000003037811 */ /* 0x000fc800078eb8ff */
[----:B------:R-:W-:Y:S01]  /*7310*/  LOP3.LUT R23, R3, R0, R23, 0xfe, !PT ;  /* 0x0000000003177212 */ /* 0x000fe200078efe17 */
[----:B------:R-:W-:Y:S06]  /*7320*/  BRA `(.L_x_2390) ;  /* 0x0000000000f07947 */ /* 0x000fec0003800000 */
.L_x_2436:
        /* <DEDUP_REMOVED lines=19> */
.L_x_2441:
[----:B------:R-:W-:Y:S05]  /*7460*/  BSYNC.RECONVERGENT B0 ;  /* 0x0000000000007941 */ /* 0x000fea0003800200 */
.L_x_2440:
[----:B------:R-:W-:Y:S01]  /*7470*/  IMAD.SHL.U32 R0, R0, 0x200000, RZ ;  /* 0x0020000000007824 */ /* 0x000fe200078e00ff */
[----:B------:R-:W-:-:S04]  /*7480*/  LEA R3, R3, 0x37800000, 0x17 ;  /* 0x3780000003037811 */ /* 0x000fc800078eb8ff */
[----:B------:R-:W-:Y:S01]  /*7490*/  LOP3.LUT R23, R3, R0, R23, 0xfe, !PT ;  /* 0x0000000003177212 */ /* 0x000fe200078efe17 */
[----:B------:R-:W-:Y:S06]  /*74a0*/  BRA `(.L_x_2390) ;  /* 0x0000000000907947 */ /* 0x000fec0003800000 */
.L_x_2435:
        /* <DEDUP_REMOVED lines=14> */
.L_x_2423:
[----:B------:R-:W-:Y:S01]  /*7590*/  MOV R14, 0x0 ;  /* 0x00000000000e7802 */ /* 0x000fe20000000f00 */
[----:B------:R-:W0:Y:S01]  /*75a0*/  LDCU.64 UR4, c[0x4][0x128] ;  /* 0x01002500ff0477ac */ /* 0x000e220008000a00 */
[----:B------:R-:W-:Y:S02]  /*75b0*/  IMAD.MOV.U32 R8, RZ, RZ, 0x4e ;  /* 0x0000004eff087424 */ /* 0x000fe400078e00ff */
[----:B------:R-:W-:Y:S01]  /*75c0*/  IMAD.MOV.U32 R12, RZ, RZ, 0x1 ;  /* 0x00000001ff0c7424 */ /* 0x000fe200078e00ff */
[----:B------:R-:W1:Y:S01]  /*75d0*/  LDCU.64 UR6, c[0x4][0x130] ;  /* 0x01002600ff0677ac */ /* 0x000e620008000a00 */
[----:B------:R-:W4:Y:S01]  /*75e0*/  LDC.64 R14, c[0x4][R14] ;  /* 0x010000000e0e7b82 */ /* 0x000f220000000a00 */
[----:B------:R-:W-:Y:S01]  /*75f0*/  IMAD.MOV.U32 R13, RZ, RZ, RZ ;  /* 0x000000ffff0d7224 */ /* 0x000fe200078e00ff */
[----:B------:R-:W2:Y:S01]  /*7600*/  LDCU.64 UR8, c[0x4][0x18] ;  /* 0x01000300ff0877ac */ /* 0x000ea20008000a00 */
[----:B0-----:R-:W-:Y:S02]  /*7610*/  IMAD.U32 R4, RZ, RZ, UR4 ;  /* 0x00000004ff047e24 */ /* 0x001fe4000f8e00ff */
[----:B------:R-:W-:-:S02]  /*7620*/  IMAD.U32 R5, RZ, RZ, UR5 ;  /* 0x00000005ff057e24 */ /* 0x000fc4000f8e00ff */
[----:B-1----:R-:W-:Y:S02]  /*7630*/  IMAD.U32 R6, RZ, RZ, UR6 ;  /* 0x00000006ff067e24 */ /* 0x002fe4000f8e00ff */
[----:B------:R-:W-:Y:S02]  /*7640*/  IMAD.U32 R7, RZ, RZ, UR7 ;  /* 0x00000007ff077e24 */ /* 0x000fe4000f8e00ff */
[----:B--2---:R-:W-:Y:S02]  /*7650*/  IMAD.U32 R10, RZ, RZ, UR8 ;  /* 0x00000008ff0a7e24 */ /* 0x004fe4000f8e00ff */
[----:B------:R-:W-:-:S07]  /*7660*/  IMAD.U32 R11, RZ, RZ, UR9 ;  /* 0x00000009ff0b7e24 */ /* 0x000fce000f8e00ff */
[----:B------:R-:W-:-:S07]  /*7670*/  LEPC R20, `(.L_x_2444) ;  /* 0x000000001014794e */ /* 0x000fce0000000000 */
[----:B---345:R-:W-:Y:S05]  /*7680*/  CALL.ABS.NOINC R14 ;  /* 0x000000000e007343 */ /* 0x038fea0003c00000 */
.L_x_2444:
[----:B------:R-:W-:Y:S05]  /*7690*/  BRA `(.L_x_2390) ;  /* 0x0000000000147947 */ /* 0x000fea0003800000 */
.L_x_2443:
[----:B------:R-:W4:Y:S02]  /*76a0*/  LDG.E.64 R4, desc[UR36][R4.64] ;  /* 0x0000002404047981 */ /* 0x000f24000c1e1b00 */
[----:B----4-:R0:W1:Y:S02]  /*76b0*/  I2F.U64 R23, R4 ;  /* 0x0000000400177312 */ /* 0x0100640000301000 */
[----:B01----:R-:W-:Y:S05]  /*76c0*/  BRA `(.L_x_2390) ;  /* 0x0000000000087947 */ /* 0x003fea0003800000 */
.L_x_2442:
[----:B------:R-:W4:Y:S02]  /*76d0*/  LDG.E R4, desc[UR36][R4.64] ;  /* 0x0000002404047981 */ /* 0x000f24000c1e1900 */
[----:B----4-:R-:W-:-:S07]  /*76e0*/  I2FP.F32.U32 R23, R4 ;  /* 0x0000000400177245 */ /* 0x010fce0000201000 */
.L_x_2390:
[----:B------:R-:W-:Y:S05]  /*76f0*/  BSYNC.RECONVERGENT B7 ;  /* 0x0000000000077941 */ /* 0x000fea0003800200 */
.L_x_2389:
[----:B------:R-:W3:Y:S01]  /*7700*/  LDC R6, c[0x0][0x388] ;  /* 0x0000e200ff067b82 */ /* 0x000ee20000000800 */
[CC--:B------:R-:W-:Y:S01]  /*7710*/  ISETP.GE.AND P2, PT, R19.reuse, R17.reuse, PT ;  /* 0x000000111300720c */ /* 0x0c0fe20003f46270 */
[C---:B------:R-:W-:Y:S01]  /*7720*/  VIADD R0, R19.reuse, 0x100 ;  /* 0x0000010013007836 */ /* 0x040fe20000000000 */
[----:B------:R-:W-:Y:S01]  /*7730*/  BSSY.RECONVERGENT B0, `(.L_x_2445) ;  /* 0x000000d000007945 */ /* 0x000fe20003800200 */
[C---:B0-2-4-:R-:W-:Y:S02]  /*7740*/  VIADD R4, R19.reuse, 0x180 ;  /* 0x0000018013047836 */ /* 0x055fe40000000000 */
[----:B------:R-:W-:Y:S01]  /*7750*/  VIADD R26, R19, 0x80 ;  /* 0x00000080131a7836 */ /* 0x000fe20000000000 */
[-C--:B------:R-:W-:Y:S01]  /*7760*/  ISETP.GE.AND P0, PT, R0, R17.reuse, PT ;  /* 0x000000110000720c */ /* 0x080fe20003f06270 */
[----:B------:R-:W0:Y:S01]  /*7770*/  LDC.U8 R16, c[0x0][0x3c0] ;  /* 0x0000f000ff107b82 */ /* 0x000e220000000000 */
[-C--:B------:R-:W-:Y:S02]  /*7780*/  ISETP.GE.AND P1, PT, R4, R17.reuse, PT ;  /* 0x000000110400720c */ /* 0x080fe40003f26270 */
[----:B------:R-:W-:Y:S01]  /*7790*/  ISETP.GE.AND P4, PT, R26, R17, PT ;  /* 0x000000111a00720c */ /* 0x000fe20003f86270 */
[----:B---3--:R-:W-:-:S02]  /*77a0*/  FADD.FTZ R3, -R6, 1 ;  /* 0x3f80000006037421 */ /* 0x008fc40000010100 */
[----:B------:R-:W-:Y:S10]  /*77b0*/  @P2 BRA `(.L_x_2446) ;  /* 0x0000000000102947 */ /* 0x000ff40003800000 */
[----:B------:R-:W-:Y:S01]  /*77c0*/  FSETP.GEU.FTZ.AND P3, PT, |R6|, 0.5, PT ;  /* 0x3f0000000600780b */ /* 0x000fe20003f7e200 */
[----:B-1---5:R-:W-:-:S12]  /*77d0*/  FADD.FTZ R0, R22, -R29 ;  /* 0x8000001d16007221 */ /* 0x022fd80000010000 */
[----:B------:R-:W-:Y:S01]  /*77e0*/  @!P3 FFMA.FTZ R4, R0, R6, R29 ;  /* 0x000000060004b223 */ /* 0x000fe2000001001d */
[----:B------:R-:W-:-:S07]  /*77f0*/  @P3 FFMA.FTZ R4, -R3, R0, R22 ;  /* 0x0000000003043223 */ /* 0x000fce0000010116 */
.L_x_2446:
[----:B------:R-:W-:Y:S05]  /*7800*/  BSYNC.RECONVERGENT B0 ;  /* 0x0000000000007941 */ /* 0x000fea0003800200 */
.L_x_2445:
[----:B------:R-:W-:Y:S04]  /*7810*/  BSSY.RECONVERGENT B0, `(.L_x_2447) ;  /* 0x0000006000007945 */ /* 0x000fe80003800200 */
[----:B------:R-:W-:Y:S05]  /*7820*/  @P4 BRA `(.L_x_2448) ;  /* 0x0000000000104947 */ /* 0x000fea0003800000 */
[----:B------:R-:W-:Y:S01]  /*7830*/  FSETP.GEU.FTZ.AND P3, PT, |R6|, 0.5, PT ;  /* 0x3f0000000600780b */ /* 0x000fe20003f7e200 */
[----:B-----5:R-:W-:-:S12]  /*7840*/  FADD.FTZ R0, R24, -R27 ;  /* 0x8000001b18007221 */ /* 0x020fd80000010000 */
[----:B------:R-:W-:Y:S01]  /*7850*/  @!P3 FFMA.FTZ R22, R0, R6, R27 ;  /* 0x000000060016b223 */ /* 0x000fe2000001001b */
[----:B------:R-:W-:-:S07]  /*7860*/  @P3 FFMA.FTZ R22, -R3, R0, R24 ;  /* 0x0000000003163223 */ /* 0x000fce0000010118 */
.L_x_2448:
[----:B------:R-:W-:Y:S05]  /*7870*/  BSYNC.RECONVERGENT B0 ;  /* 0x0000000000007941 */ /* 0x000fea0003800200 */
.L_x_2447:
[----:B------:R-:W-:Y:S04]  /*7880*/  BSSY.RECONVERGENT B0, `(.L_x_2449) ;  /* 0x0000006000007945 */ /* 0x000fe80003800200 */
[----:B------:R-:W-:Y:S05]  /*7890*/  @P0 BRA `(.L_x_2450) ;  /* 0x0000000000100947 */ /* 0x000fea0003800000 */
[----:B------:R-:W-:Y:S01]  /*78a0*/  FSETP.GEU.FTZ.AND P0, PT, |R6|, 0.5, PT ;  /* 0x3f0000000600780b */ /* 0x000fe20003f1e200 */
[----:B-----5:R-:W-:-:S12]  /*78b0*/  FADD.FTZ R0, R18, -R25 ;  /* 0x8000001912007221 */ /* 0x020fd80000010000 */
[----:B------:R-:W-:Y:S01]  /*78c0*/  @!P0 FFMA.FTZ R24, R0, R6, R25 ;  /* 0x0000000600188223 */ /* 0x000fe20000010019 */
[----:B------:R-:W-:-:S07]  /*78d0*/  @P0 FFMA.FTZ R24, -R3, R0, R18 ;  /* 0x0000000003180223 */ /* 0x000fce0000010112 */
.L_x_2450:
[----:B------:R-:W-:Y:S05]  /*78e0*/  BSYNC.RECONVERGENT B0 ;  /* 0x0000000000007941 */ /* 0x000fea0003800200 */
.L_x_2449:
[----:B------:R-:W-:Y:S04]  /*78f0*/  BSSY.RECONVERGENT B0, `(.L_x_2451) ;  /* 0x0000006000007945 */ /* 0x000fe80003800200 */
[----:B------:R-:W-:Y:S05]  /*7900*/  @P1 BRA `(.L_x_2452) ;  /* 0x0000000000101947 */ /* 0x000fea0003800000 */
[----:B------:R-:W-:Y:S01]  /*7910*/  FSETP.GEU.FTZ.AND P0, PT, |R6|, 0.5, PT ;  /* 0x3f0000000600780b */ /* 0x000fe20003f1e200 */
[----:B-1---5:R-:W-:-:S12]  /*7920*/  FADD.FTZ R5, -R28, R23 ;  /* 0x000000171c057221 */ /* 0x022fd80000010100 */
[----:B------:R-:W-:Y:S01]  /*7930*/  @!P0 FFMA.FTZ R18, R5, R6, R28 ;  /* 0x0000000605128223 */ /* 0x000fe2000001001c */
[----:B------:R-:W-:-:S07]  /*7940*/  @P0 FFMA.FTZ R18, -R3, R5, R23 ;  /* 0x0000000503120223 */ /* 0x000fce0000010117 */
.L_x_2452:
[----:B------:R-:W-:Y:S05]  /*7950*/  BSYNC.RECONVERGENT B0 ;  /* 0x0000000000007941 */ /* 0x000fea0003800200 */
.L_x_2451:
[----:B------:R-:W-:Y:S04]  /*7960*/  BSSY.RECONVERGENT B6, `(.L_x_2453) ;  /* 0x00000fc000067945 */ /* 0x000fe80003800200 */
[----:B------:R-:W-:Y:S05]  /*7970*/  @P2 BRA `(.L_x_2454) ;  /* 0x0000000c00e82947 */ /* 0x000fea0003800000 */
[----:B------:R-:W2:Y:S01]  /*7980*/  LDCU UR4, c[0x0][0x3c4] ;  /* 0x00007880ff0477ac */ /* 0x000ea20008000800 */
[----:B------:R-:W3:Y:S01]  /*7990*/  LDC.64 R8, c[0x0][0x398] ;  /* 0x0000e600ff087b82 */ /* 0x000ee20000000a00 */
[----:B------:R-:W-:Y:S01]  /*79a0*/  IMAD R0, R2, 0x200, R19 ;  /* 0x0000020002007824 */ /* 0x000fe200078e0213 */
[----:B0-----:R-:W-:-:S03]  /*79b0*/  PRMT R5, R16, 0x9910, RZ ;  /* 0x0000991010057816 */ /* 0x001fc600000000ff */
[----:B--2---:R-:W-:Y:S02]  /*79c0*/  IMAD R3, R0, UR4, RZ ;  /* 0x0000000400037c24 */ /* 0x004fe4000f8e02ff */
[----:B------:R-:W-:-:S05]  /*79d0*/  IMAD.MOV.U32 R0, RZ, RZ, R5 ;  /* 0x000000ffff007224 */ /* 0x000fca00078e0005 */
[----:B------:R-:W-:Y:S02]  /*79e0*/  ISETP.GT.AND P0, PT, R0, 0x9, PT ;  /* 0x000000090000780c */ /* 0x000fe40003f04270 */
[----:B---3--:R-:W-:-:S05]  /*79f0*/  IADD3 R8, P1, PT, R3, R8, RZ ;  /* 0x0000000803087210 */ /* 0x008fca0007f3e0ff */
        /* <DEDUP_REMOVED lines=10> */
[----:B------:R-:W0:Y:S01]  /*7aa0*/  F2I.FTZ.TRUNC.NTZ R3, R4 ;  /* 0x0000000400037305 */ /* 0x000e22000021f100 */
[----:B------:R-:W-:Y:S01]  /*7ab0*/  IMAD.MOV.U32 R19, RZ, RZ, R26 ;  /* 0x000000ffff137224 */ /* 0x000fe200078e001a */
[----:B0-----:R0:W-:Y:S01]  /*7ac0*/  STG.E.U8 desc[UR36][R8.64], R3 ;  /* 0x0000000308007986 */ /* 0x0011e2000c101124 */
[----:B------:R-:W-:Y:S05]  /*7ad0*/  BRA `(.L_x_2454) ;  /* 0x0000000c00907947 */ /* 0x000fea0003800000 */
.L_x_2458:
[----:B------:R-:W0:Y:S01]  /*7ae0*/  F2I.S64.TRUNC R4, R4 ;  /* 0x0000000400047311 */ /* 0x000e22000020d900 */
[----:B------:R-:W-:Y:S02]  /*7af0*/  IMAD.MOV.U32 R19, RZ, RZ, R26 ;  /* 0x000000ffff137224 */ /* 0x000fe400078e001a */
[----:B0-----:R-:W-:-:S05]  /*7b00*/  IMAD.MOV.U32 R3, RZ, RZ, R4 ;  /* 0x000000ffff037224 */ /* 0x001fca00078e0004 */
[----:B------:R0:W-:Y:S01]  /*7b10*/  STG.E.U8 desc[UR36][R8.64], R3 ;  /* 0x0000000308007986 */ /* 0x0001e2000c101124 */
[----:B------:R-:W-:Y:S05]  /*7b20*/  BRA `(.L_x_2454) ;  /* 0x0000000c007c7947 */ /* 0x000fea0003800000 */
.L_x_2457:
[----:B------:R-:W-:-:S13]  /*7b30*/  ISETP.NE.AND P0, PT, R0, 0x2, PT ;  /* 0x000000020000780c */ /* 0x000fda0003f05270 */
[----:B------:R-:W-:Y:S05]  /*7b40*/  @!P0 BRA `(.L_x_2460) ;  /* 0x0000000000308947 */ /* 0x000fea0003800000 */
[----:B------:R-:W-:-:S13]  /*7b50*/  ISETP.NE.AND P0, PT, R0, 0x3, PT ;  /* 0x000000030000780c */ /* 0x000fda0003f05270 */
[----:B------:R-:W-:Y:S05]  /*7b60*/  @!P0 BRA `(.L_x_2461) ;  /* 0x0000000000188947 */ /* 0x000fea0003800000 */
[----:B------:R-:W-:-:S13]  /*7b70*/  ISETP.NE.AND P0, PT, R0, 0x4, PT ;  /* 0x000000040000780c */ /* 0x000fda0003f05270 */
[----:B------:R-:W-:Y:S05]  /*7b80*/  @P0 BRA `(.L_x_2459) ;  /* 0x0000000800c00947 */ /* 0x000fea0003800000 */
[----:B------:R-:W0:Y:S01]  /*7b90*/  F2I.S64.TRUNC R4, R4 ;  /* 0x0000000400047311 */ /* 0x000e22000020d900 */
[----:B------:R-:W-:Y:S01]  /*7ba0*/  IMAD.MOV.U32 R19, RZ, RZ, R26 ;  /* 0x000000ffff137224 */ /* 0x000fe200078e001a */
[----:B0-----:R0:W-:Y:S01]  /*7bb0*/  STG.E.64 desc[UR36][R8.64], R4 ;  /* 0x0000000408007986 */ /* 0x0011e2000c101b24 */
[----:B------:R-:W-:Y:S05]  /*7bc0*/  BRA `(.L_x_2454) ;  /* 0x0000000c00547947 */ /* 0x000fea0003800000 */
.L_x_2461:
[----:B------:R-:W0:Y:S01]  /*7bd0*/  F2I.FTZ.TRUNC.NTZ R3, R4 ;  /* 0x0000000400037305 */ /* 0x000e22000021f100 */
[----:B------:R-:W-:Y:S01]  /*7be0*/  IMAD.MOV.U32 R19, RZ, RZ, R26 ;  /* 0x000000ffff137224 */ /* 0x000fe200078e001a */
[----:B0-----:R0:W-:Y:S01]  /*7bf0*/  STG.E desc[UR36][R8.64], R3 ;  /* 0x0000000308007986 */ /* 0x0011e2000c101924 */
[----:B------:R-:W-:Y:S05]  /*7c00*/  BRA `(.L_x_2454) ;  /* 0x0000000c00447947 */ /* 0x000fea0003800000 */
.L_x_2460:
[----:B------:R-:W0:Y:S01]  /*7c10*/  F2I.FTZ.TRUNC.NTZ R3, R4 ;  /* 0x0000000400037305 */ /* 0x000e22000021f100 */
[----:B------:R-:W-:Y:S01]  /*7c20*/  IMAD.MOV.U32 R19, RZ, RZ, R26 ;  /* 0x000000ffff137224 */ /* 0x000fe200078e001a */
[----:B0-----:R0:W-:Y:S01]  /*7c30*/  STG.E.U16 desc[UR36][R8.64], R3 ;  /* 0x0000000308007986 */ /* 0x0011e2000c101524 */
[----:B------:R-:W-:Y:S05]  /*7c40*/  BRA `(.L_x_2454) ;  /* 0x0000000c00347947 */ /* 0x000fea0003800000 */
.L_x_2456:
[----:B------:R-:W-:-:S13]  /*7c50*/  ISETP.GT.AND P0, PT, R0, 0x6, PT ;  /* 0x000000060000780c */ /* 0x000fda0003f04270 */
[----:B------:R-:W-:Y:S05]  /*7c60*/  @P0 BRA `(.L_x_2462) ;  /* 0x00000000002c0947 */ /* 0x000fea0003800000 */
[----:B------:R-:W-:-:S13]  /*7c70*/  ISETP.NE.AND P0, PT, R0, 0x5, PT ;  /* 0x000000050000780c */ /* 0x000fda0003f05270 */
[----:B------:R-:W-:Y:S05]  /*7c80*/  @!P0 BRA `(.L_x_2463) ;  /* 0x0000000000148947 */ /* 0x000fea0003800000 */
[----:B------:R-:W-:-:S13]  /*7c90*/  ISETP.NE.AND P0, PT, R0, 0x6, PT ;  /* 0x000000060000780c */ /* 0x000fda0003f05270 */
[----:B------:R-:W-:Y:S05]  /*7ca0*/  @P0 BRA `(.L_x_2459) ;  /* 0x0000000800780947 */ /* 0x000fea0003800000 */
[----:B------:R3:W-:Y:S01]  /*7cb0*/  STG.E desc[UR36][R8.64], R4 ;  /* 0x0000000408007986 */ /* 0x0007e2000c101924 */
[----:B------:R-:W-:Y:S01]  /*7cc0*/  IMAD.MOV.U32 R19, RZ, RZ, R26 ;  /* 0x000000ffff137224 */ /* 0x000fe200078e001a */
[----:B------:R-:W-:Y:S06]  /*7cd0*/  BRA `(.L_x_2454) ;  /* 0x0000000c00107947 */ /* 0x000fec0003800000 */
.L_x_2463:
[----:B------:R-:W-:Y:S01]  /*7ce0*/  F2FP.F16.F32.PACK_AB R4, RZ, R4 ;  /* 0x00000004ff04723e */ /* 0x000fe200000000ff */
[----:B------:R-:W-:-:S04]  /*7cf0*/  IMAD.MOV.U32 R19, RZ, RZ, R26 ;  /* 0x000000ffff137224 */ /* 0x000fc800078e001a */
[----:B------:R2:W-:Y:S01]  /*7d00*/  STG.E.U16 desc[UR36][R8.64], R4 ;  /* 0x0000000408007986 */ /* 0x0005e2000c101524 */
[----:B------:R-:W-:Y:S05]  /*7d10*/  BRA `(.L_x_2454) ;  /* 0x0000000c00007947 */ /* 0x000fea0003800000 */
.L_x_2462:
[----:B------:R-:W-:-:S13]  /*7d20*/  ISETP.NE.AND P0, PT, R0, 0x7, PT ;  /* 0x000000070000780c */ /* 0x000fda0003f05270 */
[----:B------:R-:W-:Y:S05]  /*7d30*/  @!P0 BRA `(.L_x_2464) ;  /* 0x0000000000348947 */ /* 0x000fea0003800000 */
[----:B------:R-:W-:-:S13]  /*7d40*/  ISETP.NE.AND P0, PT, R0, 0x8, PT ;  /* 0x000000080000780c */ /* 0x000fda0003f05270 */
[----:B------:R-:W-:Y:S05]  /*7d50*/  @!P0 BRA `(.L_x_2465) ;  /* 0x0000000000188947 */ /* 0x000fea0003800000 */
[----:B------:R-:W-:-:S13]  /*7d60*/  ISETP.NE.AND P0, PT, R0, 0x9, PT ;  /* 0x000000090000780c */ /* 0x000fda0003f05270 */
[----:B------:R-:W-:Y:S05]  /*7d70*/  @P0 BRA `(.L_x_2459) ;  /* 0x0000000800440947 */ /* 0x000fea0003800000 */
[----:B------:R-:W-:Y:S02]  /*7d80*/  IMAD.MOV.U32 R5, RZ, RZ, RZ ;  /* 0x000000ffff057224 */ /* 0x000fe400078e00ff */
[----:B------:R-:W-:-:S03]  /*7d90*/  IMAD.MOV.U32 R19, RZ, RZ, R26 ;  /* 0x000000ffff137224 */ /* 0x000fc600078e001a */
[----:B------:R0:W-:Y:S01]  /*7da0*/  STG.E.64 desc[UR36][R8.64], R4 ;  /* 0x0000000408007986 */ /* 0x0001e2000c101b24 */
[----:B------:R-:W-:Y:S05]  /*7db0*/  BRA `(.L_x_2454) ;  /* 0x0000000800d87947 */ /* 0x000fea0003800000 */
.L_x_2465:
[----:B------:R-:W-:Y:S01]  /*7dc0*/  F2FP.F16.F32.PACK_AB R3, RZ, R4 ;  /* 0x00000004ff03723e */ /* 0x000fe200000000ff */
[----:B------:R-:W-:-:S03]  /*7dd0*/  IMAD.MOV.U32 R19, RZ, RZ, R26 ;  /* 0x000000ffff137224 */ /* 0x000fc600078e001a */
[----:B------:R-:W-:-:S05]  /*7de0*/  PRMT R3, R3, 0x5410, RZ ;  /* 0x0000541003037816 */ /* 0x000fca00000000ff */
[----:B------:R4:W-:Y:S01]  /*7df0*/  STG.E desc[UR36][R8.64], R3 ;  /* 0x0000000308007986 */ /* 0x0009e2000c101924 */
[----:B------:R-:W-:Y:S05]  /*7e00*/  BRA `(.L_x_2454) ;  /* 0x0000000800c47947 */ /* 0x000fea0003800000 */
.L_x_2464:
[----:B------:R-:W-:Y:S01]  /*7e10*/  FMUL.FTZ R4, R4, 1 ;  /* 0x3f80000004047820 */ /* 0x000fe20000410000 */
[----:B------:R-:W-:-:S05]  /*7e20*/  IMAD.MOV.U32 R19, RZ, RZ, R26 ;  /* 0x000000ffff137224 */ /* 0x000fca00078e001a */
[----:B------:R-:W0:Y:S02]  /*7e30*/  F2F.F64.F32 R4, R4 ;  /* 0x0000000400047310 */ /* 0x000e240000201800 */
[----:B0-----:R0:W-:Y:S01]  /*7e40*/  STG.E.64 desc[UR36][R8.64], R4 ;  /* 0x0000000408007986 */ /* 0x0011e2000c101b24 */
[----:B------:R-:W-:Y:S05]  /*7e50*/  BRA `(.L_x_2454) ;  /* 0x0000000800b07947 */ /* 0x000fea0003800000 */
.L_x_2455:
        /* <DEDUP_REMOVED lines=8> */
[----:B------:R-:W-:Y:S01]  /*7ee0*/  FSETP.NEU.FTZ.AND P0, PT, R4, RZ, PT ;  /* 0x000000ff0400720b */ /* 0x000fe20003f1d000 */
[----:B------:R-:W-:-:S03]  /*7ef0*/  IMAD.MOV.U32 R19, RZ, RZ, R26 ;  /* 0x000000ffff137224 */ /* 0x000fc600078e001a */
[----:B------:R-:W-:-:S05]  /*7f00*/  SEL R3, RZ, 0x1, !P0 ;  /* 0x00000001ff037807 */ /* 0x000fca0004000000 */
[----:B------:R0:W-:Y:S01]  /*7f10*/  STG.E.U8 desc[UR36][R8.64], R3 ;  /* 0x0000000308007986 */ /* 0x0001e2000c101124 */
[----:B------:R-:W-:Y:S05]  /*7f20*/  BRA `(.L_x_2454) ;  /* 0x00000008007c7947 */ /* 0x000fea0003800000 */
.L_x_2468:
[----:B------:R-:W-:Y:S01]  /*7f30*/  FMUL.FTZ R4, R4, 1 ;  /* 0x3f80000004047820 */ /* 0x000fe20000410000 */
[----:B------:R-:W-:Y:S01]  /*7f40*/  CS2R R6, SRZ ;  /* 0x0000000000067805 */ /* 0x000fe2000001ff00 */
[----:B------:R-:W-:-:S04]  /*7f50*/  IMAD.MOV.U32 R19, RZ, RZ, R26 ;  /* 0x000000ffff137224 */ /* 0x000fc800078e001a */
[----:B------:R-:W0:Y:S02]  /*7f60*/  F2F.F64.F32 R4, R4 ;  /* 0x0000000400047310 */ /* 0x000e240000201800 */
[----:B0-----:R0:W-:Y:S01]  /*7f70*/  STG.E.128 desc[UR36][R8.64], R4 ;  /* 0x0000000408007986 */ /* 0x0011e2000c101d24 */
[----:B------:R-:W-:Y:S05]  /*7f80*/  BRA `(.L_x_2454) ;  /* 0x0000000800647947 */ /* 0x000fea0003800000 */
.L_x_2467:
[----:B------:R-:W-:-:S13]  /*7f90*/  ISETP.NE.AND P0, PT, R0, 0xf, PT ;  /* 0x0000000f0000780c */ /* 0x000fda0003f05270 */
[----:B------:R-:W-:Y:S05]  /*7fa0*/  @!P0 BRA `(.L_x_2469) ;  /* 0x0000000000a08947 */ /* 0x000fea0003800000 */
[----:B------:R-:W-:-:S13]  /*7fb0*/  ISETP.NE.AND P0, PT, R0, 0x17, PT ;  /* 0x000000170000780c */ /* 0x000fda0003f05270 */
[----:B------:R-:W-:Y:S05]  /*7fc0*/  @!P0 BRA `(.L_x_2470) ;  /* 0x00000000004c8947 */ /* 0x000fea0003800000 */
[----:B------:R-:W-:-:S13]  /*7fd0*/  ISETP.NE.AND P0, PT, R0, 0x18, PT ;  /* 0x000000180000780c */ /* 0x000fda0003f05270 */
[----:B------:R-:W-:Y:S05]  /*7fe0*/  @P0 BRA `(.L_x_2459) ;  /* 0x0000000400a80947 */ /* 0x000fea0003800000 */
        /* <DEDUP_REMOVED lines=12> */
.L_x_2472:
[----:B------:R-:W-:Y:S05]  /*80b0*/  BSYNC.RECONVERGENT B0 ;  /* 0x0000000000007941 */ /* 0x000fea0003800200 */
.L_x_2471:
[----:B------:R-:W-:Y:S01]  /*80c0*/  LOP3.LUT R5, R0, 0x80, R5, 0xf8, !PT ;  /* 0x0000008000057812 */ /* 0x000fe200078ef805 */
[----:B------:R-:W-:-:S04]  /*80d0*/  IMAD.MOV.U32 R19, RZ, RZ, R26 ;  /* 0x000000ffff137224 */ /* 0x000fc800078e001a */
[----:B------:R0:W-:Y:S01]  /*80e0*/  STG.E.U8 desc[UR36][R8.64], R5 ;  /* 0x0000000508007986 */ /* 0x0001e2000c101124 */
[----:B------:R-:W-:Y:S05]  /*80f0*/  BRA `(.L_x_2454) ;  /* 0x0000000800087947 */ /* 0x000fea0003800000 */
.L_x_2470:
[----:B------:R-:W-:Y:S01]  /*8100*/  LOP3.LUT R5, R4, 0x7fffffff, RZ, 0xc0, !PT ;  /* 0x7fffffff04057812 */ /* 0x000fe200078ec0ff */
[----:B------:R-:W-:Y:S01]  /*8110*/  BSSY.RECONVERGENT B0, `(.L_x_2473) ;  /* 0x000000d000007945 */ /* 0x000fe20003800200 */
        /* <DEDUP_REMOVED lines=12> */
.L_x_2474:
[----:B------:R-:W-:Y:S05]  /*81e0*/  BSYNC.RECONVERGENT B0 ;  /* 0x0000000000007941 */ /* 0x000fea0003800200 */
.L_x_2473:
[----:B------:R-:W-:Y:S01]  /*81f0*/  LOP3.LUT R3, R0, 0x80, R7, 0xf8, !PT ;  /* 0x0000008000037812 */ /* 0x000fe200078ef807 */
[----:B------:R-:W-:-:S04]  /*8200*/  IMAD.MOV.U32 R19, RZ, RZ, R26 ;  /* 0x000000ffff137224 */ /* 0x000fc800078e001a */
[----:B------:R0:W-:Y:S01]  /*8210*/  STG.E.U8 desc[UR36][R8.64], R3 ;  /* 0x0000000308007986 */ /* 0x0001e2000c101124 */
[----:B------:R-:W-:Y:S05]  /*8220*/  BRA `(.L_x_2454) ;  /* 0x0000000400bc7947 */ /* 0x000fea0003800000 */
.L_x_2469:
[----:B------:R-:W-:Y:S01]  /*8230*/  F2FP.BF16.F32.PACK_AB R4, RZ, R4 ;  /* 0x00000004ff04723e */ /* 0x000fe200000010ff */
[----:B------:R-:W-:-:S04]  /*8240*/  IMAD.MOV.U32 R19, RZ, RZ, R26 ;  /* 0x000000ffff137224 */ /* 0x000fc800078e001a */
[----:B------:R0:W-:Y:S01]  /*8250*/  STG.E.U16 desc[UR36][R8.64], R4 ;  /* 0x0000000408007986 */ /* 0x0001e2000c101524 */
[----:B------:R-:W-:Y:S05]  /*8260*/  BRA `(.L_x_2454) ;  /* 0x0000000400ac7947 */ /* 0x000fea0003800000 */
.L_x_2466:
        /* <DEDUP_REMOVED lines=8> */
[----:B------:R-:W0:Y:S01]  /*82f0*/  F2I.FTZ.U32.TRUNC.NTZ R3, R4 ;  /* 0x0000000400037305 */ /* 0x000e22000021f000 */
[----:B------:R-:W-:Y:S01]  /*8300*/  IMAD.MOV.U32 R19, RZ, RZ, R26 ;  /* 0x000000ffff137224 */ /* 0x000fe200078e001a */
[----:B0-----:R0:W-:Y:S01]  /*8310*/  STG.E.U16 desc[UR36][R8.64], R3 ;  /* 0x0000000308007986 */ /* 0x0011e2000c101524 */
[----:B------:R-:W-:Y:S05]  /*8320*/  BRA `(.L_x_2454) ;  /* 0x00000004007c7947 */ /* 0x000fea0003800000 */
.L_x_2477:
        /* <DEDUP_REMOVED lines=12> */
.L_x_2480:
[----:B------:R-:W-:-:S04]  /*83f0*/  SHF.R.U32.HI R0, RZ, 0x14, R4 ;  /* 0x00000014ff007819 */ /* 0x000fc80000011604 */
[----:B------:R-:W-:-:S04]  /*8400*/  LOP3.LUT R3, R0, 0x1, RZ, 0xc0, !PT ;  /* 0x0000000100037812 */ /* 0x000fc800078ec0ff */
[----:B------:R-:W-:-:S04]  /*8410*/  IADD3 R0, PT, PT, R4, 0x487ffff, R3 ;  /* 0x0487ffff04007810 */ /* 0x000fc80007ffe003 */
[----:B------:R-:W-:-:S04]  /*8420*/  SHF.R.U32.HI R0, RZ, 0x14, R0 ;  /* 0x00000014ff007819 */ /* 0x000fc80000011600 */
[----:B------:R-:W-:-:S07]  /*8430*/  LOP3.LUT R3, R0, 0xff, RZ, 0xc0, !PT ;  /* 0x000000ff00037812 */ /* 0x000fce00078ec0ff */
.L_x_2481:
[----:B------:R-:W-:-:S04]  /*8440*/  SHF.R.U32.HI R4, RZ, 0x18, R4 ;  /* 0x00000018ff047819 */ /* 0x000fc80000011604 */
[----:B------:R-:W-:-:S04]  /*8450*/  LOP3.LUT R3, R3, 0x80, R4, 0xf8, !PT ;  /* 0x0000008003037812 */ /* 0x000fc800078ef804 */
[----:B------:R-:W-:-:S07]  /*8460*/  PRMT R0, R3, 0x7610, R0 ;  /* 0x0000761003007816 */ /* 0x000fce0000000000 */
.L_x_2479:
[----:B------:R-:W-:Y:S05]  /*8470*/  BSYNC.RECONVERGENT B0 ;  /* 0x0000000000007941 */ /* 0x000fea0003800200 */
.L_x_2478:
[----:B------:R0:W-:Y:S01]  /*8480*/  STG.E.U8 desc[UR36][R8.64], R0 ;  /* 0x0000000008007986 */ /* 0x0001e2000c101124 */
[----:B------:R-:W-:Y:S01]  /*8490*/  IMAD.MOV.U32 R19, RZ, RZ, R26 ;  /* 0x000000ffff137224 */ /* 0x000fe200078e001a */
[----:B------:R-:W-:Y:S06]  /*84a0*/  BRA `(.L_x_2454) ;  /* 0x00000004001c7947 */ /* 0x000fec0003800000 */
.L_x_2476:
        /* <DEDUP_REMOVED lines=12> */
.L_x_2484:
[----:B------:R-:W-:-:S04]  /*8570*/  SHF.R.U32.HI R0, RZ, 0x15, R4 ;  /* 0x00000015ff007819 */ /* 0x000fc80000011604 */
[----:B------:R-:W-:-:S04]  /*8580*/  LOP3.LUT R3, R0, 0x1, RZ, 0xc0, !PT ;  /* 0x0000000100037812 */ /* 0x000fc800078ec0ff */
[----:B------:R-:W-:-:S04]  /*8590*/  IADD3 R0, PT, PT, R4, 0x88fffff, R3 ;  /* 0x088fffff04007810 */ /* 0x000fc80007ffe003 */
[----:B------:R-:W-:-:S04]  /*85a0*/  SHF.R.U32.HI R0, RZ, 0x15, R0 ;  /* 0x00000015ff007819 */ /* 0x000fc80000011600 */
[----:B------:R-:W-:-:S07]  /*85b0*/  LOP3.LUT R3, R0, 0xff, RZ, 0xc0, !PT ;  /* 0x000000ff00037812 */ /* 0x000fce00078ec0ff */
.L_x_2485:
[----:B------:R-:W-:-:S04]  /*85c0*/  SHF.R.U32.HI R4, RZ, 0x18, R4 ;  /* 0x00000018ff047819 */ /* 0x000fc80000011604 */
[----:B------:R-:W-:-:S04]  /*85d0*/  LOP3.LUT R3, R3, 0x80, R4, 0xf8, !PT ;  /* 0x0000008003037812 */ /* 0x000fc800078ef804 */
[----:B------:R-:W-:-:S07]  /*85e0*/  PRMT R0, R3, 0x7610, R0 ;  /* 0x0000761003007816 */ /* 0x000fce0000000000 */
.L_x_2483:
[----:B------:R-:W-:Y:S05]  /*85f0*/  BSYNC.RECONVERGENT B0 ;  /* 0x0000000000007941 */ /* 0x000fea0003800200 */
.L_x_2482:
[----:B------:R0:W-:Y:S01]  /*8600*/  STG.E.U8 desc[UR36][R8.64], R0 ;  /* 0x0000000008007986 */ /* 0x0001e2000c101124 */
[----:B------:R-:W-:Y:S01]  /*8610*/  IMAD.MOV.U32 R19, RZ, RZ, R26 ;  /* 0x000000ffff137224 */ /* 0x000fe200078e001a */
[----:B------:R-:W-:Y:S06]  /*8620*/  BRA `(.L_x_2454) ;  /* 0x0000000000bc7947 */ /* 0x000fec0003800000 */
.L_x_2475:
[----:B------:R-:W-:-:S13]  /*8630*/  ISETP.NE.AND P0, PT, R0, 0x1c, PT ;  /* 0x0000001c0000780c */ /* 0x000fda0003f05270 */
[----:B------:R-:W-:Y:S05]  /*8640*/  @!P0 BRA `(.L_x_2486) ;  /* 0x0000000000a88947 */ /* 0x000fea0003800000 */
[----:B------:R-:W-:-:S13]  /*8650*/  ISETP.NE.AND P0, PT, R0, 0x1d, PT ;  /* 0x0000001d0000780c */ /* 0x000fda0003f05270 */
[----:B------:R-:W-:Y:S05]  /*8660*/  @!P0 BRA `(.L_x_2487) ;  /* 0x0000000000908947 */ /* 0x000fea0003800000 */
[----:B------:R-:W-:-:S13]  /*8670*/  ISETP.NE.AND P0, PT, R0, 0x2c, PT ;  /* 0x0000002c0000780c */ /* 0x000fda0003f05270 */
[----:B------:R-:W-:Y:S05]  /*8680*/  @!P0 BRA `(.L_x_2488) ;  /* 0x0000000000488947 */ /* 0x000fea0003800000 */
.L_x_2459:
[----:B------:R-:W-:Y:S01]  /*8690*/  MOV R14, 0x0 ;  /* 0x00000000000e7802 */ /* 0x000fe20000000f00 */
[----:B------:R-:W0:Y:S01]  /*86a0*/  LDCU.64 UR6, c[0x4][0x128] ;  /* 0x01002500ff0677ac */ /* 0x000e220008000a00 */
[----:B------:R-:W-:Y:S02]  /*86b0*/  IMAD.MOV.U32 R8, RZ, RZ, 0x65 ;  /* 0x00000065ff087424 */ /* 0x000fe400078e00ff */
[----:B------:R-:W-:Y:S01]  /*86c0*/  IMAD.MOV.U32 R12, RZ, RZ, 0x1 ;  /* 0x00000001ff0c7424 */ /* 0x000fe200078e00ff */
[----:B------:R-:W2:Y:S01]  /*86d0*/  LDCU.64 UR8, c[0x4][0x130] ;  /* 0x01002600ff0877ac */ /* 0x000ea20008000a00 */
[----:B------:R-:W3:Y:S01]  /*86e0*/  LDC.64 R14, c[0x4][R14] ;  /* 0x010000000e0e7b82 */ /* 0x000ee20000000a00 */
[----:B------:R-:W-:Y:S01]  /*86f0*/  IMAD.MOV.U32 R13, RZ, RZ, RZ ;  /* 0x000000ffff0d7224 */ /* 0x000fe200078e00ff */
[----:B------:R-:W4:Y:S01]  /*8700*/  LDCU.64 UR4, c[0x4][0x20] ;  /* 0x01000400ff0477ac */ /* 0x000f220008000a00 */
[----:B0-----:R-:W-:Y:S02]  /*8710*/  IMAD.U32 R4, RZ, RZ, UR6 ;  /* 0x00000006ff047e24 */ /* 0x001fe4000f8e00ff */
[----:B------:R-:W-:-:S02]  /*8720*/  IMAD.U32 R5, RZ, RZ, UR7 ;  /* 0x00000007ff057e24 */ /* 0x000fc4000f8e00ff */
[----:B--2---:R-:W-:Y:S02]  /*8730*/  IMAD.U32 R6, RZ, RZ, UR8 ;  /* 0x00000008ff067e24 */ /* 0x004fe4000f8e00ff */
[----:B------:R-:W-:Y:S02]  /*8740*/  IMAD.U32 R7, RZ, RZ, UR9 ;  /* 0x00000009ff077e24 */ /* 0x000fe4000f8e00ff */
[----:B----4-:R-:W-:Y:S02]  /*8750*/  IMAD.U32 R10, RZ, RZ, UR4 ;  /* 0x00000004ff0a7e24 */ /* 0x010fe4000f8e00ff */
[----:B------:R-:W-:-:S07]  /*8760*/  IMAD.U32 R11, RZ, RZ, UR5 ;  /* 0x00000005ff0b7e24 */ /* 0x000fce000f8e00ff */
[----:B------:R-:W-:-:S07]  /*8770*/  LEPC R20, `(.L_x_2489) ;  /* 0x000000001014794e */ /* 0x000fce0000000000 */
[----:B-1-3-5:R-:W-:Y:S05]  /*8780*/  CALL.ABS.NOINC R14 ;  /* 0x000000000e007343 */ /* 0x02afea0003c00000 */
.L_x_2489:
[----:B------:R-:W-:Y:S01]  /*8790*/  IMAD.MOV.U32 R19, RZ, RZ, R26 ;  /* 0x000000ffff137224 */ /* 0x000fe200078e001a */
[----:B------:R-:W-:Y:S06]  /*87a0*/  BRA `(.L_x_2454) ;  /* 0x00000000005c7947 */ /* 0x000fec0003800000 */
.L_x_2488:
[----:B------:R-:W-:Y:S01]  /*87b0*/  SHF.R.U32.HI R5, RZ, 0x17, R4 ;  /* 0x00000017ff057819 */ /* 0x000fe20000011604 */
[----:B------:R-:W-:-:S03]  /*87c0*/  IMAD.MOV.U32 R19, RZ, RZ, R26 ;  /* 0x000000ffff137224 */ /* 0x000fc600078e001a */
        /* <DEDUP_REMOVED lines=14> */
.L_x_2487:
[----:B------:R-:W0:Y:S01]  /*88b0*/  F2I.U64.TRUNC R4, R4 ;  /* 0x0000000400047311 */ /* 0x000e22000020d800 */
[----:B------:R-:W-:Y:S01]  /*88c0*/  IMAD.MOV.U32 R19, RZ, RZ, R26 ;  /* 0x000000ffff137224 */ /* 0x000fe200078e001a */
[----:B0-----:R0:W-:Y:S01]  /*88d0*/  STG.E.64 desc[UR36][R8.64], R4 ;  /* 0x0000000408007986 */ /* 0x0011e2000c101b24 */
[----:B------:R-:W-:Y:S05]  /*88e0*/  BRA `(.L_x_2454) ;  /* 0x00000000000c7947 */ /* 0x000fea0003800000 */
.L_x_2486:
[----:B------:R-:W0:Y:S01]  /*88f0*/  F2I.FTZ.U32.TRUNC.NTZ R3, R4 ;  /* 0x0000000400037305 */ /* 0x000e22000021f000 */
[----:B------:R-:W-:Y:S01]  /*8900*/  IMAD.MOV.U32 R19, RZ, RZ, R26 ;  /* 0x000000ffff137224 */ /* 0x000fe200078e001a */
[----:B0-----:R0:W-:Y:S06]  /*8910*/  STG.E desc[UR36][R8.64], R3 ;  /* 0x0000000308007986 */ /* 0x0011ec000c101924 */
.L_x_2454:
[----:B------:R-:W-:Y:S05]  /*8920*/  BSYNC.RECONVERGENT B6 ;  /* 0x0000000000067941 */ /* 0x000fea0003800200 */
.L_x_2453:
[----:B------:R-:W-:Y:S01]  /*8930*/  ISETP.GE.AND P0, PT, R19, R17, PT ;  /* 0x000000111300720c */ /* 0x000fe20003f06270 */
[----:B------:R-:W-:-:S12]  /*8940*/  BSSY.RECONVERGENT B6, `(.L_x_2490) ;  /* 0x00001cc000067945 */ /* 0x000fd80003800200 */
[----:B------:R-:W-:Y:S05]  /*8950*/  @P0 BRA `(.L_x_2491) ;  /* 0x0000001c00280947 */ /* 0x000fea0003800000 */
[----:B------:R-:W1:Y:S01]  /*8960*/  LDCU UR4, c[0x0][0x3c4] ;  /* 0x00007880ff0477ac */ /* 0x000e620008000800 */
[----:B0-234-:R-:W0:Y:S01]  /*8970*/  LDC.64 R8, c[0x0][0x398] ;  /* 0x0000e600ff087b82 */ /* 0x01de220000000a00 */
[----:B------:R-:W-:Y:S01]  /*8980*/  IMAD R0, R2, 0x200, R19 ;  /* 0x0000020002007824 */ /* 0x000fe200078e0213 */
        /* <DEDUP_REMOVED lines=15> */
[----:B-----5:R-:W0:Y:S02]  /*8a80*/  F2I.FTZ.TRUNC.NTZ R3, R22 ;  /* 0x0000001600037305 */ /* 0x020e24000021f100 */
[----:B0-----:R0:W-:Y:S01]  /*8a90*/  STG.E.U8 desc[UR36][R8.64], R3 ;  /* 0x0000000308007986 */ /* 0x0011e2000c101124 */
[----:B------:R-:W-:Y:S05]  /*8aa0*/  BRA `(.L_x_2497) ;  /* 0x0000000c00387947 */ /* 0x000fea0003800000 */
.L_x_2495:
[----:B-----5:R-:W0:Y:S02]  /*8ab0*/  F2I.S64.TRUNC R22, R22 ;  /* 0x0000001600167311 */ /* 0x020e24000020d900 */
[----:B0-----:R-:W-:-:S05]  /*8ac0*/  IMAD.MOV.U32 R3, RZ, RZ, R22 ;  /* 0x000000ffff037224 */ /* 0x001fca00078e0016 */
[----:B------:R0:W-:Y:S01]  /*8ad0*/  STG.E.U8 desc[UR36][R8.64], R3 ;  /* 0x0000000308007986 */ /* 0x0001e2000c101124 */
[----:B------:R-:W-:Y:S05]  /*8ae0*/  BRA `(.L_x_2497) ;  /* 0x0000000c00287947 */ /* 0x000fea0003800000 */
.L_x_2494:
[----:B------:R-:W-:-:S13]  /*8af0*/  ISETP.NE.AND P0, PT, R0, 0x2, PT ;  /* 0x000000020000780c */ /* 0x000fda0003f05270 */
[----:B------:R-:W-:Y:S05]  /*8b00*/  @!P0 BRA `(.L_x_2498) ;  /* 0x0000000000288947 */ /* 0x000fea0003800000 */
[----:B------:R-:W-:-:S13]  /*8b10*/  ISETP.NE.AND P0, PT, R0, 0x3, PT ;  /* 0x000000030000780c */ /* 0x000fda0003f05270 */
[----:B------:R-:W-:Y:S05]  /*8b20*/  @!P0 BRA `(.L_x_2499) ;  /* 0x0000000000148947 */ /* 0x000fea0003800000 */
[----:B------:R-:W-:-:S13]  /*8b30*/  ISETP.NE.AND P0, PT, R0, 0x4, PT ;  /* 0x000000040000780c */ /* 0x000fda0003f05270 */
[----:B------:R-:W-:Y:S05]  /*8b40*/  @P0 BRA `(.L_x_2496) ;  /* 0x0000000800380947 */ /* 0x000fea0003800000 */
[----:B-----5:R-:W0:Y:S02]  /*8b50*/  F2I.S64.TRUNC R22, R22 ;  /* 0x0000001600167311 */ /* 0x020e24000020d900 */
[----:B0-----:R0:W-:Y:S01]  /*8b60*/  STG.E.64 desc[UR36][R8.64], R22 ;  /* 0x0000001608007986 */ /* 0x0011e2000c101b24 */
[----:B------:R-:W-:Y:S05]  /*8b70*/  BRA `(.L_x_2497) ;  /* 0x0000000c00047947 */ /* 0x000fea0003800000 */
.L_x_2499:
[----:B-----5:R-:W0:Y:S02]  /*8b80*/  F2I.FTZ.TRUNC.NTZ R3, R22 ;  /* 0x0000001600037305 */ /* 0x020e24000021f100 */
[----:B0-----:R0:W-:Y:S01]  /*8b90*/  STG.E desc[UR36][R8.64], R3 ;  /* 0x0000000308007986 */ /* 0x0011e2000c101924 */
[----:B------:R-:W-:Y:S05]  /*8ba0*/  BRA `(.L_x_2497) ;  /* 0x0000000800f87947 */ /* 0x000fea0003800000 */
.L_x_2498:
[----:B-----5:R-:W0:Y:S02]  /*8bb0*/  F2I.FTZ.TRUNC.NTZ R3, R22 ;  /* 0x0000001600037305 */ /* 0x020e24000021f100 */
[----:B0-----:R0:W-:Y:S01]  /*8bc0*/  STG.E.U16 desc[UR36][R8.64], R3 ;  /* 0x0000000308007986 */ /* 0x0011e2000c101524 */
[----:B------:R-:W-:Y:S05]  /*8bd0*/  BRA `(.L_x_2497) ;  /* 0x0000000800ec7947 */ /* 0x000fea0003800000 */
.L_x_2493:
[----:B------:R-:W-:-:S13]  /*8be0*/  ISETP.GT.AND P0, PT, R0, 0x6, PT ;  /* 0x000000060000780c */ /* 0x000fda0003f04270 */
[----:B------:R-:W-:Y:S05]  /*8bf0*/  @P0 BRA `(.L_x_2500) ;  /* 0x0000000000240947 */ /* 0x000fea0003800000 */
[----:B------:R-:W-:-:S13]  /*8c00*/  ISETP.NE.AND P0, PT, R0, 0x5, PT ;  /* 0x000000050000780c */ /* 0x000fda0003f05270 */
[----:B------:R-:W-:Y:S05]  /*8c10*/  @!P0 BRA `(.L_x_2501) ;  /* 0x0000000000108947 */ /* 0x000fea0003800000 */
[----:B------:R-:W-:-:S13]  /*8c20*/  ISETP.NE.AND P0, PT, R0, 0x6, PT ;  /* 0x000000060000780c */ /* 0x000fda0003f05270 */
[----:B------:R-:W-:Y:S05]  /*8c30*/  @P0 BRA `(.L_x_2496) ;  /* 0x0000000400fc0947 */ /* 0x000fea0003800000 */
[----:B-----5:R0:W-:Y:S01]  /*8c40*/  STG.E desc[UR36][R8.64], R22 ;  /* 0x0000001608007986 */ /* 0x0201e2000c101924 */
[----:B------:R-:W-:Y:S05]  /*8c50*/  BRA `(.L_x_2497) ;  /* 0x0000000800cc7947 */ /* 0x000fea0003800000 */
.L_x_2501:
[----:B-----5:R-:W-:-:S05]  /*8c60*/  F2FP.F16.F32.PACK_AB R22, RZ, R22 ;  /* 0x00000016ff16723e */ /* 0x020fca00000000ff */
[----:B------:R0:W-:Y:S01]  /*8c70*/  STG.E.U16 desc[UR36][R8.64], R22 ;  /* 0x0000001608007986 */ /* 0x0001e2000c101524 */
[----:B------:R-:W-:Y:S05]  /*8c80*/  BRA `(.L_x_2497) ;  /* 0x0000000800c07947 */ /* 0x000fea0003800000 */
.L_x_2500:
[----:B------:R-:W-:-:S13]  /*8c90*/  ISETP.NE.AND P0, PT, R0, 0x7, PT ;  /* 0x000000070000780c */ /* 0x000fda0003f05270 */
[----:B------:R-:W-:Y:S05]  /*8ca0*/  @!P0 BRA `(.L_x_2502) ;  /* 0x00000000002c8947 */ /* 0x000fea0003800000 */
[----:B------:R-:W-:-:S13]  /*8cb0*/  ISETP.NE.AND P0, PT, R0, 0x8, PT ;  /* 0x000000080000780c */ /* 0x000fda0003f05270 */
[----:B------:R-:W-:Y:S05]  /*8cc0*/  @!P0 BRA `(.L_x_2503) ;  /* 0x0000000000148947 */ /* 0x000fea0003800000 */
[----:B------:R-:W-:-:S13]  /*8cd0*/  ISETP.NE.AND P0, PT, R0, 0x9, PT ;  /* 0x000000090000780c */ /* 0x000fda0003f05270 */
[----:B------:R-:W-:Y:S05]  /*8ce0*/  @P0 BRA `(.L_x_2496) ;  /* 0x0000000400d00947 */ /* 0x000fea0003800000 */
[----:B-----5:R-:W-:-:S05]  /*8cf0*/  IMAD.MOV.U32 R23, RZ, RZ, RZ ;  /* 0x000000ffff177224 */ /* 0x020fca00078e00ff */
[----:B------:R0:W-:Y:S01]  /*8d00*/  STG.E.64 desc[UR36][R8.64], R22 ;  /* 0x0000001608007986 */ /* 0x0001e2000c101b24 */
[----:B------:R-:W-:Y:S05]  /*8d10*/  BRA `(.L_x_2497) ;  /* 0x00000008009c7947 */ /* 0x000fea0003800000 */
.L_x_2503:
[----:B-----5:R-:W-:-:S04]  /*8d20*/  F2FP.F16.F32.PACK_AB R3, RZ, R22 ;  /* 0x00000016ff03723e */ /* 0x020fc800000000ff */
[----:B------:R-:W-:-:S05]  /*8d30*/  PRMT R3, R3, 0x5410, RZ ;  /* 0x0000541003037816 */ /* 0x000fca00000000ff */
[----:B------:R0:W-:Y:S01]  /*8d40*/  STG.E desc[UR36][R8.64], R3 ;  /* 0x0000000308007986 */ /* 0x0001e2000c101924 */
[----:B------:R-:W-:Y:S05]  /*8d50*/  BRA `(.L_x_2497) ;  /* 0x00000008008c7947 */ /* 0x000fea0003800000 */
.L_x_2502:
[----:B-----5:R-:W-:-:S06]  /*8d60*/  FMUL.FTZ R4, R22, 1 ;  /* 0x3f80000016047820 */ /* 0x020fcc0000410000 */
[----:B------:R-:W0:Y:S02]  /*8d70*/  F2F.F64.F32 R4, R4 ;  /* 0x0000000400047310 */ /* 0x000e240000201800 */
[----:B0-----:R0:W-:Y:S01]  /*8d80*/  STG.E.64 desc[UR36][R8.64], R4 ;  /* 0x0000000408007986 */ /* 0x0011e2000c101b24 */
[----:B------:R-:W-:Y:S05]  /*8d90*/  BRA `(.L_x_2497) ;  /* 0x00000008007c7947 */ /* 0x000fea0003800000 */
.L_x_2492:
        /* <DEDUP_REMOVED lines=10> */
[----:B-----5:R-:W0:Y:S02]  /*8e40*/  F2I.FTZ.U32.TRUNC.NTZ R3, R22 ;  /* 0x0000001600037305 */ /* 0x020e24000021f000 */
[----:B0-----:R0:W-:Y:S01]  /*8e50*/  STG.E.U16 desc[UR36][R8.64], R3 ;  /* 0x0000000308007986 */ /* 0x0011e2000c101524 */
[----:B------:R-:W-:Y:S05]  /*8e60*/  BRA `(.L_x_2497) ;  /* 0x0000000800487947 */ /* 0x000fea0003800000 */
.L_x_2507:
[----:B-----5:R-:W-:Y:S01]  /*8e70*/  LOP3.LUT R5, R22, 0x7fffffff, RZ, 0xc0, !PT ;  /* 0x7fffffff16057812 */ /* 0x020fe200078ec0ff */
        /* <DEDUP_REMOVED lines=15> */
.L_x_2510:
[----:B------:R-:W-:-:S04]  /*8f70*/  SHF.R.U32.HI R22, RZ, 0x18, R22 ;  /* 0x00000018ff167819 */ /* 0x000fc80000011616 */
[----:B------:R-:W-:-:S04]  /*8f80*/  LOP3.LUT R3, R3, 0x80, R22, 0xf8, !PT ;  /* 0x0000008003037812 */ /* 0x000fc800078ef816 */
[----:B------:R-:W-:-:S07]  /*8f90*/  PRMT R4, R3, 0x7610, R4 ;  /* 0x0000761003047816 */ /* 0x000fce0000000004 */
.L_x_2509:
[----:B------:R-:W-:Y:S05]  /*8fa0*/  BSYNC.RECONVERGENT B0 ;  /* 0x0000000000007941 */ /* 0x000fea0003800200 */
.L_x_2508:
[----:B------:R0:W-:Y:S01]  /*8fb0*/  STG.E.U8 desc[UR36][R8.64], R4 ;  /* 0x0000000408007986 */ /* 0x0001e2000c101124 */
[----:B------:R-:W-:Y:S05]  /*8fc0*/  BRA `(.L_x_2497) ;  /* 0x0000000400f07947 */ /* 0x000fea0003800000 */
.L_x_2506:
        /* <DEDUP_REMOVED lines=16> */
.L_x_2513:
[----:B------:R-:W-:-:S04]  /*90d0*/  SHF.R.U32.HI R22, RZ, 0x18, R22 ;  /* 0x00000018ff167819 */ /* 0x000fc80000011616 */
[----:B------:R-:W-:-:S04]  /*90e0*/  LOP3.LUT R3, R3, 0x80, R22, 0xf8, !PT ;  /* 0x0000008003037812 */ /* 0x000fc800078ef816 */
[----:B------:R-:W-:-:S07]  /*90f0*/  PRMT R4, R3, 0x7610, R4 ;  /* 0x0000761003047816 */ /* 0x000fce0000000004 */
.L_x_2512:
[----:B------:R-:W-:Y:S05]  /*9100*/  BSYNC.RECONVERGENT B0 ;  /* 0x0000000000007941 */ /* 0x000fea0003800200 */
.L_x_2511:
[----:B------:R0:W-:Y:S01]  /*9110*/  STG.E.U8 desc[UR36][R8.64], R4 ;  /* 0x0000000408007986 */ /* 0x0001e2000c101124 */
[----:B------:R-:W-:Y:S05]  /*9120*/  BRA `(.L_x_2497) ;  /* 0x0000000400987947 */ /* 0x000fea0003800000 */
.L_x_2505:
[----:B------:R-:W-:-:S13]  /*9130*/  ISETP.NE.AND P0, PT, R0, 0x1c, PT ;  /* 0x0000001c0000780c */ /* 0x000fda0003f05270 */
[----:B------:R-:W-:Y:S05]  /*9140*/  @!P0 BRA `(.L_x_2514) ;  /* 0x0000000000588947 */ /* 0x000fea0003800000 */
[----:B------:R-:W-:-:S13]  /*9150*/  ISETP.NE.AND P0, PT, R0, 0x1d, PT ;  /* 0x0000001d0000780c */ /* 0x000fda0003f05270 */
[----:B------:R-:W-:Y:S05]  /*9160*/  @!P0 BRA `(.L_x_2515) ;  /* 0x0000000000448947 */ /* 0x000fea0003800000 */
[----:B------:R-:W-:-:S13]  /*9170*/  ISETP.NE.AND P0, PT, R0, 0x2c, PT ;  /* 0x0000002c0000780c */ /* 0x000fda0003f05270 */
[----:B------:R-:W-:Y:S05]  /*9180*/  @P0 BRA `(.L_x_2496) ;  /* 0x0000000000a80947 */ /* 0x000fea0003800000 */
[----:B-----5:R-:W-:-:S04]  /*9190*/  SHF.R.U32.HI R4, RZ, 0x17, R22 ;  /* 0x00000017ff047819 */ /* 0x020fc80000011616 */
        /* <DEDUP_REMOVED lines=14> */
.L_x_2515:
[----:B-----5:R-:W0:Y:S02]  /*9280*/  F2I.U64.TRUNC R22, R22 ;  /* 0x0000001600167311 */ /* 0x020e24000020d800 */
[----:B0-----:R0:W-:Y:S01]  /*9290*/  STG.E.64 desc[UR36][R8.64], R22 ;  /* 0x0000001608007986 */ /* 0x0011e2000c101b24 */
[----:B------:R-:W-:Y:S05]  /*92a0*/  BRA `(.L_x_2497) ;  /* 0x0000000400387947 */ /* 0x000fea0003800000 */
.L_x_2514:
[----:B-----5:R-:W0:Y:S02]  /*92b0*/  F2I.FTZ.U32.TRUNC.NTZ R3, R22 ;  /* 0x0000001600037305 */ /* 0x020e24000021f000 */
[----:B0-----:R0:W-:Y:S01]  /*92c0*/  STG.E desc[UR36][R8.64], R3 ;  /* 0x0000000308007986 */ /* 0x0011e2000c101924 */
[----:B------:R-:W-:Y:S05]  /*92d0*/  BRA `(.L_x_2497) ;  /* 0x00000004002c7947 */ /* 0x000fea0003800000 */
.L_x_2504:
[----:B------:R-:W-:-:S13]  /*92e0*/  ISETP.GT.AND P0, PT, R0, 0xe, PT ;  /* 0x0000000e0000780c */ /* 0x000fda0003f04270 */
[----:B------:R-:W-:Y:S05]  /*92f0*/  @P0 BRA `(.L_x_2516) ;  /* 0x0000000000340947 */ /* 0x000fea0003800000 */
[----:B------:R-:W-:-:S13]  /*9300*/  ISETP.NE.AND P0, PT, R0, 0xa, PT ;  /* 0x0000000a0000780c */ /* 0x000fda0003f05270 */
[----:B------:R-:W-:Y:S05]  /*9310*/  @!P0 BRA `(.L_x_2517) ;  /* 0x0000000000188947 */ /* 0x000fea0003800000 */
[----:B------:R-:W-:-:S13]  /*9320*/  ISETP.NE.AND P0, PT, R0, 0xb, PT ;  /* 0x0000000b0000780c */ /* 0x000fda0003f05270 */
[----:B------:R-:W-:Y:S05]  /*9330*/  @P0 BRA `(.L_x_2496) ;  /* 0x00000000003c0947 */ /* 0x000fea0003800000 */
[----:B-----5:R-:W-:-:S04]  /*9340*/  FSETP.NEU.FTZ.AND P0, PT, R22, RZ, PT ;  /* 0x000000ff1600720b */ /* 0x020fc80003f1d000 */
[----:B------:R-:W-:-:S05]  /*9350*/  SEL R3, RZ, 0x1, !P0 ;  /* 0x00000001ff037807 */ /* 0x000fca0004000000 */
[----:B------:R3:W-:Y:S01]  /*9360*/  STG.E.U8 desc[UR36][R8.64], R3 ;  /* 0x0000000308007986 */ /* 0x0007e2000c101124 */
[----:B------:R-:W-:Y:S05]  /*9370*/  BRA `(.L_x_2497) ;  /* 0x0000000400047947 */ /* 0x000fea0003800000 */
.L_x_2517:
[----:B-----5:R-:W-:Y:S01]  /*9380*/  FMUL.FTZ R4, R22, 1 ;  /* 0x3f80000016047820 */ /* 0x020fe20000410000 */
[----:B------:R-:W-:-:S05]  /*9390*/  CS2R R6, SRZ ;  /* 0x0000000000067805 */ /* 0x000fca000001ff00 */
[----:B------:R-:W0:Y:S02]  /*93a0*/  F2F.F64.F32 R4, R4 ;  /* 0x0000000400047310 */ /* 0x000e240000201800 */
[----:B0-----:R4:W-:Y:S01]  /*93b0*/  STG.E.128 desc[UR36][R8.64], R4 ;  /* 0x0000000408007986 */ /* 0x0019e2000c101d24 */
[----:B------:R-:W-:Y:S05]  /*93c0*/  BRA `(.L_x_2497) ;  /* 0x0000000000f07947 */ /* 0x000fea0003800000 */
.L_x_2516:
[----:B------:R-:W-:-:S13]  /*93d0*/  ISETP.NE.AND P0, PT, R0, 0xf, PT ;  /* 0x0000000f0000780c */ /* 0x000fda0003f05270 */
[----:B------:R-:W-:Y:S05]  /*93e0*/  @!P0 BRA `(.L_x_2518) ;  /* 0x0000000000e08947 */ /* 0x000fea0003800000 */
[----:B------:R-:W-:-:S13]  /*93f0*/  ISETP.NE.AND P0, PT, R0, 0x17, PT ;  /* 0x000000170000780c */ /* 0x000fda0003f05270 */
[----:B------:R-:W-:Y:S05]  /*9400*/  @!P0 BRA `(.L_x_2519) ;  /* 0x00000000008c8947 */ /* 0x000fea0003800000 */
[----:B------:R-:W-:-:S13]  /*9410*/  ISETP.NE.AND P0, PT, R0, 0x18, PT ;  /* 0x000000180000780c */ /* 0x000fda0003f05270 */
[----:B------:R-:W-:Y:S05]  /*9420*/  @!P0 BRA `(.L_x_2520) ;  /* 0x0000000000448947 */ /* 0x000fea0003800000 */
.L_x_2496:
        /* <DEDUP_REMOVED lines=16> */
.L_x_2521:
[----:B------:R-:W-:Y:S05]  /*9530*/  BRA `(.L_x_2497) ;  /* 0x0000000000947947 */ /* 0x000fea0003800000 */
.L_x_2520:
[----:B-----5:R-:W-:Y:S01]  /*9540*/  LOP3.LUT R4, R22, 0x7fffffff, RZ, 0xc0, !PT ;  /* 0x7fffffff16047812 */ /* 0x020fe200078ec0ff */
        /* <DEDUP_REMOVED lines=11> */
.L_x_2523:
[----:B------:R-:W-:Y:S05]  /*9600*/  BSYNC.RECONVERGENT B0 ;  /* 0x0000000000007941 */ /* 0x000fea0003800200 */
.L_x_2522:
[----:B------:R-:W-:-:S05]  /*9610*/  LOP3.LUT R3, R0, 0x80, R5, 0xf8, !PT ;  /* 0x0000008000037812 */ /* 0x000fca00078ef805 */
[----:B------:R1:W-:Y:S01]  /*9620*/  STG.E.U8 desc[UR36][R8.64], R3 ;  /* 0x0000000308007986 */ /* 0x0003e2000c101124 */
[----:B------:R-:W-:Y:S05]  /*9630*/  BRA `(.L_x_2497) ;  /* 0x0000000000547947 */ /* 0x000fea0003800000 */
.L_x_2519:
[----:B-----5:R-:W-:Y:S01]  /*9640*/  LOP3.LUT R4, R22, 0x7fffffff, RZ, 0xc0, !PT ;  /* 0x7fffffff16047812 */ /* 0x020fe200078ec0ff */
        /* <DEDUP_REMOVED lines=10> */
.L_x_2525:
[----:B------:R-:W-:Y:S01]  /*96f0*/  IMAD.MOV.U32 R0, RZ, RZ, 0x7f ;  /* 0x0000007fff007424 */ /* 0x000fe200078e00ff */
[----:B------:R-:W-:-:S04]  /*9700*/  ISETP.GT.U32.AND P0, PT, R4, 0x7f800000, PT ;  /* 0x7f8000000400780c */ /* 0x000fc80003f04070 */
[----:B------:R-:W-:-:S09]  /*9710*/  SEL R0, R0, 0x7c, P0 ;  /* 0x0000007c00007807 */ /* 0x000fd20000000000 */
.L_x_2526:
[----:B------:R-:W-:Y:S05]  /*9720*/  BSYNC.RECONVERGENT B0 ;  /* 0x0000000000007941 */ /* 0x000fea0003800200 */
.L_x_2524:
[----:B------:R-:W-:-:S04]  /*9730*/  SHF.R.U32.HI R3, RZ, 0x18, R22 ;  /* 0x00000018ff037819 */ /* 0x000fc80000011616 */
[----:B------:R-:W-:-:S05]  /*9740*/  LOP3.LUT R3, R0, 0x80, R3, 0xf8, !PT ;  /* 0x0000008000037812 */ /* 0x000fca00078ef803 */
[----:B------:R0:W-:Y:S01]  /*9750*/  STG.E.U8 desc[UR36][R8.64], R3 ;  /* 0x0000000308007986 */ /* 0x0001e2000c101124 */
[----:B------:R-:W-:Y:S05]  /*9760*/  BRA `(.L_x_2497) ;  /* 0x0000000000087947 */ /* 0x000fea0003800000 */
.L_x_2518:
[----:B-----5:R-:W-:-:S05]  /*9770*/  F2FP.BF16.F32.PACK_AB R22, RZ, R22 ;  /* 0x00000016ff16723e */ /* 0x020fca00000010ff */
[----:B------:R2:W-:Y:S02]  /*9780*/  STG.E.U16 desc[UR36][R8.64], R22 ;  /* 0x0000001608007986 */ /* 0x0005e4000c101524 */
.L_x_2497:
        /* <DEDUP_REMOVED lines=21> */
[----:B------:R-:W0:Y:S02]  /*98e0*/  F2I.FTZ.TRUNC.NTZ R3, R24 ;  /* 0x0000001800037305 */ /* 0x000e24000021f100 */
[----:B0-----:R0:W-:Y:S01]  /*98f0*/  STG.E.U8 desc[UR36][R8.64], R3 ;  /* 0x0000000308007986 */ /* 0x0011e2000c101124 */
[----:B------:R-:W-:Y:S05]  /*9900*/  BRA `(.L_x_2532) ;  /* 0x0000000c00387947 */ /* 0x000fea0003800000 */
.L_x_2530:
[----:B------:R-:W0:Y:S02]  /*9910*/  F2I.S64.TRUNC R24, R24 ;  /* 0x0000001800187311 */ /* 0x000e24000020d900 */
[----:B0-----:R-:W-:-:S05]  /*9920*/  IMAD.MOV.U32 R3, RZ, RZ, R24 ;  /* 0x000000ffff037224 */ /* 0x001fca00078e0018 */
[----:B------:R0:W-:Y:S01]  /*9930*/  STG.E.U8 desc[UR36][R8.64], R3 ;  /* 0x0000000308007986 */ /* 0x0001e2000c101124 */
[----:B------:R-:W-:Y:S05]  /*9940*/  BRA `(.L_x_2532) ;  /* 0x0000000c00287947 */ /* 0x000fea0003800000 */
.L_x_2529:
[----:B------:R-:W-:-:S13]  /*9950*/  ISETP.NE.AND P0, PT, R0, 0x2, PT ;  /* 0x000000020000780c */ /* 0x000fda0003f05270 */
[----:B------:R-:W-:Y:S05]  /*9960*/  @!P0 BRA `(.L_x_2533) ;  /* 0x0000000000288947 */ /* 0x000fea0003800000 */
[----:B------:R-:W-:-:S13]  /*9970*/  ISETP.NE.AND P0, PT, R0, 0x3, PT ;  /* 0x000000030000780c */ /* 0x000fda0003f05270 */
[----:B------:R-:W-:Y:S05]  /*9980*/  @!P0 BRA `(.L_x_2534) ;  /* 0x0000000000148947 */ /* 0x000fea0003800000 */
[----:B------:R-:W-:-:S13]  /*9990*/  ISETP.NE.AND P0, PT, R0, 0x4, PT ;  /* 0x000000040000780c */ /* 0x000fda0003f05270 */
[----:B------:R-:W-:Y:S05]  /*99a0*/  @P0 BRA `(.L_x_2531) ;  /* 0x0000000800380947 */ /* 0x000fea0003800000 */
[----:B------:R-:W0:Y:S02]  /*99b0*/  F2I.S64.TRUNC R24, R24 ;  /* 0x0000001800187311 */ /* 0x000e24000020d900 */
[----:B0-----:R0:W-:Y:S01]  /*99c0*/  STG.E.64 desc[UR36][R8.64], R24 ;  /* 0x0000001808007986 */ /* 0x0011e2000c101b24 */
[----:B------:R-:W-:Y:S05]  /*99d0*/  BRA `(.L_x_2532) ;  /* 0x0000000c00047947 */ /* 0x000fea0003800000 */
.L_x_2534:
[----:B------:R-:W0:Y:S02]  /*99e0*/  F2I.FTZ.TRUNC.NTZ R3, R24 ;  /* 0x0000001800037305 */ /* 0x000e24000021f100 */
[----:B0-----:R0:W-:Y:S01]  /*99f0*/  STG.E desc[UR36][R8.64], R3 ;  /* 0x0000000308007986 */ /* 0x0011e2000c101924 */
[----:B------:R-:W-:Y:S05]  /*9a00*/  BRA `(.L_x_2532) ;  /* 0x0000000800f87947 */ /* 0x000fea0003800000 */
.L_x_2533:
[----:B------:R-:W0:Y:S02]  /*9a10*/  F2I.FTZ.TRUNC.NTZ R3, R24 ;  /* 0x0000001800037305 */ /* 0x000e24000021f100 */
[----:B0-----:R0:W-:Y:S01]  /*9a20*/  STG.E.U16 desc[UR36][R8.64], R3 ;  /* 0x0000000308007986 */ /* 0x0011e2000c101524 */
[----:B------:R-:W-:Y:S05]  /*9a30*/  BRA `(.L_x_2532) ;  /* 0x0000000800ec7947 */ /* 0x000fea0003800000 */
.L_x_2528:
[----:B------:R-:W-:-:S13]  /*9a40*/  ISETP.GT.AND P0, PT, R0, 0x6, PT ;  /* 0x000000060000780c */ /* 0x000fda0003f04270 */
[----:B------:R-:W-:Y:S05]  /*9a50*/  @P0 BRA `(.L_x_2535) ;  /* 0x0000000000240947 */ /* 0x000fea0003800000 */
[----:B------:R-:W-:-:S13]  /*9a60*/  ISETP.NE.AND P0, PT, R0, 0x5, PT ;  /* 0x000000050000780c */ /* 0x000fda0003f05270 */
[----:B------:R-:W-:Y:S05]  /*9a70*/  @!P0 BRA `(.L_x_2536) ;  /* 0x0000000000108947 */ /* 0x000fea0003800000 */
[----:B------:R-:W-:-:S13]  /*9a80*/  ISETP.NE.AND P0, PT, R0, 0x6, PT ;  /* 0x000000060000780c */ /* 0x000fda0003f05270 */
[----:B------:R-:W-:Y:S05]  /*9a90*/  @P0 BRA `(.L_x_2531) ;  /* 0x0000000400fc0947 */ /* 0x000fea0003800000 */
[----:B------:R0:W-:Y:S01]  /*9aa0*/  STG.E desc[UR36][R8.64], R24 ;  /* 0x0000001808007986 */ /* 0x0001e2000c101924 */
[----:B------:R-:W-:Y:S05]  /*9ab0*/  BRA `(.L_x_2532) ;  /* 0x0000000800cc7947 */ /* 0x000fea0003800000 */
.L_x_2536:
[----:B------:R-:W-:-:S05]  /*9ac0*/  F2FP.F16.F32.PACK_AB R24, RZ, R24 ;  /* 0x00000018ff18723e */ /* 0x000fca00000000ff */
[----:B------:R1:W-:Y:S01]  /*9ad0*/  STG.E.U16 desc[UR36][R8.64], R24 ;  /* 0x0000001808007986 */ /* 0x0003e2000c101524 */
[----:B------:R-:W-:Y:S05]  /*9ae0*/  BRA `(.L_x_2532) ;  /* 0x0000000800c07947 */ /* 0x000fea0003800000 */
.L_x_2535:
[----:B------:R-:W-:-:S13]  /*9af0*/  ISETP.NE.AND P0, PT, R0, 0x7, PT ;  /* 0x000000070000780c */ /* 0x000fda0003f05270 */
[----:B------:R-:W-:Y:S05]  /*9b00*/  @!P0 BRA `(.L_x_2537) ;  /* 0x00000000002c8947 */ /* 0x000fea0003800000 */
[----:B------:R-:W-:-:S13]  /*9b10*/  ISETP.NE.AND P0, PT, R0, 0x8, PT ;  /* 0x000000080000780c */ /* 0x000fda0003f05270 */
[----:B------:R-:W-:Y:S05]  /*9b20*/  @!P0 BRA `(.L_x_2538) ;  /* 0x0000000000148947 */ /* 0x000fea0003800000 */
[----:B------:R-:W-:-:S13]  /*9b30*/  ISETP.NE.AND P0, PT, R0, 0x9, PT ;  /* 0x000000090000780c */ /* 0x000fda0003f05270 */
[----:B------:R-:W-:Y:S05]  /*9b40*/  @P0 BRA `(.L_x_2531) ;  /* 0x0000000400d00947 */ /* 0x000fea0003800000 */
[----:B------:R-:W-:-:S05]  /*9b50*/  IMAD.MOV.U32 R25, RZ, RZ, RZ ;  /* 0x000000ffff197224 */ /* 0x000fca00078e00ff */
[----:B------:R3:W-:Y:S01]  /*9b60*/  STG.E.64 desc[UR36][R8.64], R24 ;  /* 0x0000001808007986 */ /* 0x0007e2000c101b24 */
[----:B------:R-:W-:Y:S05]  /*9b70*/  BRA `(.L_x_2532) ;  /* 0x00000008009c7947 */ /* 0x000fea0003800000 */
.L_x_2538:
[----:B------:R-:W-:-:S04]  /*9b80*/  F2FP.F16.F32.PACK_AB R3, RZ, R24 ;  /* 0x00000018ff03723e */ /* 0x000fc800000000ff */
[----:B------:R-:W-:-:S05]  /*9b90*/  PRMT R3, R3, 0x5410, RZ ;  /* 0x0000541003037816 */ /* 0x000fca00000000ff */
[----:B------:R4:W-:Y:S01]  /*9ba0*/  STG.E desc[UR36][R8.64], R3 ;  /* 0x0000000308007986 */ /* 0x0009e2000c101924 */
[----:B------:R-:W-:Y:S05]  /*9bb0*/  BRA `(.L_x_2532) ;  /* 0x00000008008c7947 */ /* 0x000fea0003800000 */
.L_x_2537:
[----:B------:R-:W-:-:S06]  /*9bc0*/  FMUL.FTZ R4, R24, 1 ;  /* 0x3f80000018047820 */ /* 0x000fcc0000410000 */
[----:B------:R-:W0:Y:S02]  /*9bd0*/  F2F.F64.F32 R4, R4 ;  /* 0x0000000400047310 */ /* 0x000e240000201800 */
[----:B0-----:R2:W-:Y:S01]  /*9be0*/  STG.E.64 desc[UR36][R8.64], R4 ;  /* 0x0000000408007986 */ /* 0x0015e2000c101b24 */
[----:B------:R-:W-:Y:S05]  /*9bf0*/  BRA `(.L_x_2532) ;  /* 0x00000008007c7947 */ /* 0x000fea0003800000 */
.L_x_2527:
        /* <DEDUP_REMOVED lines=10> */
[----:B------:R-:W0:Y:S02]  /*9ca0*/  F2I.FTZ.U32.TRUNC.NTZ R3, R24 ;  /* 0x0000001800037305 */ /* 0x000e24000021f000 */
[----:B0-----:R0:W-:Y:S01]  /*9cb0*/  STG.E.U16 desc[UR36][R8.64], R3 ;  /* 0x0000000308007986 */ /* 0x0011e2000c101524 */
[----:B------:R-:W-:Y:S05]  /*9cc0*/  BRA `(.L_x_2532) ;  /* 0x0000000800487947 */ /* 0x000fea0003800000 */
.L_x_2542:
        /* <DEDUP_REMOVED lines=16> */
.L_x_2545:
[----:B------:R-:W-:-:S04]  /*9dd0*/  SHF.R.U32.HI R24, RZ, 0x18, R24 ;  /* 0x00000018ff187819 */ /* 0x000fc80000011618 */
[----:B------:R-:W-:-:S04]  /*9de0*/  LOP3.LUT R3, R3, 0x80, R24, 0xf8, !PT ;  /* 0x0000008003037812 */ /* 0x000fc800078ef818 */
[----:B------:R-:W-:-:S07]  /*9df0*/  PRMT R4, R3, 0x7610, R4 ;  /* 0x0000761003047816 */ /* 0x000fce0000000004 */
.L_x_2544:
[----:B------:R-:W-:Y:S05]  /*9e00*/  BSYNC.RECONVERGENT B0 ;  /* 0x0000000000007941 */ /* 0x000fea0003800200 */
.L_x_2543:
[----:B------:R0:W-:Y:S01]  /*9e10*/  STG.E.U8 desc[UR36][R8.64], R4 ;  /* 0x0000000408007986 */ /* 0x0001e2000c101124 */
[----:B------:R-:W-:Y:S05]  /*9e20*/  BRA `(.L_x_2532) ;  /* 0x0000000400f07947 */ /* 0x000fea0003800000 */
.L_x_2541:
        /* <DEDUP_REMOVED lines=16> */
.L_x_2548:
[----:B------:R-:W-:-:S04]  /*9f30*/  SHF.R.U32.HI R24, RZ, 0x18, R24 ;  /* 0x00000018ff187819 */ /* 0x000fc80000011618 */
[----:B------:R-:W-:-:S04]  /*9f40*/  LOP3.LUT R3, R3, 0x80, R24, 0xf8, !PT ;  /* 0x0000008003037812 */ /* 0x000fc800078ef818 */
[----:B------:R-:W-:-:S07]  /*9f50*/  PRMT R4, R3, 0x7610, R4 ;  /* 0x0000761003047816 */ /* 0x000fce0000000004 */
.L_x_2547:
[----:B------:R-:W-:Y:S05]  /*9f60*/  BSYNC.RECONVERGENT B0 ;  /* 0x0000000000007941 */ /* 0x000fea0003800200 */
.L_x_2546:
[----:B------:R0:W-:Y:S01]  /*9f70*/  STG.E.U8 desc[UR36][R8.64], R4 ;  /* 0x0000000408007986 */ /* 0x0001e2000c101124 */
[----:B------:R-:W-:Y:S05]  /*9f80*/  BRA `(.L_x_2532) ;  /* 0x0000000400987947 */ /* 0x000fea0003800000 */
.L_x_2540:
[----:B------:R-:W-:-:S13]  /*9f90*/  ISETP.NE.AND P0, PT, R0, 0x1c, PT ;  /* 0x0000001c0000780c */ /* 0x000fda0003f05270 */
[----:B------:R-:W-:Y:S05]  /*9fa0*/  @!P0 BRA `(.L_x_2549) ;  /* 0x0000000000588947 */ /* 0x000fea0003800000 */
[----:B------:R-:W-:-:S13]  /*9fb0*/  ISETP.NE.AND P0, PT, R0, 0x1d, PT ;  /* 0x0000001d0000780c */ /* 0x000fda0003f05270 */
[----:B------:R-:W-:Y:S05]  /*9fc0*/  @!P0 BRA `(.L_x_2550) ;  /* 0x0000000000448947 */ /* 0x000fea0003800000 */
[----:B------:R-:W-:-:S13]  /*9fd0*/  ISETP.NE.AND P0, PT, R0, 0x2c, PT ;  /* 0x0000002c0000780c */ /* 0x000fda0003f05270 */
[----:B------:R-:W-:Y:S05]  /*9fe0*/  @P0 BRA `(.L_x_2531) ;  /* 0x0000000000a80947 */ /* 0x000fea0003800000 */
        /* <DEDUP_REMOVED lines=15> */
.L_x_2550:
[----:B------:R-:W0:Y:S02]  /*a0e0*/  F2I.U64.TRUNC R24, R24 ;  /* 0x0000001800187311 */ /* 0x000e24000020d800 */
[----:B0-----:R0:W-:Y:S01]  /*a0f0*/  STG.E.64 desc[UR36][R8.64], R24 ;  /* 0x0000001808007986 */ /* 0x0011e2000c101b24 */
[----:B------:R-:W-:Y:S05]  /*a100*/  BRA `(.L_x_2532) ;  /* 0x0000000400387947 */ /* 0x000fea0003800000 */
.L_x_2549:
[----:B------:R-:W0:Y:S02]  /*a110*/  F2I.FTZ.U32.TRUNC.NTZ R3, R24 ;  /* 0x0000001800037305 */ /* 0x000e24000021f000 */
[----:B0-----:R0:W-:Y:S01]  /*a120*/  STG.E desc[UR36][R8.64], R3 ;  /* 0x0000000308007986 */ /* 0x0011e2000c101924 */
[----:B------:R-:W-:Y:S05]  /*a130*/  BRA `(.L_x_2532) ;  /* 0x00000004002c7947 */ /* 0x000fea0003800000 */
.L_x_2539:
[----:B------:R-:W-:-:S13]  /*a140*/  ISETP.GT.AND P0, PT, R0, 0xe, PT ;  /* 0x0000000e0000780c */ /* 0x000fda0003f04270 */
[----:B------:R-:W-:Y:S05]  /*a150*/  @P0 BRA `(.L_x_2551) ;  /* 0x0000000000340947 */ /* 0x000fea0003800000 */
[----:B------:R-:W-:-:S13]  /*a160*/  ISETP.NE.AND P0, PT, R0, 0xa, PT ;  /* 0x0000000a0000780c */ /* 0x000fda0003f05270 */
[----:B------:R-:W-:Y:S05]  /*a170*/  @!P0 BRA `(.L_x_2552) ;  /* 0x0000000000188947 */ /* 0x000fea0003800000 */
[----:B------:R-:W-:-:S13]  /*a180*/  ISETP.NE.AND P0, PT, R0, 0xb, PT ;  /* 0x0000000b0000780c */ /* 0x000fda0003f05270 */
[----:B------:R-:W-:Y:S05]  /*a190*/  @P0 BRA `(.L_x_2531) ;  /* 0x00000000003c0947 */ /* 0x000fea0003800000 */
[----:B------:R-:W-:-:S04]  /*a1a0*/  FSETP.NEU.FTZ.AND P0, PT, R24, RZ, PT ;  /* 0x000000ff1800720b */ /* 0x000fc80003f1d000 */
[----:B------:R-:W-:-:S05]  /*a1b0*/  SEL R3, RZ, 0x1, !P0 ;  /* 0x00000001ff037807 */ /* 0x000fca0004000000 */
[----:B------:R0:W-:Y:S01]  /*a1c0*/  STG.E.U8 desc[UR36][R8.64], R3 ;  /* 0x0000000308007986 */ /* 0x0001e2000c101124 */
[----:B------:R-:W-:Y:S05]  /*a1d0*/  BRA `(.L_x_2532) ;  /* 0x0000000400047947 */ /* 0x000fea0003800000 */
.L_x_2552:
[----:B------:R-:W-:Y:S01]  /*a1e0*/  FMUL.FTZ R4, R24, 1 ;  /* 0x3f80000018047820 */ /* 0x000fe20000410000 */
[----:B------:R-:W-:-:S05]  /*a1f0*/  CS2R R6, SRZ ;  /* 0x0000000000067805 */ /* 0x000fca000001ff00 */
[----:B------:R-:W0:Y:S02]  /*a200*/  F2F.F64.F32 R4, R4 ;  /* 0x0000000400047310 */ /* 0x000e240000201800 */
[----:B0-----:R0:W-:Y:S01]  /*a210*/  STG.E.128 desc[UR36][R8.64], R4 ;  /* 0x0000000408007986 */ /* 0x0011e2000c101d24 */
[----:B------:R-:W-:Y:S05]  /*a220*/  BRA `(.L_x_2532) ;  /* 0x0000000000f07947 */ /* 0x000fea0003800000 */
.L_x_2551:
[----:B------:R-:W-:-:S13]  /*a230*/  ISETP.NE.AND P0, PT, R0, 0xf, PT ;  /* 0x0000000f0000780c */ /* 0x000fda0003f05270 */
[----:B------:R-:W-:Y:S05]  /*a240*/  @!P0 BRA `(.L_x_2553) ;  /* 0x0000000000e08947 */ /* 0x000fea0003800000 */
[----:B------:R-:W-:-:S13]  /*a250*/  ISETP.NE.AND P0, PT, R0, 0x17, PT ;  /* 0x000000170000780c */ /* 0x000fda0003f05270 */
[----:B------:R-:W-:Y:S05]  /*a260*/  @!P0 BRA `(.L_x_2554) ;  /* 0x00000000008c8947 */ /* 0x000fea0003800000 */
[----:B------:R-:W-:-:S13]  /*a270*/  ISETP.NE.AND P0, PT, R0, 0x18, PT ;  /* 0x000000180000780c */ /* 0x000fda0003f05270 */
[----:B------:R-:W-:Y:S05]  /*a280*/  @!P0 BRA `(.L_x_2555) ;  /* 0x0000000000448947 */ /* 0x000fea0003800000 */
.L_x_2531:
        /* <DEDUP_REMOVED lines=16> */
.L_x_2556:
[----:B------:R-:W-:Y:S05]  /*a390*/  BRA `(.L_x_2532) ;  /* 0x0000000000947947 */ /* 0x000fea0003800000 */
.L_x_2555:
        /* <DEDUP_REMOVED lines=12> */
.L_x_2558:
[----:B------:R-:W-:Y:S05]  /*a460*/  BSYNC.RECONVERGENT B0 ;  /* 0x0000000000007941 */ /* 0x000fea0003800200 */
.L_x_2557:
[----:B------:R-:W-:-:S05]  /*a470*/  LOP3.LUT R3, R0, 0x80, R5, 0xf8, !PT ;  /* 0x0000008000037812 */ /* 0x000fca00078ef805 */
[----:B------:R0:W-:Y:S01]  /*a480*/  STG.E.U8 desc[UR36][R8.64], R3 ;  /* 0x0000000308007986 */ /* 0x0001e2000c101124 */
[----:B------:R-:W-:Y:S05]  /*a490*/  BRA `(.L_x_2532) ;  /* 0x0000000000547947 */ /* 0x000fea0003800000 */
.L_x_2554:
        /* <DEDUP_REMOVED lines=11> */
.L_x_2560:
[----:B------:R-:W-:Y:S01]  /*a550*/  IMAD.MOV.U32 R0, RZ, RZ, 0x7f ;  /* 0x0000007fff007424 */ /* 0x000fe200078e00ff */
[----:B------:R-:W-:-:S04]  /*a560*/  ISETP.GT.U32.AND P0, PT, R4, 0x7f800000, PT ;  /* 0x7f8000000400780c */ /* 0x000fc80003f04070 */
[----:B------:R-:W-:-:S09]  /*a570*/  SEL R0, R0, 0x7c, P0 ;  /* 0x0000007c00007807 */ /* 0x000fd20000000000 */
.L_x_2561:
[----:B------:R-:W-:Y:S05]  /*a580*/  BSYNC.RECONVERGENT B0 ;  /* 0x0000000000007941 */ /* 0x000fea0003800200 */
.L_x_2559:
[----:B------:R-:W-:-:S04]  /*a590*/  SHF.R.U32.HI R3, RZ, 0x18, R24 ;  /* 0x00000018ff037819 */ /* 0x000fc80000011618 */
[----:B------:R-:W-:-:S05]  /*a5a0*/  LOP3.LUT R3, R0, 0x80, R3, 0xf8, !PT ;  /* 0x0000008000037812 */ /* 0x000fca00078ef803 */
[----:B------:R0:W-:Y:S01]  /*a5b0*/  STG.E.U8 desc[UR36][R8.64], R3 ;  /* 0x0000000308007986 */ /* 0x0001e2000c101124 */
[----:B------:R-:W-:Y:S05]  /*a5c0*/  BRA `(.L_x_2532) ;  /* 0x0000000000087947 */ /* 0x000fea0003800000 */
.L_x_2553:
[----:B------:R-:W-:-:S05]  /*a5d0*/  F2FP.BF16.F32.PACK_AB R24, RZ, R24 ;  /* 0x00000018ff18723e */ /* 0x000fca00000010ff */
[----:B------:R0:W-:Y:S02]  /*a5e0*/  STG.E.U16 desc[UR36][R8.64], R24 ;  /* 0x0000001808007986 */ /* 0x0001e4000c101524 */
.L_x_2532:
[----:B------:R-:W-:-:S07]  /*a5f0*/  VIADD R19, R19, 0x80 ;  /* 0x0000008013137836 */ /* 0x000fce0000000000 */
.L_x_2491:
[----:B------:R-:W-:Y:S05]  /*a600*/  BSYNC.RECONVERGENT B6 ;  /* 0x0000000000067941 */ /* 0x000fea0003800200 */
.L_x_2490:
[----:B------:R-:W-:-:S13]  /*a610*/  ISETP.GE.AND P0, PT, R19, R17, PT ;  /* 0x000000111300720c */ /* 0x000fda0003f06270 */
[----:B------:R-:W-:Y:S05]  /*a620*/  @P0 EXIT ;  /* 0x000000000000094d */ /* 0x000fea0003800000 */
[----:B0-234-:R-:W0:Y:S01]  /*a630*/  LDC.64 R4, c[0x0][0x398] ;  /* 0x0000e600ff047b82 */ /* 0x01de220000000a00 */
[----:B------:R-:W1:Y:S01]  /*a640*/  LDCU UR4, c[0x0][0x3c4] ;  /* 0x00007880ff0477ac */ /* 0x000e620008000800 */
[----:B------:R-:W-:Y:S01]  /*a650*/  PRMT R0, R16, 0x9910, RZ ;  /* 0x0000991010007816 */ /* 0x000fe200000000ff */
        /* <DEDUP_REMOVED lines=15> */
[----:B0-----:R-:W-:Y:S01]  /*a750*/  STG.E.U8 desc[UR36][R2.64], R5 ;  /* 0x0000000502007986 */ /* 0x001fe2000c101124 */
[----:B------:R-:W-:Y:S05]  /*a760*/  EXIT ;  /* 0x000000000000794d */ /* 0x000fea0003800000 */
.L_x_2565:
[----:B-----5:R-:W0:Y:S02]  /*a770*/  F2I.S64.TRUNC R18, R18 ;  /* 0x0000001200127311 */ /* 0x020e24000020d900 */
[----:B0-----:R-:W-:-:S05]  /*a780*/  IMAD.MOV.U32 R5, RZ, RZ, R18 ;  /* 0x000000ffff057224 */ /* 0x001fca00078e0012 */
[----:B------:R-:W-:Y:S01]  /*a790*/  STG.E.U8 desc[UR36][R2.64], R5 ;  /* 0x0000000502007986 */ /* 0x000fe2000c101124 */
[----:B------:R-:W-:Y:S05]  /*a7a0*/  EXIT ;  /* 0x000000000000794d */ /* 0x000fea0003800000 */
.L_x_2564:
[----:B------:R-:W-:-:S13]  /*a7b0*/  ISETP.NE.AND P0, PT, R0, 0x2, PT ;  /* 0x000000020000780c */ /* 0x000fda0003f05270 */
[----:B------:R-:W-:Y:S05]  /*a7c0*/  @!P0 BRA `(.L_x_2567) ;  /* 0x0000000000288947 */ /* 0x000fea0003800000 */
[----:B------:R-:W-:-:S13]  /*a7d0*/  ISETP.NE.AND P0, PT, R0, 0x3, PT ;  /* 0x000000030000780c */ /* 0x000fda0003f05270 */
[----:B------:R-:W-:Y:S05]  /*a7e0*/  @!P0 BRA `(.L_x_2568) ;  /* 0x0000000000148947 */ /* 0x000fea0003800000 */
[----:B------:R-:W-:-:S13]  /*a7f0*/  ISETP.NE.AND P0, PT, R0, 0x4, PT ;  /* 0x000000040000780c */ /* 0x000fda0003f05270 */
[----:B------:R-:W-:Y:S05]  /*a800*/  @P0 BRA `(.L_x_2566) ;  /* 0x0000000800380947 */ /* 0x000fea0003800000 */
[----:B-----5:R-:W0:Y:S02]  /*a810*/  F2I.S64.TRUNC R18, R18 ;  /* 0x0000001200127311 */ /* 0x020e24000020d900 */
[----:B0-----:R-:W-:Y:S01]  /*a820*/  STG.E.64 desc[UR36][R2.64], R18 ;  /* 0x0000001202007986 */ /* 0x001fe2000c101b24 */
[----:B------:R-:W-:Y:S05]  /*a830*/  EXIT ;  /* 0x000000000000794d */ /* 0x000fea0003800000 */
.L_x_2568:
[----:B-----5:R-:W0:Y:S02]  /*a840*/  F2I.FTZ.TRUNC.NTZ R5, R18 ;  /* 0x0000001200057305 */ /* 0x020e24000021f100 */
[----:B0-----:R-:W-:Y:S01]  /*a850*/  STG.E desc[UR36][R2.64], R5 ;  /* 0x0000000502007986 */ /* 0x001fe2000c101924 */
[----:B------:R-:W-:Y:S05]  /*a860*/  EXIT ;  /* 0x000000000000794d */ /* 0x000fea0003800000 */
.L_x_2567:
[----:B-----5:R-:W0:Y:S02]  /*a870*/  F2I.FTZ.TRUNC.NTZ R5, R18 ;  /* 0x0000001200057305 */ /* 0x020e24000021f100 */
[----:B0-----:R-:W-:Y:S01]  /*a880*/  STG.E.U16 desc[UR36][R2.64], R5 ;  /* 0x0000000502007986 */ /* 0x001fe2000c101524 */
[----:B------:R-:W-:Y:S05]  /*a890*/  EXIT ;  /* 0x000000000000794d */ /* 0x000fea0003800000 */
.L_x_2563:
[----:B------:R-:W-:-:S13]  /*a8a0*/  ISETP.GT.AND P0, PT, R0, 0x6, PT ;  /* 0x000000060000780c */ /* 0x000fda0003f04270 */
[----:B------:R-:W-:Y:S05]  /*a8b0*/  @P0 BRA `(.L_x_2569) ;  /* 0x0000000000240947 */ /* 0x000fea0003800000 */
[----:B------:R-:W-:-:S13]  /*a8c0*/  ISETP.NE.AND P0, PT, R0, 0x5, PT ;  /* 0x000000050000780c */ /* 0x000fda0003f05270 */
[----:B------:R-:W-:Y:S05]  /*a8d0*/  @!P0 BRA `(.L_x_2570) ;  /* 0x0000000000108947 */ /* 0x000fea0003800000 */
[----:B------:R-:W-:-:S13]  /*a8e0*/  ISETP.NE.AND P0, PT, R0, 0x6, PT ;  /* 0x000000060000780c */ /* 0x000fda0003f05270 */
[----:B------:R-:W-:Y:S05]  /*a8f0*/  @P0 BRA `(.L_x_2566) ;  /* 0x0000000400fc0947 */ /* 0x000fea0003800000 */
[----:B-----5:R-:W-:Y:S01]  /*a900*/  STG.E desc[UR36][R2.64], R18 ;  /* 0x0000001202007986 */ /* 0x020fe2000c101924 */
[----:B------:R-:W-:Y:S05]  /*a910*/  EXIT ;  /* 0x000000000000794d */ /* 0x000fea0003800000 */
.L_x_2570:
[----:B-----5:R-:W-:-:S05]  /*a920*/  F2FP.F16.F32.PACK_AB R18, RZ, R18 ;  /* 0x00000012ff12723e */ /* 0x020fca00000000ff */
[----:B------:R-:W-:Y:S01]  /*a930*/  STG.E.U16 desc[UR36][R2.64], R18 ;  /* 0x0000001202007986 */ /* 0x000fe2000c101524 */
[----:B------:R-:W-:Y:S05]  /*a940*/  EXIT ;  /* 0x000000000000794d */ /* 0x000fea0003800000 */
.L_x_2569:
[----:B------:R-:W-:-:S13]  /*a950*/  ISETP.NE.AND P0, PT, R0, 0x7, PT ;  /* 0x000000070000780c */ /* 0x000fda0003f05270 */
[----:B------:R-:W-:Y:S05]  /*a960*/  @!P0 BRA `(.L_x_2571) ;  /* 0x00000000002c8947 */ /* 0x000fea0003800000 */
[----:B------:R-:W-:-:S13]  /*a970*/  ISETP.NE.AND P0, PT, R0, 0x8, PT ;  /* 0x000000080000780c */ /* 0x000fda0003f05270 */
[----:B------:R-:W-:Y:S05]  /*a980*/  @!P0 BRA `(.L_x_2572) ;  /* 0x0000000000148947 */ /* 0x000fea0003800000 */
[----:B------:R-:W-:-:S13]  /*a990*/  ISETP.NE.AND P0, PT, R0, 0x9, PT ;  /* 0x000000090000780c */ /* 0x000fda0003f05270 */
[----:B------:R-:W-:Y:S05]  /*a9a0*/  @P0 BRA `(.L_x_2566) ;  /* 0x0000000400d00947 */ /* 0x000fea0003800000 */
[----:B------:R-:W-:-:S05]  /*a9b0*/  IMAD.MOV.U32 R19, RZ, RZ, RZ ;  /* 0x000000ffff137224 */ /* 0x000fca00078e00ff */
[----:B-----5:R-:W-:Y:S01]  /*a9c0*/  STG.E.64 desc[UR36][R2.64], R18 ;  /* 0x0000001202007986 */ /* 0x020fe2000c101b24 */
[----:B------:R-:W-:Y:S05]  /*a9d0*/  EXIT ;  /* 0x000000000000794d */ /* 0x000fea0003800000 */
.L_x_2572:
[----:B-----5:R-:W-:-:S04]  /*a9e0*/  F2FP.F16.F32.PACK_AB R5, RZ, R18 ;  /* 0x00000012ff05723e */ /* 0x020fc800000000ff */
[----:B------:R-:W-:-:S05]  /*a9f0*/  PRMT R5, R5, 0x5410, RZ ;  /* 0x0000541005057816 */ /* 0x000fca00000000ff */
[----:B------:R-:W-:Y:S01]  /*aa00*/  STG.E desc[UR36][R2.64], R5 ;  /* 0x0000000502007986 */ /* 0x000fe2000c101924 */
[----:B------:R-:W-:Y:S05]  /*aa10*/  EXIT ;  /* 0x000000000000794d */ /* 0x000fea0003800000 */
.L_x_2571:
[----:B-----5:R-:W-:-:S06]  /*aa20*/  FMUL.FTZ R4, R18, 1 ;  /* 0x3f80000012047820 */ /* 0x020fcc0000410000 */
[----:B------:R-:W0:Y:S02]  /*aa30*/  F2F.F64.F32 R4, R4 ;  /* 0x0000000400047310 */ /* 0x000e240000201800 */
[----:B0-----:R-:W-:Y:S01]  /*aa40*/  STG.E.64 desc[UR36][R2.64], R4 ;  /* 0x0000000402007986 */ /* 0x001fe2000c101b24 */
[----:B------:R-:W-:Y:S05]  /*aa50*/  EXIT ;  /* 0x000000000000794d */ /* 0x000fea0003800000 */
.L_x_2562:
        /* <DEDUP_REMOVED lines=11> */
[----:B0-----:R-:W-:Y:S01]  /*ab10*/  STG.E.U16 desc[UR36][R2.64], R5 ;  /* 0x0000000502007986 */ /* 0x001fe2000c101524 */
[----:B------:R-:W-:Y:S05]  /*ab20*/  EXIT ;  /* 0x000000000000794d */ /* 0x000fea0003800000 */
.L_x_2576:
        /* <DEDUP_REMOVED lines=16> */
.L_x_2579:
[----:B------:R-:W-:-:S04]  /*ac30*/  SHF.R.U32.HI R18, RZ, 0x18, R18 ;  /* 0x00000018ff127819 */ /* 0x000fc80000011612 */
[----:B------:R-:W-:-:S04]  /*ac40*/  LOP3.LUT R5, R5, 0x80, R18, 0xf8, !PT ;  /* 0x0000008005057812 */ /* 0x000fc800078ef812 */
[----:B------:R-:W-:-:S07]  /*ac50*/  PRMT R0, R5, 0x7610, R0 ;  /* 0x0000761005007816 */ /* 0x000fce0000000000 */
.L_x_2578:
[----:B------:R-:W-:Y:S05]  /*ac60*/  BSYNC.RECONVERGENT B0 ;  /* 0x0000000000007941 */ /* 0x000fea0003800200 */
.L_x_2577:
[----:B------:R-:W-:Y:S01]  /*ac70*/  STG.E.U8 desc[UR36][R2.64], R0 ;  /* 0x0000000002007986 */ /* 0x000fe2000c101124 */
[----:B------:R-:W-:Y:S05]  /*ac80*/  EXIT ;  /* 0x000000000000794d */ /* 0x000fea0003800000 */
.L_x_2575:
        /* <DEDUP_REMOVED lines=16> */
.L_x_2582:
[----:B------:R-:W-:-:S04]  /*ad90*/  SHF.R.U32.HI R18, RZ, 0x18, R18 ;  /* 0x00000018ff127819 */ /* 0x000fc80000011612 */
[----:B------:R-:W-:-:S04]  /*ada0*/  LOP3.LUT R5, R5, 0x80, R18, 0xf8, !PT ;  /* 0x0000008005057812 */ /* 0x000fc800078ef812 */
[----:B------:R-:W-:-:S07]  /*adb0*/  PRMT R0, R5, 0x7610, R0 ;  /* 0x0000761005007816 */ /* 0x000fce0000000000 */
.L_x_2581:
[----:B------:R-:W-:Y:S05]  /*adc0*/  BSYNC.RECONVERGENT B0 ;  /* 0x0000000000007941 */ /* 0x000fea0003800200 */
.L_x_2580:
[----:B------:R-:W-:Y:S01]  /*add0*/  STG.E.U8 desc[UR36][R2.64], R0 ;  /* 0x0000000002007986 */ /* 0x000fe2000c101124 */
[----:B------:R-:W-:Y:S05]  /*ade0*/  EXIT ;  /* 0x000000000000794d */ /* 0x000fea0003800000 */
.L_x_2574:
        /* <DEDUP_REMOVED lines=21> */
.L_x_2584:
[----:B-----5:R-:W0:Y:S02]  /*af40*/  F2I.U64.TRUNC R18, R18 ;  /* 0x0000001200127311 */ /* 0x020e24000020d800 */
[----:B0-----:R-:W-:Y:S01]  /*af50*/  STG.E.64 desc[UR36][R2.64], R18 ;  /* 0x0000001202007986 */ /* 0x001fe2000c101b24 */
[----:B------:R-:W-:Y:S05]  /*af60*/  EXIT ;  /* 0x000000000000794d */ /* 0x000fea0003800000 */
.L_x_2583:
[----:B-----5:R-:W0:Y:S02]  /*af70*/  F2I.FTZ.U32.TRUNC.NTZ R5, R18 ;  /* 0x0000001200057305 */ /* 0x020e24000021f000 */
[----:B0-----:R-:W-:Y:S01]  /*af80*/  STG.E desc[UR36][R2.64], R5 ;  /* 0x0000000502007986 */ /* 0x001fe2000c101924 */
[----:B------:R-:W-:Y:S05]  /*af90*/  EXIT ;  /* 0x000000000000794d */ /* 0x000fea0003800000 */
.L_x_2573:
        /* <DEDUP_REMOVED lines=8> */
[----:B------:R-:W-:Y:S01]  /*b020*/  STG.E.U8 desc[UR36][R2.64], R5 ;  /* 0x0000000502007986 */ /* 0x000fe2000c101124 */
[----:B------:R-:W-:Y:S05]  /*b030*/  EXIT ;  /* 0x000000000000794d */ /* 0x000fea0003800000 */
.L_x_2586:
[----:B-----5:R-:W-:Y:S01]  /*b040*/  FMUL.FTZ R4, R18, 1 ;  /* 0x3f80000012047820 */ /* 0x020fe20000410000 */
[----:B------:R-:W-:-:S05]  /*b050*/  CS2R R6, SRZ ;  /* 0x0000000000067805 */ /* 0x000fca000001ff00 */
[----:B------:R-:W0:Y:S02]  /*b060*/  F2F.F64.F32 R4, R4 ;  /* 0x0000000400047310 */ /* 0x000e240000201800 */
[----:B0-----:R-:W-:Y:S01]  /*b070*/  STG.E.128 desc[UR36][R2.64], R4 ;  /* 0x0000000402007986 */ /* 0x001fe2000c101d24 */
[----:B------:R-:W-:Y:S05]  /*b080*/  EXIT ;  /* 0x000000000000794d */ /* 0x000fea0003800000 */
.L_x_2585:
[----:B------:R-:W-:-:S13]  /*b090*/  ISETP.NE.AND P0, PT, R0, 0xf, PT ;  /* 0x0000000f0000780c */ /* 0x000fda0003f05270 */
[----:B------:R-:W-:Y:S05]  /*b0a0*/  @!P0 BRA `(.L_x_2587) ;  /* 0x0000000000e08947 */ /* 0x000fea0003800000 */
[----:B------:R-:W-:-:S13]  /*b0b0*/  ISETP.NE.AND P0, PT, R0, 0x17, PT ;  /* 0x000000170000780c */ /* 0x000fda0003f05270 */
[----:B------:R-:W-:Y:S05]  /*b0c0*/  @!P0 BRA `(.L_x_2588) ;  /* 0x00000000008c8947 */ /* 0x000fea0003800000 */
[----:B------:R-:W-:-:S13]  /*b0d0*/  ISETP.NE.AND P0, PT, R0, 0x18, PT ;  /* 0x000000180000780c */ /* 0x000fda0003f05270 */
[----:B------:R-:W-:Y:S05]  /*b0e0*/  @!P0 BRA `(.L_x_2589) ;  /* 0x0000000000448947 */ /* 0x000fea0003800000 */
.L_x_2566:
        /* <DEDUP_REMOVED lines=15> */
[----:B--2--5:R-:W-:Y:S05]  /*b1e0*/  CALL.ABS.NOINC R2 ;  /* 0x0000000002007343 */ /* 0x024fea0003c00000 */
.L_x_2590:
[----:B------:R-:W-:Y:S05]  /*b1f0*/  EXIT ;  /* 0x000000000000794d */ /* 0x000fea0003800000 */
.L_x_2589:
        /* <DEDUP_REMOVED lines=12> */
.L_x_2592:
[----:B------:R-:W-:Y:S05]  /*b2c0*/  BSYNC.RECONVERGENT B0 ;  /* 0x0000000000007941 */ /* 0x000fea0003800200 */
.L_x_2591:
[----:B------:R-:W-:-:S05]  /*b2d0*/  LOP3.LUT R5, R0, 0x80, R7, 0xf8, !PT ;  /* 0x0000008000057812 */ /* 0x000fca00078ef807 */
[----:B------:R-:W-:Y:S01]  /*b2e0*/  STG.E.U8 desc[UR36][R2.64], R5 ;  /* 0x0000000502007986 */ /* 0x000fe2000c101124 */
[----:B------:R-:W-:Y:S05]  /*b2f0*/  EXIT ;  /* 0x000000000000794d */ /* 0x000fea0003800000 */
.L_x_2588:
        /* <DEDUP_REMOVED lines=11> */
.L_x_2594:
[----:B------:R-:W-:Y:S01]  /*b3b0*/  IMAD.MOV.U32 R0, RZ, RZ, 0x7f ;  /* 0x0000007fff007424 */ /* 0x000fe200078e00ff */
[----:B------:R-:W-:-:S04]  /*b3c0*/  ISETP.GT.U32.AND P0, PT, R4, 0x7f800000, PT ;  /* 0x7f8000000400780c */ /* 0x000fc80003f04070 */
[----:B------:R-:W-:-:S09]  /*b3d0*/  SEL R0, R0, 0x7c, P0 ;  /* 0x0000007c00007807 */ /* 0x000fd20000000000 */
.L_x_2595:
[----:B------:R-:W-:Y:S05]  /*b3e0*/  BSYNC.RECONVERGENT B0 ;  /* 0x0000000000007941 */ /* 0x000fea0003800200 */
.L_x_2593:
[----:B------:R-:W-:-:S04]  /*b3f0*/  SHF.R.U32.HI R5, RZ, 0x18, R18 ;  /* 0x00000018ff057819 */ /* 0x000fc80000011612 */
[----:B------:R-:W-:-:S05]  /*b400*/  LOP3.LUT R5, R0, 0x80, R5, 0xf8, !PT ;  /* 0x0000008000057812 */ /* 0x000fca00078ef805 */
[----:B------:R-:W-:Y:S01]  /*b410*/  STG.E.U8 desc[UR36][R2.64], R5 ;  /* 0x0000000502007986 */ /* 0x000fe2000c101124 */
[----:B------:R-:W-:Y:S05]  /*b420*/  EXIT ;  /* 0x000000000000794d */ /* 0x000fea0003800000 */
.L_x_2587:
[----:B-----5:R-:W-:-:S05]  /*b430*/  F2FP.BF16.F32.PACK_AB R18, RZ, R18 ;  /* 0x00000012ff12723e */ /* 0x020fca00000010ff */
[----:B------:R-:W-:Y:S01]  /*b440*/  STG.E.U16 desc[UR36][R2.64], R18 ;  /* 0x0000001202007986 */ /* 0x000fe2000c101524 */
[----:B------:R-:W-:Y:S05]  /*b450*/  EXIT ;  /* 0x000000000000794d */ /* 0x000fea0003800000 */
.L_x_2596:
        /* <DEDUP_REMOVED lines=10> */
.L_x_7999:


//--------------------- .text._ZN2at6native18elementwise_kernelILi128ELi2EZNS0_22gpu_kernel_impl_nocastIZZZNS0_44_GLOBAL__N__40a83637_7_Lerp_cu_7dd49032_296918lerp_scalar_kernelERNS_18TensorIteratorBaseERKN3c106ScalarEENKUlvE0_clEvENKUlvE0_clEvEUlffE_EEvS5_RKT_EUliE_EEviT1_ --------------------------
	.section	.text._ZN2at6native18elementwise_kernelILi128ELi2EZNS0_22gpu_kernel_impl_nocastIZZZNS0_44_GLOBAL__N__40a83637_7_Lerp_cu_7dd49032_296918lerp_scalar_kernelERNS_18TensorIteratorBaseERKN3c106ScalarEENKUlvE0_clEvENKUlvE0_clEvEUlffE_EEvS5_RKT_EUliE_EEviT1_,"ax",@progbits
	.align	128
        .global         _ZN2at6native18elementwise_kernelILi128ELi2EZNS0_22gpu_kernel_impl_nocastIZZZNS0_44_GLOBAL__N__40a83637_7_Lerp_cu_7dd49032_296918lerp_scalar_kernelERNS_18TensorIteratorBaseERKN3c106ScalarEENKUlvE0_clEvENKUlvE0_clEvEUlffE_EEvS5_RKT_EUliE_EEviT1_
        .type           _ZN2at6native18elementwise_kernelILi128ELi2EZNS0_22gpu_kernel_impl_nocastIZZZNS0_44_GLOBAL__N__40a83637_7_Lerp_cu_7dd49032_296918lerp_scalar_kernelERNS_18TensorIteratorBaseERKN3c106ScalarEENKUlvE0_clEvENKUlvE0_clEvEUlffE_EEvS5_RKT_EUliE_EEviT1_,@function
        .size           _ZN2at6native18elementwise_kernelILi128ELi2EZNS0_22gpu_kernel_impl_nocastIZZZNS0_44_GLOBAL__N__40a83637_7_Lerp_cu_7dd49032_296918lerp_scalar_kernelERNS_18TensorIteratorBaseERKN3c106ScalarEENKUlvE0_clEvENKUlvE0_clEvEUlffE_EEvS5_RKT_EUliE_EEviT1_,(.L_x_8000 - _ZN2at6native18elementwise_kernelILi128ELi2EZNS0_22gpu_kernel_impl_nocastIZZZNS0_44_GLOBAL__N__40a83637_7_Lerp_cu_7dd49032_296918lerp_scalar_kernelERNS_18TensorIteratorBaseERKN3c106ScalarEENKUlvE0_clEvENKUlvE0_clEvEUlffE_EEvS5_RKT_EUliE_EEviT1_)
        .other          _ZN2at6native18elementwise_kernelILi128ELi2EZNS0_22gpu_kernel_impl_nocastIZZZNS0_44_GLOBAL__N__40a83637_7_Lerp_cu_7dd49032_296918lerp_scalar_kernelERNS_18TensorIteratorBaseERKN3c106ScalarEENKUlvE0_clEvENKUlvE0_clEvEUlffE_EEvS5_RKT_EUliE_EEviT1_,@"STO_CUDA_ENTRY STV_DEFAULT"
_ZN2at6native18elementwise_kernelILi128ELi2EZNS0_22gpu_kernel_impl_nocastIZZZNS0_44_GLOBAL__N__40a83637_7_Lerp_cu_7dd49032_296918lerp_scalar_kernelERNS_18TensorIteratorBaseERKN3c106ScalarEENKUlvE0_clEvENKUlvE0_clEvEUlffE_EEvS5_RKT_EUliE_EEviT1_:
.text._ZN2at6native18elementwise_kernelILi128ELi2EZNS0_22gpu_kernel_impl_nocastIZZZNS0_44_GLOBAL__N__40a83637_7_Lerp_cu_7dd49032_296918lerp_scalar_kernelERNS_18TensorIteratorBaseERKN3c106ScalarEENKUlvE0_clEvENKUlvE0_clEvEUlffE_EEvS5_RKT_EUliE_EEviT1_:
        /* <DEDUP_REMOVED lines=12> */
[----:B------:R-:W-:Y:S01]  /*00c0*/  BSSY.RECONVERGENT B0, `(.L_x_2598) ;  /* 0x000000e000007945 */ /* 0x000fe20003800200 */
[----:B0-----:R-:W-:-:S13]  /*00d0*/  ISETP.GE.AND P0, PT, R9, UR4, PT ;  /* 0x0000000409007c0c */ /* 0x001fda000bf06270 */
[----:B------:R-:W-:Y:S05]  /*00e0*/  @P0 BRA `(.L_x_2599) ;  /* 0x00000000002c0947 */ /* 0x000fea0003800000 */
[----:B------:R-:W0:Y:S08]  /*00f0*/  LDC.64 R4, c[0x0][0x5f0] ;  /* 0x00017c00ff047b82 */ /* 0x000e300000000a00 */
[----:B------:R-:W1:Y:S01]  /*0100*/  LDC.64 R6, c[0x0][0x5f8] ;  /* 0x00017e00ff067b82 */ /* 0x000e620000000a00 */
[----:B0-----:R-:W2:Y:S04]  /*0110*/  LDG.E R4, desc[UR6][R4.64] ;  /* 0x0000000604047981 */ /* 0x001ea8000c1e1900 */
[----:B-1----:R-:W2:Y:S03]  /*0120*/  LDG.E R7, desc[UR6][R6.64] ;  /* 0x0000000606077981 */ /* 0x002ea6000c1e1900 */
[----:B------:R-:W0:Y:S01]  /*0130*/  LDC.64 R10, c[0x0][0x5e8] ;  /* 0x00017a00ff0a7b82 */ /* 0x000e220000000a00 */
[----:B------:R-:W-:-:S02]  /*0140*/  FSETP.GEU.FTZ.AND P0, PT, |R3|, 0.5, PT ;  /* 0x3f0000000300780b */ /* 0x000fc40003f1e200 */
[----:B------:R-:W-:Y:S01]  /*0150*/  IADD3 R9, PT, PT, R9, 0x80, RZ ;  /* 0x0000008009097810 */ /* 0x000fe20007ffe0ff */
[----:B--2---:R-:W-:-:S10]  /*0160*/  FADD.FTZ R13, -R4, R7 ;  /* 0x00000007040d7221 */ /* 0x004fd40000010100 */
[----:B------:R-:W-:Y:S01]  /*0170*/  @!P0 FFMA.FTZ R15, R13, R3, R4 ;  /* 0x000000030d0f8223 */ /* 0x000fe20000010004 */
[----:B------:R-:W-:-:S05]  /*0180*/  @P0 FFMA.FTZ R15, R2, -R13, R7 ;  /* 0x8000000d020f0223 */ /* 0x000fca0000010007 */
[----:B0-----:R0:W-:Y:S02]  /*0190*/  STG.E desc[UR6][R10.64], R15 ;  /* 0x0000000f0a007986 */ /* 0x0011e4000c101906 */
.L_x_2599:
[----:B------:R-:W-:Y:S05]  /*01a0*/  BSYNC.RECONVERGENT B0 ;  /* 0x0000000000007941 */ /* 0x000fea0003800200 */
.L_x_2598:
[----:B------:R-:W-:-:S13]  /*01b0*/  ISETP.GE.AND P0, PT, R9, UR4, PT ;  /* 0x0000000409007c0c */ /* 0x000fda000bf06270 */
[----:B------:R-:W-:Y:S05]  /*01c0*/  @P0 EXIT ;  /* 0x000000000000094d */ /* 0x000fea0003800000 */
[----:B------:R-:W1:Y:S08]  /*01d0*/  LDC.64 R4, c[0x0][0x5f0] ;  /* 0x00017c00ff047b82 */ /* 0x000e700000000a00 */
[----:B------:R-:W2:Y:S01]  /*01e0*/  LDC.64 R6, c[0x0][0x5f8] ;  /* 0x00017e00ff067b82 */ /* 0x000ea20000000a00 */
[----:B-1----:R-:W0:Y:S04]  /*01f0*/  LDG.E R0, desc[UR6][R4.64] ;  /* 0x0000000604007981 */ /* 0x002e28000c1e1900 */
[----:B--2---:R-:W0:Y:S01]  /*0200*/  LDG.E R7, desc[UR6][R6.64] ;  /* 0x0000000606077981 */ /* 0x004e22000c1e1900 */
[----:B------:R-:W-:-:S13]  /*0210*/  FSETP.GEU.FTZ.AND P0, PT, |R3|, 0.5, PT ;  /* 0x3f0000000300780b */ /* 0x000fda0003f1e200 */
[----:B------:R-:W1:Y:S01]  /*0220*/  @!P0 LDC.64 R8, c[0x0][0x5e8] ;  /* 0x00017a00ff088b82 */ /* 0x000e620000000a00 */
[----:B0-----:R-:W-:-:S04]  /*0230*/  @!P0 FADD.FTZ R11, -R0, R7 ;  /* 0x00000007000b8221 */ /* 0x001fc80000010100 */
[----:B------:R-:W-:-:S05]  /*0240*/  @!P0 FFMA.FTZ R11, R11, R3, R0 ;  /* 0x000000030b0b8223 */ /* 0x000fca0000010000 */
[----:B-1----:R0:W-:Y:S01]  /*0250*/  @!P0 STG.E desc[UR6][R8.64], R11 ;  /* 0x0000000b08008986 */ /* 0x0021e2000c101906 */
[----:B------:R-:W-:Y:S05]  /*0260*/  @!P0 EXIT ;  /* 0x000000000000894d */ /* 0x000fea0003800000 */
[----:B------:R-:W1:Y:S01]  /*0270*/  LDC.64 R4, c[0x0][0x5e8] ;  /* 0x00017a00ff047b82 */ /* 0x000e620000000a00 */
[----:B------:R-:W-:-:S04]  /*0280*/  FADD.FTZ R0, -R0, R7 ;  /* 0x0000000700007221 */ /* 0x000fc80000010100 */
[----:B------:R-:W-:-:S05]  /*0290*/  FFMA.FTZ R7, R2, -R0, R7 ;  /* 0x8000000002077223 */ /* 0x000fca0000010007 */
[----:B-1----:R-:W-:Y:S01]  /*02a0*/  STG.E desc[UR6][R4.64], R7 ;  /* 0x0000000704007986 */ /* 0x002fe2000c101906 */
[----:B------:R-:W-:Y:S05]  /*02b0*/  EXIT ;  /* 0x000000000000794d */ /* 0x000fea0003800000 */
.L_x_2597:
[----:B------:R-:W0:Y:S01]  /*02c0*/  LDCU UR4, c[0x0][0x380] ;  /* 0x00007000ff0477ac */ /* 0x000e220008000800 */
[----:B------:R-:W-:Y:S01]  /*02d0*/  IADD3 R7, PT, PT, R7, -0x1, RZ ;  /* 0xffffffff07077810 */ /* 0x000fe20007ffe0ff */
[----:B------:R-:W-:Y:S03]  /*02e0*/  BSSY.RECONVERGENT B0, `(.L_x_2600) ;  /* 0x0000170000007945 */ /* 0x000fe60003800200 */
[----:B------:R-:W-:-:S04]  /*02f0*/  VIMNMX.U32 R0, PT, PT, R7, 0x18, PT ;  /* 0x0000001807007848 */ /* 0x000fc80003fe0000 */
[----:B------:R-:W-:Y:S02]  /*0300*/  IADD3 R0, PT, PT, R0, 0x1, RZ ;  /* 0x0000000100007810 */ /* 0x000fe40007ffe0ff */
[----:B0-----:R-:W-:-:S13]  /*0310*/  ISETP.GE.AND P0, PT, R9, UR4, PT ;  /* 0x0000000409007c0c */ /* 0x001fda000bf06270 */
[----:B------:R-:W-:Y:S05]  /*0320*/  @P0 BRA `(.L_x_2601) ;  /* 0x0000001400ac0947 */ /* 0x000fea0003800000 */
[----:B------:R-:W0:Y:S01]  /*0330*/  LDCU.64 UR8, c[0x0][0x390] ;  /* 0x00007200ff0877ac */ /* 0x000e220008000a00 */
[----:B------:R-:W-:Y:S01]  /*0340*/  HFMA2 R8, -RZ, RZ, 0, 0 ;  /* 0x00000000ff087431 */ /* 0x000fe200000001ff */
[----:B------:R-:W-:Y:S01]  /*0350*/  ISETP.NE.AND P0, PT, R7, RZ, PT ;  /* 0x000000ff0700720c */ /* 0x000fe20003f05270 */
[----:B------:R-:W1:Y:S01]  /*0360*/  LDCU UR5, c[0x0][0x38c] ;  /* 0x00007180ff0577ac */ /* 0x000e620008000800 */
[----:B------:R-:W2:Y:S02]  /*0370*/  LDCU.64 UR10, c[0x0][0x4b8] ;  /* 0x00009700ff0a77ac */ /* 0x000ea40008000a00 */
        /* <DEDUP_REMOVED lines=319> */
[----:B------:R-:W-:Y:S01]  /*1770*/  MOV R10, RZ ;  /* 0x000000ff000a7202 */ /* 0x000fe20000000f00 */
        /* <DEDUP_REMOVED lines=22> */
.L_x_2602:
[----:B------:R-:W0:Y:S02]  /*18e0*/  LDCU.128 UR8, c[0x0][0x5f0] ;  /* 0x0000be00ff0877ac */ /* 0x000e240008000c00 */
[----:B0-----:R-:W-:Y:S02]  /*18f0*/  IADD3 R10, P0, PT, R6, UR8, RZ ;  /* 0x00000008060a7c10 */ /* 0x001fe4000ff1e0ff */
[----:B------:R-:W-:Y:S02]  /*1900*/  IADD3 R12, P1, PT, R4, UR10, RZ ;  /* 0x0000000a040c7c10 */ /* 0x000fe4000ff3e0ff */
[----:B------:R-:W-:Y:S01]  /*1910*/  IADD3.X R11, PT, PT, RZ, UR9, RZ, P0, !PT ;  /* 0x00000009ff0b7c10 */ /* 0x000fe200087fe4ff */
[----:B------:R-:W0:Y:S01]  /*1920*/  LDCU.64 UR8, c[0x0][0x5e8] ;  /* 0x0000bd00ff0877ac */ /* 0x000e220008000a00 */
[----:B------:R-:W-:-:S04]  /*1930*/  IADD3.X R13, PT, PT, RZ, UR11, RZ, P1, !PT ;  /* 0x0000000bff0d7c10 */ /* 0x000fc80008ffe4ff */
[----:B------:R-:W2:Y:S04]  /*1940*/  LDG.E R11, desc[UR6][R10.64] ;  /* 0x000000060a0b7981 */ /* 0x000ea8000c1e1900 */
[----:B------:R-:W2:Y:S01]  /*1950*/  LDG.E R13, desc[UR6][R12.64] ;  /* 0x000000060c0d7981 */ /* 0x000ea2000c1e1900 */
[----:B------:R-:W-:Y:S02]  /*1960*/  FSETP.GEU.FTZ.AND P1, PT, |R3|, 0.5, PT ;  /* 0x3f0000000300780b */ /* 0x000fe40003f3e200 */
[----:B------:R-:W-:Y:S02]  /*1970*/  IADD3 R9, PT, PT, R9, 0x80, RZ ;  /* 0x0000008009097810 */ /* 0x000fe40007ffe0ff */
[----:B0-----:R-:W-:-:S04]  /*1980*/  IADD3 R4, P0, PT, R5, UR8, RZ ;  /* 0x0000000805047c10 */ /* 0x001fc8000ff1e0ff */
[----:B------:R-:W-:Y:S01]  /*1990*/  IADD3.X R5, PT, PT, RZ, UR9, RZ, P0, !PT ;  /* 0x00000009ff057c10 */ /* 0x000fe200087fe4ff */
[----:B--2---:R-:W-:-:S04]  /*19a0*/  FADD.FTZ R6, -R11, R13 ;  /* 0x0000000d0b067221 */ /* 0x004fc80000010100 */
[----:B------:R-:W-:Y:S01]  /*19b0*/  @!P1 FFMA.FTZ R15, R6, R3, R11 ;  /* 0x00000003060f9223 */ /* 0x000fe2000001000b */
[----:B------:R-:W-:-:S05]  /*19c0*/  @P1 FFMA.FTZ R15, R2, -R6, R13 ;  /* 0x80000006020f1223 */ /* 0x000fca000001000d */
[----:B------:R0:W-:Y:S02]  /*19d0*/  STG.E desc[UR6][R4.64], R15 ;  /* 0x0000000f04007986 */ /* 0x0001e4000c101906 */
.L_x_2601:
[----:B------:R-:W-:Y:S05]  /*19e0*/  BSYNC.RECONVERGENT B0 ;  /* 0x0000000000007941 */ /* 0x000fea0003800200 */
.L_x_2600:
[----:B------:R-:W-:-:S13]  /*19f0*/  ISETP.GE.AND P0, PT, R9, UR4, PT ;  /* 0x0000000409007c0c */ /* 0x000fda000bf06270 */
[----:B------:R-:W-:Y:S05]  /*1a00*/  @P0 EXIT ;  /* 0x000000000000094d */ /* 0x000fea0003800000 */
[----:B------:R-:W1:Y:S01]  /*1a10*/  LDCU.64 UR4, c[0x0][0x390] ;  /* 0x00007200ff0477ac */ /* 0x000e620008000a00 */
[----:B------:R-:W-:Y:S01]  /*1a20*/  HFMA2 R8, -RZ, RZ, 0, 0 ;  /* 0x00000000ff087431 */ /* 0x000fe200000001ff */
[----:B------:R-:W-:Y:S01]  /*1a30*/  ISETP.NE.AND P0, PT, R7, RZ, PT ;  /* 0x000000ff0700720c */ /* 0x000fe20003f05270 */
[----:B------:R-:W2:Y:S01]  /*1a40*/  LDCU UR8, c[0x0][0x38c] ;  /* 0x00007180ff0877ac */ /* 0x000ea20008000800 */
[----:B------:R-:W3:Y:S02]  /*1a50*/  LDCU.64 UR10, c[0x0][0x4b8] ;  /* 0x00009700ff0a77ac */ /* 0x000ee40008000a00 */
[----:B-1----:R-:W-:Y:S01]  /*1a60*/  IMAD.HI.U32 R10, R9, UR4, R8 ;  /* 0x00000004090a7c27 */ /* 0x002fe2000f8e0008 */
[----:B------:R-:W1:Y:S04]  /*1a70*/  LDCU UR4, c[0x0][0x4c0] ;  /* 0x00009800ff0477ac */ /* 0x000e680008000800 */
[----:B------:R-:W-:-:S04]  /*1a80*/  SHF.R.U32.HI R11, RZ, UR5, R10 ;  /* 0x00000005ff0b7c19 */ /* 0x000fc8000801160a */
[----:B0-----:R-:W-:-:S05]  /*1a90*/  IADD3 R4, PT, PT, -R11, RZ, RZ ;  /* 0x000000ff0b047210 */ /* 0x001fca0007ffe1ff */
[----:B--2---:R-:W-:-:S04]  /*1aa0*/  IMAD R4, R4, UR8, R9 ;  /* 0x0000000804047c24 */ /* 0x004fc8000f8e0209 */
[C---:B---3--:R-:W-:Y:S02]  /*1ab0*/  IMAD R5, R4.reuse, UR10, RZ ;  /* 0x0000000a04057c24 */ /* 0x048fe4000f8e02ff */
        /* <DEDUP_REMOVED lines=336> */
.L_x_2603:
[----:B------:R-:W0:Y:S01]  /*2fc0*/  LDCU.128 UR8, c[0x0][0x5f0] ;  /* 0x0000be00ff0877ac */ /* 0x000e220008000c00 */
[----:B------:R-:W1:Y:S01]  /*2fd0*/  LDCU.64 UR4, c[0x0][0x5e8] ;  /* 0x0000bd00ff0477ac */ /* 0x000e620008000a00 */
[----:B0-----:R-:W-:Y:S02]  /*2fe0*/  IADD3 R6, P0, PT, R6, UR8, RZ ;  /* 0x0000000806067c10 */ /* 0x001fe4000ff1e0ff */
[----:B------:R-:W-:Y:S02]  /*2ff0*/  IADD3 R8, P1, PT, R4, UR10, RZ ;  /* 0x0000000a04087c10 */ /* 0x000fe4000ff3e0ff */
[----:B------:R-:W-:Y:S02]  /*3000*/  IADD3.X R7, PT, PT, RZ, UR9, RZ, P0, !PT ;  /* 0x00000009ff077c10 */ /* 0x000fe400087fe4ff */
[----:B------:R-:W-:-:S04]  /*3010*/  IADD3.X R9, PT, PT, RZ, UR11, RZ, P1, !PT ;  /* 0x0000000bff097c10 */ /* 0x000fc80008ffe4ff */
[----:B------:R-:W2:Y:S04]  /*3020*/  LDG.E R7, desc[UR6][R6.64] ;  /* 0x0000000606077981 */ /* 0x000ea8000c1e1900 */
[----:B------:R-:W2:Y:S01]  /*3030*/  LDG.E R9, desc[UR6][R8.64] ;  /* 0x0000000608097981 */ /* 0x000ea2000c1e1900 */
[----:B------:R-:W-:Y:S02]  /*3040*/  FSETP.GEU.FTZ.AND P1, PT, |R3|, 0.5, PT ;  /* 0x3f0000000300780b */ /* 0x000fe40003f3e200 */
[----:B-1----:R-:W-:-:S04]  /*3050*/  IADD3 R4, P0, PT, R5, UR4, RZ ;  /* 0x0000000405047c10 */ /* 0x002fc8000ff1e0ff */
[----:B------:R-:W-:Y:S01]  /*3060*/  IADD3.X R5, PT, PT, RZ, UR5, RZ, P0, !PT ;  /* 0x00000005ff057c10 */ /* 0x000fe200087fe4ff */
[----:B--2---:R-:W-:-:S06]  /*3070*/  FADD.FTZ R0, -R7, R9 ;  /* 0x0000000907007221 */ /* 0x004fcc0000010100 */
[----:B------:R-:W-:Y:S01]  /*3080*/  @!P1 FFMA.FTZ R3, R0, R3, R7 ;  /* 0x0000000300039223 */ /* 0x000fe20000010007 */
[----:B------:R-:W-:-:S05]  /*3090*/  @P1 FFMA.FTZ R3, R2, -R0, R9 ;  /* 0x8000000002031223 */ /* 0x000fca0000010009 */
[----:B------:R-:W-:Y:S01]  /*30a0*/  STG.E desc[UR6][R4.64], R3 ;  /* 0x0000000304007986 */ /* 0x000fe2000c101906 */
[----:B------:R-:W-:Y:S05]  /*30b0*/  EXIT ;  /* 0x000000000000794d */ /* 0x000fea0003800000 */
.L_x_2604:
        /* <DEDUP_REMOVED lines=12> */
.L_x_8000:


//--------------------- .text._ZN2at6native27unrolled_elementwise_kernelIZZZNS0_44_GLOBAL__N__40a83637_7_Lerp_cu_7dd49032_296918lerp_scalar_kernelERNS_18TensorIteratorBaseERKN3c106ScalarEENKUlvE0_clEvENKUlvE0_clEvEUlffE_St5arrayIPcLm3EELi4E23TrivialOffsetCalculatorILi2EjESF_ILi1EjENS0_6memory15LoadWithoutCastENSI_16StoreWithoutCastEEEviT_T0_T2_T3_T4_T5_ --------------------------
	.section	.text._ZN2at6native27unrolled_elementwise_kernelIZZZNS0_44_GLOBAL__N__40a83637_7_Lerp_cu_7dd49032_296918lerp_scalar_kernelERNS_18TensorIteratorBaseERKN3c106ScalarEENKUlvE0_clEvENKUlvE0_clEvEUlffE_St5arrayIPcLm3EELi4E23TrivialOffsetCalculatorILi2EjESF_ILi1EjENS0_6memory15LoadWithoutCastENSI_16StoreWithoutCastEEEviT_T0_T2_T3_T4_T5_,"ax",@progbits
	.align	128
        .global         _ZN2at6native27unrolled_elementwise_kernelIZZZNS0_44_GLOBAL__N__40a83637_7_Lerp_cu_7dd49032_296918lerp_scalar_kernelERNS_18TensorIteratorBaseERKN3c106ScalarEENKUlvE0_clEvENKUlvE0_clEvEUlffE_St5arrayIPcLm3EELi4E23TrivialOffsetCalculatorILi2EjESF_ILi1EjENS0_6memory15LoadWithoutCastENSI_16StoreWithoutCastEEEviT_T0_T2_T3_T4_T5_
        .type           _ZN2at6native27unrolled_elementwise_kernelIZZZNS0_44_GLOBAL__N__40a83637_7_Lerp_cu_7dd49032_296918lerp_scalar_kernelERNS_18TensorIteratorBaseERKN3c106ScalarEENKUlvE0_clEvENKUlvE0_clEvEUlffE_St5arrayIPcLm3EELi4E23TrivialOffsetCalculatorILi2EjESF_ILi1EjENS0_6memory15LoadWithoutCastENSI_16StoreWithoutCastEEEviT_T0_T2_T3_T4_T5_,@function
        .size           _ZN2at6native27unrolled_elementwise_kernelIZZZNS0_44_GLOBAL__N__40a83637_7_Lerp_cu_7dd49032_296918lerp_scalar_kernelERNS_18TensorIteratorBaseERKN3c106ScalarEENKUlvE0_clEvENKUlvE0_clEvEUlffE_St5arrayIPcLm3EELi4E23TrivialOffsetCalculatorILi2EjESF_ILi1EjENS0_6memory15LoadWithoutCastENSI_16StoreWithoutCastEEEviT_T0_T2_T3_T4_T5_,(.L_x_8001 - _ZN2at6native27unrolled_elementwise_kernelIZZZNS0_44_GLOBAL__N__40a83637_7_Lerp_cu_7dd49032_296918lerp_scalar_kernelERNS_18TensorIteratorBaseERKN3c106ScalarEENKUlvE0_clEvENKUlvE0_clEvEUlffE_St5arrayIPcLm3EELi4E23TrivialOffsetCalculatorILi2EjESF_ILi1EjENS0_6memory15LoadWithoutCastENSI_16StoreWithoutCastEEEviT_T0_T2_T3_T4_T5_)
        .other          _ZN2at6native27unrolled_elementwise_kernelIZZZNS0_44_GLOBAL__N__40a83637_7_Lerp_cu_7dd49032_296918lerp_scalar_kernelERNS_18TensorIteratorBaseERKN3c106ScalarEENKUlvE0_clEvENKUlvE0_clEvEUlffE_St5arrayIPcLm3EELi4E23TrivialOffsetCalculatorILi2EjESF_ILi1EjENS0_6memory15LoadWithoutCastENSI_16StoreWithoutCastEEEviT_T0_T2_T3_T4_T5_,@"STO_CUDA_ENTRY STV_DEFAULT"
_ZN2at6native27unrolled_elementwise_kernelIZZZNS0_44_GLOBAL__N__40a83637_7_Lerp_cu_7dd49032_296918lerp_scalar_kernelERNS_18TensorIteratorBaseERKN3c106ScalarEENKUlvE0_clEvENKUlvE0_clEvEUlffE_St5arrayIPcLm3EELi4E23TrivialOffsetCalculatorILi2EjESF_ILi1EjENS0_6memory15LoadWithoutCastENSI_16StoreWithoutCastEEEviT_T0_T2_T3_T4_T5_:
.text._ZN2at6native27unrolled_elementwise_kernelIZZZNS0_44_GLOBAL__N__40a83637_7_Lerp_cu_7dd49032_296918lerp_scalar_kernelERNS_18TensorIteratorBaseERKN3c106ScalarEENKUlvE0_clEvENKUlvE0_clEvEUlffE_St5arrayIPcLm3EELi4E23TrivialOffsetCalculatorILi2EjESF_ILi1EjENS0_6memory15LoadWithoutCastENSI_16StoreWithoutCastEEEviT_T0_T2_T3_T4_T5_:
[----:B------:R-:W-:Y:S01]  /*0000*/  LDC R1, c[0x0][0x37c] ;  /* 0x0000df00ff017b82 */ /* 0x000fe20000000800 */
[----:B------:R-:W0:Y:S07]  /*0010*/  S2R R9, SR_CTAID.X ;  /* 0x0000000000097919 */ /* 0x000e2e0000002500 */
[----:B------:R-:W0:Y:S01]  /*0020*/  LDC R0, c[0x0][0x380] ;  /* 0x0000e000ff007b82 */ /* 0x000e220000000800 */
[----:B------:R-:W1:Y:S01]  /*0030*/  LDCU.64 UR4, c[0x0][0x358] ;  /* 0x00006b00ff0477ac */ /* 0x000e620008000a00 */
[----:B------:R-:W-:Y:S01]  /*0040*/  HFMA2 R8, -RZ, RZ, 0, 0 ;  /* 0x00000000ff087431 */ /* 0x000fe200000001ff */
        /* <DEDUP_REMOVED lines=9> */
[----:B------:R-:W2:Y:S01]  /*00e0*/  LDC.64 R4, c[0x0][0x3a0] ;  /* 0x0000e800ff047b82 */ /* 0x000ea20000000a00 */
[----:B------:R-:W-:-:S04]  /*00f0*/  @!P0 IADD3 R10, PT, PT, R0, 0x80, RZ ;  /* 0x00000080000a8810 */ /* 0x000fc80007ffe0ff */
[----:B------:R-:W-:-:S03]  /*0100*/  ISETP.GE.AND P1, PT, R10, R11, PT ;  /* 0x0000000b0a00720c */ /* 0x000fc60003f26270 */
[----:B------:R-:W2:Y:S10]  /*0110*/  LDC.64 R6, c[0x0][0x3a8] ;  /* 0x0000ea00ff067b82 */ /* 0x000eb40000000a00 */
[----:B------:R-:W-:Y:S01]  /*0120*/  @!P1 IMAD R17, R9, 0x200, R10 ;  /* 0x0000020009119824 */ /* 0x000fe200078e020a */
[----:B------:R-:W-:-:S03]  /*0130*/  @!P1 IADD3 R10, PT, PT, R10, 0x80, RZ ;  /* 0x000000800a0a9810 */ /* 0x000fc60007ffe0ff */
[----:B---3--:R-:W-:Y:S01]  /*0140*/  @!P1 IMAD.WIDE.U32 R20, R17, 0x4, R20 ;  /* 0x0000000411149825 */ /* 0x008fe200078e0014 */
[----:B------:R-:W-:-:S04]  /*0150*/  ISETP.GE.AND P3, PT, R10, R11, PT ;  /* 0x0000000b0a00720c */ /* 0x000fc80003f66270 */
[----:B-1----:R1:W5:Y:S01]  /*0160*/  @!P1 LDG.E R8, desc[UR4][R20.64] ;  /* 0x0000000414089981 */ /* 0x002362000c1e1900 */
[----:B------:R-:W-:-:S08]  /*0170*/  @!P0 LEA R27, R9, R0, 0x9 ;  /* 0x00000000091b8211 */ /* 0x000fd000078e48ff */
[----:B------:R-:W-:Y:S01]  /*0180*/  @!P3 LEA R19, R9, R10, 0x9 ;  /* 0x0000000a0913b211 */ /* 0x000fe200078e48ff */
[----:B-1----:R-:W1:Y:S01]  /*0190*/  LDC.64 R20, c[0x0][0x3a0] ;  /* 0x0000e800ff147b82 */ /* 0x002e620000000a00 */
[----:B------:R-:W-:-:S05]  /*01a0*/  @!P3 VIADD R10, R10, 0x80 ;  /* 0x000000800a0ab836 */ /* 0x000fca0000000000 */
[----:B------:R-:W-:Y:S01]  /*01b0*/  ISETP.GE.AND P2, PT, R10, R11, PT ;  /* 0x0000000b0a00720c */ /* 0x000fe20003f46270 */
[----:B----4-:R-:W-:Y:S01]  /*01c0*/  @!P1 IMAD.WIDE.U32 R2, R17, 0x4, R2 ;  /* 0x0000000411029825 */ /* 0x010fe200078e0002 */
[----:B------:R-:W-:-:S03]  /*01d0*/  CS2R R16, SRZ ;  /* 0x0000000000107805 */ /* 0x000fc6000001ff00 */
[----:B------:R-:W-:-:S08]  /*01e0*/  @!P0 IMAD.WIDE.U32 R22, R27, 0x4, R22 ;  /* 0x000000041b168825 */ /* 0x000fd000078e0016 */
[----:B------:R-:W-:Y:S01]  /*01f0*/  @!P2 LEA R25, R9, R10, 0x9 ;  /* 0x0000000a0919a211 */ /* 0x000fe200078e48ff */
[----:B-1----:R-:W-:-:S04]  /*0200*/  @!P0 IMAD.WIDE.U32 R20, R27, 0x4, R20 ;  /* 0x000000041b148825 */ /* 0x002fc800078e0014 */
[----:B------:R-:W-:Y:S01]  /*0210*/  IMAD.MOV.U32 R27, RZ, RZ, RZ ;  /* 0x000000ffff1b7224 */ /* 0x000fe200078e00ff */
[----:B------:R-:W5:Y:S05]  /*0220*/  @!P0 LDG.E R16, desc[UR4][R20.64] ;  /* 0x0000000414108981 */ /* 0x000f6a000c1e1900 */
[----:B------:R-:W5:Y:S01]  /*0230*/  @!P0 LDG.E R27, desc[UR4][R22.64] ;  /* 0x00000004161b8981 */ /* 0x000f62000c1e1900 */
[----:B------:R-:W-:Y:S01]  /*0240*/  ISETP.GE.AND P0, PT, R0, R11, PT ;  /* 0x0000000b0000720c */ /* 0x000fe20003f06270 */
[----:B0-----:R-:W-:-:S04]  /*0250*/  @!P2 IMAD.WIDE.U32 R12, R25, 0x4, R12 ;  /* 0x00000004190ca825 */ /* 0x001fc800078e000c */
[----:B--2---:R-:W-:Y:S01]  /*0260*/  @!P2 IMAD.WIDE.U32 R24, R25, 0x4, R14 ;  /* 0x000000041918a825 */ /* 0x004fe200078e000e */
[----:B------:R-:W-:-:S06]  /*0270*/  CS2R R14, SRZ ;  /* 0x00000000000e7805 */ /* 0x000fcc000001ff00 */
[----:B------:R0:W5:Y:S04]  /*0280*/  @!P1 LDG.E R15, desc[UR4][R2.64] ;  /* 0x00000004020f9981 */ /* 0x000168000c1e1900 */
[----:B------:R1:W5:Y:S01]  /*0290*/  @!P2 LDG.E R14, desc[UR4][R12.64] ;  /* 0x000000040c0ea981 */ /* 0x000362000c1e1900 */
[----:B0-----:R-:W0:Y:S08]  /*02a0*/  @!P0 LDC.64 R2, c[0x0][0x398] ;  /* 0x0000e600ff028b82 */ /* 0x001e300000000a00 */
[----:B-1----:R-:W1:Y:S01]  /*02b0*/  LDC R12, c[0x0][0x388] ;  /* 0x0000e200ff0c7b82 */ /* 0x002e620000000800 */
[----:B------:R-:W-:-:S02]  /*02c0*/  IMAD.MOV.U32 R10, RZ, RZ, RZ ;  /* 0x000000ffff0a7224 */ /* 0x000fc400078e00ff */
[----:B------:R-:W-:Y:S01]  /*02d0*/  @!P3 IMAD.WIDE.U32 R4, R19, 0x4, R4 ;  /* 0x000000041304b825 */ /* 0x000fe200078e0004 */
[----:B------:R-:W-:-:S03]  /*02e0*/  IADD3 R18, PT, PT, R0, 0x80, RZ ;  /* 0x0000008000127810 */ /* 0x000fc60007ffe0ff */
[----:B------:R-:W-:Y:S01]  /*02f0*/  @!P3 IMAD.WIDE.U32 R6, R19, 0x4, R6 ;  /* 0x000000041306b825 */ /* 0x000fe200078e0006 */
[----:B------:R-:W-:Y:S01]  /*0300*/  MOV R19, RZ ;  /* 0x000000ff00137202 */ /* 0x000fe20000000f00 */
[----:B------:R2:W5:Y:S01]  /*0310*/  @!P3 LDG.E R10, desc[UR4][R4.64] ;  /* 0x00000004040ab981 */ /* 0x000562000c1e1900 */
[----:B------:R-:W-:Y:S03]  /*0320*/  BSSY.RECONVERGENT B0, `(.L_x_2605) ;  /* 0x0000012000007945 */ /* 0x000fe60003800200 */
[----:B------:R3:W5:Y:S01]  /*0330*/  @!P3 LDG.E R17, desc[UR4][R6.64] ;  /* 0x000000040611b981 */ /* 0x000762000c1e1900 */
[----:B------:R-:W-:-:S03]  /*0340*/  ISETP.GE.AND P5, PT, R18, R11, PT ;  /* 0x0000000b1200720c */ /* 0x000fc60003fa6270 */
[----:B------:R4:W5:Y:S01]  /*0350*/  @!P2 LDG.E R19, desc[UR4][R24.64] ;  /* 0x000000041813a981 */ /* 0x000962000c1e1900 */
[C---:B--2---:R-:W-:Y:S02]  /*0360*/  IADD3 R4, PT, PT, R0.reuse, 0x100, RZ ;  /* 0x0000010000047810 */ /* 0x044fe40007ffe0ff */
[----:B------:R-:W-:Y:S01]  /*0370*/  @!P0 LEA R5, R9, R0, 0x9 ;  /* 0x0000000009058211 */ /* 0x000fe200078e48ff */
[----:B---3--:R-:W-:Y:S01]  /*0380*/  VIADD R6, R0, 0x180 ;  /* 0x0000018000067836 */ /* 0x008fe20000000000 */
[----:B------:R-:W-:Y:S02]  /*0390*/  @!P0 MOV R0, R18 ;  /* 0x0000001200008202 */ /* 0x000fe40000000f00 */
[-C--:B------:R-:W-:Y:S01]  /*03a0*/  ISETP.GE.AND P1, PT, R4, R11.reuse, PT ;  /* 0x0000000b0400720c */ /* 0x080fe20003f26270 */
[----:B0-----:R-:W-:Y:S01]  /*03b0*/  @!P0 IMAD.WIDE.U32 R2, R5, 0x4, R2 ;  /* 0x0000000405028825 */ /* 0x001fe200078e0002 */
[----:B------:R-:W-:-:S03]  /*03c0*/  ISETP.GE.AND P2, PT, R6, R11, PT ;  /* 0x0000000b0600720c */ /* 0x000fc60003f46270 */
[----:B-1----:R-:W-:Y:S01]  /*03d0*/  FADD.FTZ R4, -R12, 1 ;  /* 0x3f8000000c047421 */ /* 0x002fe20000010100 */
[----:B------:R-:W-:Y:S01]  /*03e0*/  ISETP.GE.AND P3, PT, R0, R11, PT ;  /* 0x0000000b0000720c */ /* 0x000fe20003f66270 */
[----:B----4-:R-:W-:-:S12]  /*03f0*/  @P0 BRA `(.L_x_2606) ;  /* 0x0000000000100947 */ /* 0x010fd80003800000 */
[----:B------:R-:W-:Y:S01]  /*0400*/  FSETP.GEU.FTZ.AND P4, PT, |R12|, 0.5, PT ;  /* 0x3f0000000c00780b */ /* 0x000fe20003f9e200 */
[----:B-----5:R-:W-:-:S12]  /*0410*/  FADD.FTZ R5, R27, -R16 ;  /* 0x800000101b057221 */ /* 0x020fd80000010000 */
[----:B------:R-:W-:Y:S01]  /*0420*/  @!P4 FFMA.FTZ R7, R5, R12, R16 ;  /* 0x0000000c0507c223 */ /* 0x000fe20000010010 */
[----:B------:R-:W-:-:S07]  /*0430*/  @P4 FFMA.FTZ R7, -R4, R5, R27 ;  /* 0x0000000504074223 */ /* 0x000fce000001011b */
.L_x_2606:
[----:B------:R-:W-:Y:S05]  /*0440*/  BSYNC.RECONVERGENT B0 ;  /* 0x0000000000007941 */ /* 0x000fea0003800200 */
.L_x_2605:
[----:B------:R-:W-:Y:S04]  /*0450*/  BSSY.RECONVERGENT B0, `(.L_x_2607) ;  /* 0x0000006000007945 */ /* 0x000fe80003800200 */
[----:B------:R-:W-:Y:S05]  /*0460*/  @P5 BRA `(.L_x_2608) ;  /* 0x0000000000105947 */ /* 0x000fea0003800000 */
[----:B------:R-:W-:Y:S01]  /*0470*/  FSETP.GEU.FTZ.AND P4, PT, |R12|, 0.5, PT ;  /* 0x3f0000000c00780b */ /* 0x000fe20003f9e200 */
[----:B-----5:R-:W-:-:S12]  /*0480*/  FADD.FTZ R5, R15, -R8 ;  /* 0x800000080f057221 */ /* 0x020fd80000010000 */
[----:B------:R-:W-:Y:S01]  /*0490*/  @!P4 FFMA.FTZ R13, R5, R12, R8 ;  /* 0x0000000c050dc223 */ /* 0x000fe20000010008 */
[----:B------:R-:W-:-:S07]  /*04a0*/  @P4 FFMA.FTZ R13, -R4, R5, R15 ;  /* 0x00000005040d4223 */ /* 0x000fce000001010f */
.L_x_2608:
[----:B------:R-:W-:Y:S05]  /*04b0*/  BSYNC.RECONVERGENT B0 ;  /* 0x0000000000007941 */ /* 0x000fea0003800200 */
.L_x_2607:
[----:B------:R-:W-:Y:S04]  /*04c0*/  BSSY.RECONVERGENT B0, `(.L_x_2609) ;  /* 0x0000006000007945 */ /* 0x000fe80003800200 */
[----:B------:R-:W-:Y:S05]  /*04d0*/  @P1 BRA `(.L_x_2610) ;  /* 0x0000000000101947 */ /* 0x000fea0003800000 */
[----:B------:R-:W-:Y:S01]  /*04e0*/  FSETP.GEU.FTZ.AND P1, PT, |R12|, 0.5, PT ;  /* 0x3f0000000c00780b */ /* 0x000fe20003f3e200 */
[----:B-----5:R-:W-:-:S12]  /*04f0*/  FADD.FTZ R5, R17, -R10 ;  /* 0x8000000a11057221 */ /* 0x020fd80000010000 */
[----:B------:R-:W-:Y:S01]  /*0500*/  @!P1 FFMA.FTZ R15, R5, R12, R10 ;  /* 0x0000000c050f9223 */ /* 0x000fe2000001000a */
[----:B------:R-:W-:-:S07]  /*0510*/  @P1 FFMA.FTZ R15, -R4, R5, R17 ;  /* 0x00000005040f1223 */ /* 0x000fce0000010111 */
.L_x_2610:
[----:B------:R-:W-:Y:S05]  /*0520*/  BSYNC.RECONVERGENT B0 ;  /* 0x0000000000007941 */ /* 0x000fea0003800200 */
.L_x_2609:
[----:B------:R-:W-:Y:S04]  /*0530*/  BSSY.RECONVERGENT B0, `(.L_x_2611) ;  /* 0x0000006000007945 */ /* 0x000fe80003800200 */
[----:B------:R-:W-:Y:S05]  /*0540*/  @P2 BRA `(.L_x_2612) ;  /* 0x0000000000102947 */ /* 0x000fea0003800000 */
[----:B------:R-:W-:Y:S01]  /*0550*/  FSETP.GEU.FTZ.AND P1, PT, |R12|, 0.5, PT ;  /* 0x3f0000000c00780b */ /* 0x000fe20003f3e200 */
[----:B-----5:R-:W-:-:S12]  /*0560*/  FADD.FTZ R5, R19, -R14 ;  /* 0x8000000e13057221 */ /* 0x020fd80000010000 */
[----:B------:R-:W-:Y:S01]  /*0570*/  @!P1 FFMA.FTZ R17, R5, R12, R14 ;  /* 0x0000000c05119223 */ /* 0x000fe2000001000e */
[----:B------:R-:W-:-:S07]  /*0580*/  @P1 FFMA.FTZ R17, -R4, R5, R19 ;  /* 0x0000000504111223 */ /* 0x000fce0000010113 */
.L_x_2612:
[----:B------:R-:W-:Y:S05]  /*0590*/  BSYNC.RECONVERGENT B0 ;  /* 0x0000000000007941 */ /* 0x000fea0003800200 */
.L_x_2611:
[----:B------:R0:W-:Y:S01]  /*05a0*/  @!P0 STG.E desc[UR4][R2.64], R7 ;  /* 0x0000000702008986 */ /* 0x0001e2000c101904 */
        /* <DEDUP_REMOVED lines=10> */
[----:B------:R1:W-:Y:S04]  /*0650*/  STG.E desc[UR4][R4.64], R13 ;  /* 0x0000000d04007986 */ /* 0x0003e8000c101904 */
[----:B-----5:R1:W-:Y:S02]  /*0660*/  @!P0 STG.E desc[UR4][R2.64], R15 ;  /* 0x0000000f02008986 */ /* 0x0203e4000c101904 */
.L_x_2614:
[----:B------:R-:W-:Y:S05]  /*0670*/  BSYNC.RECONVERGENT B0 ;  /* 0x0000000000007941 */ /* 0x000fea0003800200 */
.L_x_2613:
[----:B------:R-:W-:-:S13]  /*0680*/  ISETP.GE.AND P0, PT, R0, R11, PT ;  /* 0x0000000b0000720c */ /* 0x000fda0003f06270 */
[----:B------:R-:W-:Y:S05]  /*0690*/  @P0 EXIT ;  /* 0x000000000000094d */ /* 0x000fea0003800000 */
[----:B01----:R-:W0:Y:S01]  /*06a0*/  LDC.64 R2, c[0x0][0x398] ;  /* 0x0000e600ff027b82 */ /* 0x003e220000000a00 */
[----:B------:R-:W-:-:S05]  /*06b0*/  LEA R9, R9, R0, 0x9 ;  /* 0x0000000009097211 */ /* 0x000fca00078e48ff */
[----:B0-----:R-:W-:-:S05]  /*06c0*/  IMAD.WIDE.U32 R2, R9, 0x4, R2 ;  /* 0x0000000409027825 */ /* 0x001fca00078e0002 */
[----:B-----5:R-:W-:Y:S01]  /*06d0*/  STG.E desc[UR4][R2.64], R17 ;  /* 0x0000001102007986 */ /* 0x020fe2000c101904 */
[----:B------:R-:W-:Y:S05]  /*06e0*/  EXIT ;  /* 0x000000000000794d */ /* 0x000fea0003800000 */
.L_x_2615:
        /* <DEDUP_REMOVED lines=9> */
.L_x_8001:


//--------------------- .text._ZN2at6native29vectorized_elementwise_kernelILi2EZZZNS0_44_GLOBAL__N__40a83637_7_Lerp_cu_7dd49032_296918lerp_scalar_kernelERNS_18TensorIteratorBaseERKN3c106ScalarEENKUlvE0_clEvENKUlvE0_clEvEUlffE_St5arrayIPcLm3EEEEviT0_T1_ --------------------------
	.section	.text._ZN2at6native29vectorized_elementwise_kernelILi2EZZZNS0_44_GLOBAL__N__40a83637_7_Lerp_cu_7dd49032_296918lerp_scalar_kernelERNS_18TensorIteratorBaseERKN3c106ScalarEENKUlvE0_clEvENKUlvE0_clEvEUlffE_St5arrayIPcLm3EEEEviT0_T1_,"ax",@progbits
	.align	128
        .global         _ZN2at6native29vectorized_elementwise_kernelILi2EZZZNS0_44_GLOBAL__N__40a83637_7_Lerp_cu_7dd49032_296918lerp_scalar_kernelERNS_18TensorIteratorBaseERKN3c106ScalarEENKUlvE0_clEvENKUlvE0_clEvEUlffE_St5arrayIPcLm3EEEEviT0_T1_
        .type           _ZN2at6native29vectorized_elementwise_kernelILi2EZZZNS0_44_GLOBAL__N__40a83637_7_Lerp_cu_7dd49032_296918lerp_scalar_kernelERNS_18TensorIteratorBaseERKN3c106ScalarEENKUlvE0_clEvENKUlvE0_clEvEUlffE_St5arrayIPcLm3EEEEviT0_T1_,@function
        .size           _ZN2at6native29vectorized_elementwise_kernelILi2EZZZNS0_44_GLOBAL__N__40a83637_7_Lerp_cu_7dd49032_296918lerp_scalar_kernelERNS_18TensorIteratorBaseERKN3c106ScalarEENKUlvE0_clEvENKUlvE0_clEvEUlffE_St5arrayIPcLm3EEEEviT0_T1_,(.L_x_8002 - _ZN2at6native29vectorized_elementwise_kernelILi2EZZZNS0_44_GLOBAL__N__40a83637_7_Lerp_cu_7dd49032_296918lerp_scalar_kernelERNS_18TensorIteratorBaseERKN3c106ScalarEENKUlvE0_clEvENKUlvE0_clEvEUlffE_St5arrayIPcLm3EEEEviT0_T1_)
        .other          _ZN2at6native29vectorized_elementwise_kernelILi2EZZZNS0_44_GLOBAL__N__40a83637_7_Lerp_cu_7dd49032_296918lerp_scalar_kernelERNS_18TensorIteratorBaseERKN3c106ScalarEENKUlvE0_clEvENKUlvE0_clEvEUlffE_St5arrayIPcLm3EEEEviT0_T1_,@"STO_CUDA_ENTRY STV_DEFAULT"
_ZN2at6native29vectorized_elementwise_kernelILi2EZZZNS0_44_GLOBAL__N__40a83637_7_Lerp_cu_7dd49032_296918lerp_scalar_kernelERNS_18TensorIteratorBaseERKN3c106ScalarEENKUlvE0_clEvENKUlvE0_clEvEUlffE_St5arrayIPcLm3EEEEviT0_T1_:
.text._ZN2at6native29vectorized_elementwise_kernelILi2EZZZNS0_44_GLOBAL__N__40a83637_7_Lerp_cu_7dd49032_296918lerp_scalar_kernelERNS_18TensorIteratorBaseERKN3c106ScalarEENKUlvE0_clEvENKUlvE0_clEvEUlffE_St5arrayIPcLm3EEEEviT0_T1_:
        /* <DEDUP_REMOVED lines=10> */
[----:B------:R-:W-:-:S07]  /*00a0*/  HFMA2 R4, -RZ, RZ, 0, 0 ;  /* 0x00000000ff047431 */ /* 0x000fce00000001ff */
[----:B------:R-:W2:Y:S08]  /*00b0*/  LDC.64 R24, c[0x0][0x3a8] ;  /* 0x0000ea00ff187b82 */ /* 0x000eb00000000a00 */
[----:B------:R-:W3:Y:S08]  /*00c0*/  LDC.64 R14, c[0x0][0x3a0] ;  /* 0x0000e800ff0e7b82 */ /* 0x000ef00000000a00 */
[----:B------:R-:W4:Y:S01]  /*00d0*/  LDC.64 R12, c[0x0][0x3a8] ;  /* 0x0000ea00ff0c7b82 */ /* 0x000f220000000a00 */
[----:B0-----:R-:W-:-:S07]  /*00e0*/  ISETP.GE.U32.AND P0, PT, R23, R2, PT ;  /* 0x000000021700720c */ /* 0x001fce0003f06070 */
[----:B------:R-:W0:Y:S01]  /*00f0*/  LDC.64 R10, c[0x0][0x3a0] ;  /* 0x0000e800ff0a7b82 */ /* 0x000e220000000a00 */
[----:B------:R-:W-:-:S07]  /*0100*/  MOV R3, R23 ;  /* 0x0000001700037202 */ /* 0x000fce0000000f00 */
[----:B------:R-:W0:Y:S01]  /*0110*/  LDC.64 R20, c[0x0][0x3a0] ;  /* 0x0000e800ff147b82 */ /* 0x000e220000000a00 */
[----:B------:R-:W-:Y:S02]  /*0120*/  @!P0 IADD3 R23, PT, PT, R3, 0x80, RZ ;  /* 0x0000008003178810 */ /* 0x000fe40007ffe0ff */
[----:B------:R-:W-:Y:S02]  /*0130*/  @!P0 IADD3 R5, PT, PT, R0, R3, RZ ;  /* 0x0000000300058210 */ /* 0x000fe40007ffe0ff */
[----:B------:R-:W-:-:S03]  /*0140*/  ISETP.GE.U32.AND P1, PT, R23, R2, PT ;  /* 0x000000021700720c */ /* 0x000fc60003f26070 */
[----:B------:R-:W0:Y:S01]  /*0150*/  LDC.64 R18, c[0x0][0x3a8] ;  /* 0x0000ea00ff127b82 */ /* 0x000e220000000a00 */
[----:B-1----:R-:W-:-:S04]  /*0160*/  @!P0 IMAD.WIDE.U32 R16, R5, 0x4, R16 ;  /* 0x0000000405108825 */ /* 0x002fc800078e0010 */
[----:B--2---:R-:W-:-:S03]  /*0170*/  @!P0 IMAD.WIDE.U32 R24, R5, 0x4, R24 ;  /* 0x0000000405188825 */ /* 0x004fc600078e0018 */
[----:B------:R-:W1:Y:S02]  /*0180*/  LDC.64 R8, c[0x0][0x3a8] ;  /* 0x0000ea00ff087b82 */ /* 0x000e640000000a00 */
[----:B------:R-:W-:Y:S01]  /*0190*/  @!P1 IADD3 R7, PT, PT, R0, R23, RZ ;  /* 0x0000001700079210 */ /* 0x000fe20007ffe0ff */
[----:B------:R4:W5:Y:S01]  /*01a0*/  @!P0 LDG.E R4, desc[UR4][R16.64] ;  /* 0x0000000410048981 */ /* 0x000962000c1e1900 */
[----:B------:R-:W-:Y:S02]  /*01b0*/  @!P1 IADD3 R23, PT, PT, R23, 0x80, RZ ;  /* 0x0000008017179810 */ /* 0x000fe40007ffe0ff */
[----:B------:R-:W-:Y:S02]  /*01c0*/  MOV R5, RZ ;  /* 0x000000ff00057202 */ /* 0x000fe40000000f00 */
[----:B------:R-:W-:-:S04]  /*01d0*/  ISETP.GE.U32.AND P2, PT, R23, R2, PT ;  /* 0x000000021700720c */ /* 0x000fc80003f46070 */
[----:B------:R1:W5:Y:S01]  /*01e0*/  @!P0 LDG.E R5, desc[UR4][R24.64] ;  /* 0x0000000418058981 */ /* 0x000362000c1e1900 */
[----:B---3--:R-:W-:-:S04]  /*01f0*/  @!P1 IMAD.WIDE.U32 R14, R7, 0x4, R14 ;  /* 0x00000004070e9825 */ /* 0x008fc800078e000e */
[----:B----4-:R-:W-:Y:S01]  /*0200*/  @!P1 IMAD.WIDE.U32 R16, R7, 0x4, R12 ;  /* 0x0000000407109825 */ /* 0x010fe200078e000c */
[----:B------:R-:W-:-:S03]  /*0210*/  CS2R R6, SRZ ;  /* 0x0000000000067805 */ /* 0x000fc6000001ff00 */
[C---:B------:R-:W-:Y:S02]  /*0220*/  @!P2 IADD3 R27, PT, PT, R0.reuse, R23, RZ ;  /* 0x00000017001ba210 */ /* 0x040fe40007ffe0ff */
[----:B------:R-:W-:Y:S01]  /*0230*/  @!P2 IADD3 R23, PT, PT, R23, 0x80, RZ ;  /* 0x000000801717a810 */ /* 0x000fe20007ffe0ff */
[----:B------:R2:W5:Y:S03]  /*0240*/  @!P1 LDG.E R6, desc[UR4][R14.64] ;  /* 0x000000040e069981 */ /* 0x000566000c1e1900 */
[----:B------:R-:W-:Y:S01]  /*0250*/  ISETP.GE.U32.AND P0, PT, R23, R2, PT ;  /* 0x000000021700720c */ /* 0x000fe20003f06070 */
[C---:B0-----:R-:W-:Y:S01]  /*0260*/  @!P2 IMAD.WIDE.U32 R12, R27.reuse, 0x4, R10 ;  /* 0x000000041b0ca825 */ /* 0x041fe200078e000a */
[----:B------:R0:W5:Y:S03]  /*0270*/  @!P1 LDG.E R7, desc[UR4][R16.64] ;  /* 0x0000000410079981 */ /* 0x000166000c1e1900 */
[----:B-1----:R-:W-:Y:S01]  /*0280*/  @!P2 IMAD.WIDE.U32 R24, R27, 0x4, R8 ;  /* 0x000000041b18a825 */ /* 0x002fe200078e0008 */
[----:B------:R-:W-:Y:S01]  /*0290*/  CS2R R8, SRZ ;  /* 0x0000000000087805 */ /* 0x000fe2000001ff00 */
[----:B--2---:R-:W1:Y:S05]  /*02a0*/  LDC.64 R14, c[0x0][0x3a0] ;  /* 0x0000e800ff0e7b82 */ /* 0x004e6a0000000a00 */
[----:B------:R-:W5:Y:S01]  /*02b0*/  @!P2 LDG.E R8, desc[UR4][R12.64] ;  /* 0x000000040c08a981 */ /* 0x000f62000c1e1900 */
[----:B------:R-:W-:-:S02]  /*02c0*/  @!P0 IADD3 R11, PT, PT, R0, R23, RZ ;  /* 0x00000017000b8210 */ /* 0x000fc40007ffe0ff */
[----:B------:R-:W-:Y:S01]  /*02d0*/  @!P0 IADD3 R23, PT, PT, R23, 0x80, RZ ;  /* 0x0000008017178810 */ /* 0x000fe20007ffe0ff */
[----:B0-----:R-:W0:Y:S01]  /*02e0*/  LDC.64 R16, c[0x0][0x3a0] ;  /* 0x0000e800ff107b82 */ /* 0x001e220000000a00 */
[----:B------:R2:W5:Y:S01]  /*02f0*/  @!P2 LDG.E R9, desc[UR4][R24.64] ;  /* 0x000000041809a981 */ /* 0x000562000c1e1900 */
[----:B------:R-:W-:Y:S01]  /*0300*/  @!P0 IMAD.WIDE.U32 R20, R11, 0x4, R20 ;  /* 0x000000040b148825 */ /* 0x000fe200078e0014 */
[----:B------:R-:W-:-:S03]  /*0310*/  ISETP.GE.U32.AND P1, PT, R23, R2, PT ;  /* 0x000000021700720c */ /* 0x000fc60003f26070 */
[----:B------:R-:W-:Y:S01]  /*0320*/  @!P0 IMAD.WIDE.U32 R18, R11, 0x4, R18 ;  /* 0x000000040b128825 */ /* 0x000fe200078e0012 */
[----:B------:R-:W-:Y:S01]  /*0330*/  CS2R R10, SRZ ;  /* 0x00000000000a7805 */ /* 0x000fe2000001ff00 */
[----:B--2---:R-:W2:Y:S05]  /*0340*/  LDC.64 R24, c[0x0][0x3a8] ;  /* 0x0000ea00ff187b82 */ /* 0x004eaa0000000a00 */
[----:B------:R3:W5:Y:S03]  /*0350*/  @!P0 LDG.E R11, desc[UR4][R18.64] ;  /* 0x00000004120b8981 */ /* 0x000766000c1e1900 */
[----:B------:R-:W-:Y:S01]  /*0360*/  @!P1 IADD3 R13, PT, PT, R0, R23, RZ ;  /* 0x00000017000d9210 */ /* 0x000fe20007ffe0ff */
[----:B------:R4:W5:Y:S01]  /*0370*/  @!P0 LDG.E R10, desc[UR4][R20.64] ;  /* 0x00000004140a8981 */ /* 0x000962000c1e1900 */
[----:B------:R-:W-:Y:S01]  /*0380*/  @!P1 IADD3 R23, PT, PT, R23, 0x80, RZ ;  /* 0x0000008017179810 */ /* 0x000fe20007ffe0ff */
[----:B---3--:R-:W3:Y:S03]  /*0390*/  LDC.64 R18, c[0x0][0x3a8] ;  /* 0x0000ea00ff127b82 */ /* 0x008ee60000000a00 */
[----:B------:R-:W-:Y:S01]  /*03a0*/  ISETP.GE.U32.AND P0, PT, R23, R2, PT ;  /* 0x000000021700720c */ /* 0x000fe20003f06070 */
[----:B------:R-:W-:-:S02]  /*03b0*/  HFMA2 R12, -RZ, RZ, 0, 0 ;  /* 0x00000000ff0c7431 */ /* 0x000fc400000001ff */
[----:B-1----:R-:W-:-:S04]  /*03c0*/  @!P1 IMAD.WIDE.U32 R14, R13, 0x4, R14 ;  /* 0x000000040d0e9825 */ /* 0x002fc800078e000e */
[----:B----4-:R-:W-:Y:S01]  /*03d0*/  HFMA2 R20, -RZ, RZ, 0, 0 ;  /* 0x00000000ff147431 */ /* 0x010fe200000001ff */
[----:B------:R1:W5:Y:S05]  /*03e0*/  @!P1 LDG.E R12, desc[UR4][R14.64] ;  /* 0x000000040e0c9981 */ /* 0x00036a000c1e1900 */
[----:B------:R-:W-:Y:S01]  /*03f0*/  @!P0 IADD3 R21, PT, PT, R0, R23, RZ ;  /* 0x0000001700158210 */ /* 0x000fe20007ffe0ff */
[----:B-1----:R-:W1:Y:S04]  /*0400*/  LDC.64 R14, c[0x0][0x3a0] ;  /* 0x0000e800ff0e7b82 */ /* 0x002e680000000a00 */
[----:B0-----:R-:W-:Y:S01]  /*0410*/  @!P0 IMAD.WIDE.U32 R16, R21, 0x4, R16 ;  /* 0x0000000415108825 */ /* 0x001fe200078e0010 */
[----:B------:R-:W-:-:S03]  /*0420*/  @!P0 IADD3 R23, PT, PT, R23, 0x80, RZ ;  /* 0x0000008017178810 */ /* 0x000fc60007ffe0ff */
[----:B---3--:R-:W-:Y:S01]  /*0430*/  @!P0 IMAD.WIDE.U32 R18, R21, 0x4, R18 ;  /* 0x0000000415128825 */ /* 0x008fe200078e0012 */
[----:B------:R-:W-:Y:S01]  /*0440*/  MOV R21, RZ ;  /* 0x000000ff00157202 */ /* 0x000fe20000000f00 */
[----:B------:R0:W5:Y:S05]  /*0450*/  @!P0 LDG.E R20, desc[UR4][R16.64] ;  /* 0x0000000410148981 */ /* 0x00016a000c1e1900 */
[----:B------:R3:W5:Y:S01]  /*0460*/  @!P0 LDG.E R21, desc[UR4][R18.64] ;  /* 0x0000000412158981 */ /* 0x000762000c1e1900 */
[----:B------:R-:W-:Y:S01]  /*0470*/  ISETP.GE.U32.AND P0, PT, R23, R2, PT ;  /* 0x000000021700720c */ /* 0x000fe20003f06070 */
[----:B0-----:R-:W0:Y:S01]  /*0480*/  LDC.64 R16, c[0x0][0x3a8] ;  /* 0x0000ea00ff107b82 */ /* 0x001e220000000a00 */
[----:B--2---:R-:W-:Y:S01]  /*0490*/  @!P1 IMAD.WIDE.U32 R24, R13, 0x4, R24 ;  /* 0x000000040d189825 */ /* 0x004fe200078e0018 */
[----:B------:R-:W-:-:S03]  /*04a0*/  MOV R13, RZ ;  /* 0x000000ff000d7202 */ /* 0x000fc60000000f00 */
[----:B------:R-:W-:-:S03]  /*04b0*/  HFMA2 R22, -RZ, RZ, 0, 0 ;  /* 0x00000000ff167431 */ /* 0x000fc600000001ff */
[----:B------:R2:W5:Y:S01]  /*04c0*/  @!P1 LDG.E R13, desc[UR4][R24.64] ;  /* 0x00000004180d9981 */ /* 0x000562000c1e1900 */
[----:B---3--:R-:W3:Y:S03]  /*04d0*/  LDC.64 R18, c[0x0][0x3a0] ;  /* 0x0000e800ff127b82 */ /* 0x008ee60000000a00 */
[----:B--2---:R-:W-:-:S05]  /*04e0*/  @!P0 IADD3 R25, PT, PT, R0, R23, RZ ;  /* 0x0000001700198210 */ /* 0x004fca0007ffe0ff */
[----:B-1----:R-:W-:-:S04]  /*04f0*/  @!P0 IMAD.WIDE.U32 R14, R25, 0x4, R14 ;  /* 0x00000004190e8825 */ /* 0x002fc800078e000e */
[----:B0-----:R-:W-:Y:S01]  /*0500*/  @!P0 IMAD.WIDE.U32 R16, R25, 0x4, R16 ;  /* 0x0000000419108825 */ /* 0x001fe200078e0010 */
[----:B------:R0:W5:Y:S01]  /*0510*/  @!P0 LDG.E R22, desc[UR4][R14.64] ;  /* 0x000000040e168981 */ /* 0x000162000c1e1900 */
[----:B------:R-:W-:Y:S02]  /*0520*/  CS2R R24, SRZ ;  /* 0x0000000000187805 */ /* 0x000fe4000001ff00 */
[----:B------:R-:W-:-:S04]  /*0530*/  @!P0 VIADD R23, R23, 0x80 ;  /* 0x0000008017178836 */ /* 0x000fc80000000000 */
[----:B------:R1:W5:Y:S01]  /*0540*/  @!P0 LDG.E R25, desc[UR4][R16.64] ;  /* 0x0000000410198981 */ /* 0x000362000c1e1900 */
[----:B0-----:R-:W0:Y:S01]  /*0550*/  LDC.64 R14, c[0x0][0x3a8] ;  /* 0x0000ea00ff0e7b82 */ /* 0x001e220000000a00 */
[----:B------:R-:W-:-:S07]  /*0560*/  ISETP.GE.U32.AND P0, PT, R23, R2, PT ;  /* 0x000000021700720c */ /* 0x000fce0003f06070 */
[----:B-1----:R-:W1:Y:S06]  /*0570*/  LDC R17, c[0x0][0x388] ;  /* 0x0000e200ff117b82 */ /* 0x002e6c0000000800 */
[----:B------:R-:W-:Y:S02]  /*0580*/  @!P0 IADD3 R27, PT, PT, R0, R23, RZ ;  /* 0x00000017001b8210 */ /* 0x000fe40007ffe0ff */
[----:B------:R-:W-:-:S03]  /*0590*/  MOV R23, RZ ;  /* 0x000000ff00177202 */ /* 0x000fc60000000f00 */
[----:B---3--:R-:W-:-:S04]  /*05a0*/  @!P0 IMAD.WIDE.U32 R18, R27, 0x4, R18 ;  /* 0x000000041b128825 */ /* 0x008fc800078e0012 */
[----:B0-----:R-:W-:Y:S01]  /*05b0*/  @!P0 IMAD.WIDE.U32 R14, R27, 0x4, R14 ;  /* 0x000000041b0e8825 */ /* 0x001fe200078e000e */
[----:B------:R0:W5:Y:S04]  /*05c0*/  @!P0 LDG.E R23, desc[UR4][R18.64] ;  /* 0x0000000412178981 */ /* 0x000168000c1e1900 */
[----:B------:R0:W5:Y:S01]  /*05d0*/  @!P0 LDG.E R24, desc[UR4][R14.64] ;  /* 0x000000040e188981 */ /* 0x000162000c1e1900 */
[----:B------:R-:W-:Y:S01]  /*05e0*/  ISETP.GE.U32.AND P0, PT, R3, R2, PT ;  /* 0x000000020300720c */ /* 0x000fe20003f06070 */
[----:B------:R-:W-:Y:S01]  /*05f0*/  BSSY.RECONVERGENT B0, `(.L_x_2617) ;  /* 0x0000007000007945 */ /* 0x000fe20003800200 */
[----:B-1----:R-:W-:-:S11]  /*0600*/  FADD.FTZ R16, -R17, 1 ;  /* 0x3f80000011107421 */ /* 0x002fd60000010100 */
[----:B0-----:R-:W-:Y:S05]  /*0610*/  @P0 BRA `(.L_x_2618) ;  /* 0x0000000000100947 */ /* 0x001fea0003800000 */
[----:B------:R-:W-:Y:S01]  /*0620*/  FSETP.GEU.FTZ.AND P1, PT, |R17|, 0.5, PT ;  /* 0x3f0000001100780b */ /* 0x000fe20003f3e200 */
[----:B-----5:R-:W-:-:S12]  /*0630*/  FADD.FTZ R19, R5, -R4 ;  /* 0x8000000405137221 */ /* 0x020fd80000010000 */
[----:B------:R-:W-:Y:S01]  /*0640*/  @!P1 FFMA.FTZ R15, R19, R17, R4 ;  /* 0x00000011130f9223 */ /* 0x000fe20000010004 */
[----:B------:R-:W-:-:S07]  /*0650*/  @P1 FFMA.FTZ R15, -R16, R19, R5 ;  /* 0x00000013100f1223 */ /* 0x000fce0000010105 */
.L_x_2618:
[----:B------:R-:W-:Y:S05]  /*0660*/  BSYNC.RECONVERGENT B0 ;  /* 0x0000000000007941 */ /* 0x000fea0003800200 */
.L_x_2617:
[----:B------:R-:W-:Y:S01]  /*0670*/  IADD3 R19, PT, PT, R3, 0x80, RZ ;  /* 0x0000008003137810 */ /* 0x000fe20007ffe0ff */
[----:B------:R-:W-:Y:S03]  /*0680*/  BSSY.RECONVERGENT B0, `(.L_x_2619) ;  /* 0x0000007000007945 */ /* 0x000fe60003800200 */
[----:B------:R-:W-:-:S13]  /*0690*/  ISETP.GE.U32.AND P1, PT, R19, R2, PT ;  /* 0x000000021300720c */ /* 0x000fda0003f26070 */
[----:B------:R-:W-:Y:S05]  /*06a0*/  @P1 BRA `(.L_x_2620) ;  /* 0x0000000000101947 */ /* 0x000fea0003800000 */
[----:B------:R-:W-:Y:S01]  /*06b0*/  FSETP.GEU.FTZ.AND P1, PT, |R17|, 0.5, PT ;  /* 0x3f0000001100780b */ /* 0x000fe20003f3e200 */
[----:B-----5:R-:W-:-:S12]  /*06c0*/  FADD.FTZ R5, R7, -R6 ;  /* 0x8000000607057221 */ /* 0x020fd80000010000 */
[----:B------:R-:W-:Y:S01]  /*06d0*/  @!P1 FFMA.FTZ R6, R5, R17, R6 ;  /* 0x0000001105069223 */ /* 0x000fe20000010006 */
[----:B------:R-:W-:-:S07]  /*06e0*/  @P1 FFMA.FTZ R6, -R16, R5, R7 ;  /* 0x0000000510061223 */ /* 0x000fce0000010107 */
.L_x_2620:
[----:B------:R-:W-:Y:S05]  /*06f0*/  BSYNC.RECONVERGENT B0 ;  /* 0x0000000000007941 */ /* 0x000fea0003800200 */
.L_x_2619:
[----:B-----5:R-:W-:Y:S01]  /*0700*/  IADD3 R5, PT, PT, R3, 0x100, RZ ;  /* 0x0000010003057810 */ /* 0x020fe20007ffe0ff */
[----:B------:R-:W-:Y:S03]  /*0710*/  BSSY.RECONVERGENT B0, `(.L_x_2621) ;  /* 0x0000007000007945 */ /* 0x000fe60003800200 */
[----:B------:R-:W-:-:S13]  /*0720*/  ISETP.GE.U32.AND P1, PT, R5, R2, PT ;  /* 0x000000020500720c */ /* 0x000fda0003f26070 */
[----:B------:R-:W-:Y:S05]  /*0730*/  @P1 BRA `(.L_x_2622) ;  /* 0x0000000000101947 */ /* 0x000fea0003800000 */
[----:B------:R-:W-:Y:S01]  /*0740*/  FSETP.GEU.FTZ.AND P1, PT, |R17|, 0.5, PT ;  /* 0x3f0000001100780b */ /* 0x000fe20003f3e200 */
[----:B------:R-:W-:-:S12]  /*0750*/  FADD.FTZ R5, R9, -R8 ;  /* 0x8000000809057221 */ /* 0x000fd80000010000 */
[----:B------:R-:W-:Y:S01]  /*0760*/  @!P1 FFMA.FTZ R8, R5, R17, R8 ;  /* 0x0000001105089223 */ /* 0x000fe20000010008 */
[----:B------:R-:W-:-:S07]  /*0770*/  @P1 FFMA.FTZ R8, -R16, R5, R9 ;  /* 0x0000000510081223 */ /* 0x000fce0000010109 */
.L_x_2622:
[----:B------:R-:W-:Y:S05]  /*0780*/  BSYNC.RECONVERGENT B0 ;  /* 0x0000000000007941 */ /* 0x000fea0003800200 */
.L_x_2621:
[----:B------:R-:W-:Y:S01]  /*0790*/  IADD3 R5, PT, PT, R3, 0x180, RZ ;  /* 0x0000018003057810 */ /* 0x000fe20007ffe0ff */
[----:B------:R-:W-:Y:S03]  /*07a0*/  BSSY.RECONVERGENT B0, `(.L_x_2623) ;  /* 0x0000008000007945 */ /* 0x000fe60003800200 */
[----:B------:R-:W-:Y:S02]  /*07b0*/  ISETP.GE.U32.AND P1, PT, R5, R2, PT ;  /* 0x000000020500720c */ /* 0x000fe40003f26070 */
[----:B------:R-:W0:Y:S11]  /*07c0*/  @!P0 LDC.64 R4, c[0x0][0x398] ;  /* 0x0000e600ff048b82 */ /* 0x000e360000000a00 */
[----:B------:R-:W-:Y:S05]  /*07d0*/  @P1 BRA `(.L_x_2624) ;  /* 0x0000000000101947 */ /* 0x000fea0003800000 */
[----:B------:R-:W-:Y:S01]  /*07e0*/  FSETP.GEU.FTZ.AND P1, PT, |R17|, 0.5, PT ;  /* 0x3f0000001100780b */ /* 0x000fe20003f3e200 */
[----:B------:R-:W-:-:S12]  /*07f0*/  FADD.FTZ R7, R11, -R10 ;  /* 0x8000000a0b077221 */ /* 0x000fd80000010000 */
[----:B------:R-:W-:Y:S01]  /*0800*/  @!P1 FFMA.FTZ R10, R7, R17, R10 ;  /* 0x00000011070a9223 */ /* 0x000fe2000001000a */
[----:B------:R-:W-:-:S07]  /*0810*/  @P1 FFMA.FTZ R10, -R16, R7, R11 ;  /* 0x00000007100a1223 */ /* 0x000fce000001010b */
.L_x_2624:
[----:B------:R-:W-:Y:S05]  /*0820*/  BSYNC.RECONVERGENT B0 ;  /* 0x0000000000007941 */ /* 0x000fea0003800200 */
.L_x_2623:
[C---:B------:R-:W-:Y:S01]  /*0830*/  IADD3 R7, PT, PT, R3.reuse, 0x200, RZ ;  /* 0x0000020003077810 */ /* 0x040fe20007ffe0ff */
[----:B------:R-:W-:Y:S01]  /*0840*/  BSSY.RECONVERGENT B0, `(.L_x_2625) ;  /* 0x000000f000007945 */ /* 0x000fe20003800200 */
[----:B------:R-:W-:Y:S02]  /*0850*/  IADD3 R9, PT, PT, R3, 0x280, RZ ;  /* 0x0000028003097810 */ /* 0x000fe40007ffe0ff */
[-C--:B------:R-:W-:Y:S02]  /*0860*/  ISETP.GE.U32.AND P4, PT, R7, R2.reuse, PT ;  /* 0x000000020700720c */ /* 0x080fe40003f86070 */
[----:B------:R-:W-:Y:S02]  /*0870*/  IADD3 R7, PT, PT, R3, 0x300, RZ ;  /* 0x0000030003077810 */ /* 0x000fe40007ffe0ff */
[-C--:B------:R-:W-:Y:S02]  /*0880*/  ISETP.GE.U32.AND P1, PT, R9, R2.reuse, PT ;  /* 0x000000020900720c */ /* 0x080fe40003f26070 */
[----:B------:R-:W-:-:S02]  /*0890*/  ISETP.GE.U32.AND P2, PT, R7, R2, PT ;  /* 0x000000020700720c */ /* 0x000fc40003f46070 */
[----:B------:R-:W-:Y:S02]  /*08a0*/  @!P0 IADD3 R7, PT, PT, R0, R3, RZ ;  /* 0x0000000300078210 */ /* 0x000fe40007ffe0ff */
[----:B------:R-:W-:-:S03]  /*08b0*/  IADD3 R9, PT, PT, R3, 0x380, RZ ;  /* 0x0000038003097810 */ /* 0x000fc60007ffe0ff */
[----:B0-----:R-:W-:Y:S01]  /*08c0*/  @!P0 IMAD.WIDE.U32 R4, R7, 0x4, R4 ;  /* 0x0000000407048825 */ /* 0x001fe200078e0004 */
[----:B------:R-:W-:Y:S01]  /*08d0*/  ISETP.GE.U32.AND P3, PT, R9, R2, PT ;  /* 0x000000020900720c */ /* 0x000fe20003f66070 */
[----:B------:R-:W-:-:S12]  /*08e0*/  @P4 BRA `(.L_x_2626) ;  /* 0x0000000000104947 */ /* 0x000fd80003800000 */
[----:B------:R-:W-:Y:S01]  /*08f0*/  FSETP.GEU.FTZ.AND P4, PT, |R17|, 0.5, PT ;  /* 0x3f0000001100780b */ /* 0x000fe20003f9e200 */
[----:B------:R-:W-:-:S12]  /*0900*/  FADD.FTZ R7, R13, -R12 ;  /* 0x8000000c0d077221 */ /* 0x000fd80000010000 */
[----:B------:R-:W-:Y:S01]  /*0910*/  @!P4 FFMA.FTZ R12, R7, R17, R12 ;  /* 0x00000011070cc223 */ /* 0x000fe2000001000c */
[----:B------:R-:W-:-:S07]  /*0920*/  @P4 FFMA.FTZ R12, -R16, R7, R13 ;  /* 0x00000007100c4223 */ /* 0x000fce000001010d */
.L_x_2626:
[----:B------:R-:W-:Y:S05]  /*0930*/  BSYNC.RECONVERGENT B0 ;  /* 0x0000000000007941 */ /* 0x000fea0003800200 */
.L_x_2625:
[----:B------:R-:W-:Y:S04]  /*0940*/  BSSY.RECONVERGENT B0, `(.L_x_2627) ;  /* 0x0000006000007945 */ /* 0x000fe80003800200 */
[----:B------:R-:W-:Y:S05]  /*0950*/  @P1 BRA `(.L_x_2628) ;  /* 0x0000000000101947 */ /* 0x000fea0003800000 */
[----:B------:R-:W-:Y:S01]  /*0960*/  FSETP.GEU.FTZ.AND P1, PT, |R17|, 0.5, PT ;  /* 0x3f0000001100780b */ /* 0x000fe20003f3e200 */
[----:B------:R-:W-:-:S12]  /*0970*/  FADD.FTZ R7, R21, -R20 ;  /* 0x8000001415077221 */ /* 0x000fd80000010000 */
[----:B------:R-:W-:Y:S01]  /*0980*/  @!P1 FFMA.FTZ R20, R7, R17, R20 ;  /* 0x0000001107149223 */ /* 0x000fe20000010014 */
[----:B------:R-:W-:-:S07]  /*0990*/  @P1 FFMA.FTZ R20, -R16, R7, R21 ;  /* 0x0000000710141223 */ /* 0x000fce0000010115 */
.L_x_2628:
[----:B------:R-:W-:Y:S05]  /*09a0*/  BSYNC.RECONVERGENT B0 ;  /* 0x0000000000007941 */ /* 0x000fea0003800200 */
.L_x_2627:
[----:B------:R-:W-:Y:S04]  /*09b0*/  BSSY.RECONVERGENT B0, `(.L_x_2629) ;  /* 0x0000006000007945 */ /* 0x000fe80003800200 */
[----:B------:R-:W-:Y:S05]  /*09c0*/  @P2 BRA `(.L_x_2630) ;  /* 0x0000000000102947 */ /* 0x000fea0003800000 */
[----:B------:R-:W-:Y:S01]  /*09d0*/  FSETP.GEU.FTZ.AND P1, PT, |R17|, 0.5, PT ;  /* 0x3f0000001100780b */ /* 0x000fe20003f3e200 */
[----:B------:R-:W-:-:S12]  /*09e0*/  FADD.FTZ R7, R25, -R22 ;  /* 0x8000001619077221 */ /* 0x000fd80000010000 */
[----:B------:R-:W-:Y:S01]  /*09f0*/  @!P1 FFMA.FTZ R22, R7, R17, R22 ;  /* 0x0000001107169223 */ /* 0x000fe20000010016 */
[----:B------:R-:W-:-:S07]  /*0a00*/  @P1 FFMA.FTZ R22, -R16, R7, R25 ;  /* 0x0000000710161223 */ /* 0x000fce0000010119 */
.L_x_2630:
[----:B------:R-:W-:Y:S05]  /*0a10*/  BSYNC.RECONVERGENT B0 ;  /* 0x0000000000007941 */ /* 0x000fea0003800200 */
.L_x_2629:
[----:B------:R-:W-:Y:S04]  /*0a20*/  BSSY.RECONVERGENT B0, `(.L_x_2631) ;  /* 0x0000006000007945 */ /* 0x000fe80003800200 */
[----:B------:R-:W-:Y:S05]  /*0a30*/  @P3 BRA `(.L_x_2632) ;  /* 0x0000000000103947 */ /* 0x000fea0003800000 */
[----:B------:R-:W-:Y:S01]  /*0a40*/  FSETP.GEU.FTZ.AND P1, PT, |R17|, 0.5, PT ;  /* 0x3f0000001100780b */ /* 0x000fe20003f3e200 */
[----:B------:R-:W-:-:S12]  /*0a50*/  FADD.FTZ R14, R24, -R23 ;  /* 0x80000017180e7221 */ /* 0x000fd80000010000 */
[----:B------:R-:W-:Y:S01]  /*0a60*/  @!P1 FFMA.FTZ R17, R14, R17, R23 ;  /* 0x000000110e119223 */ /* 0x000fe20000010017 */
[----:B------:R-:W-:-:S07]  /*0a70*/  @P1 FFMA.FTZ R17, -R16, R14, R24 ;  /* 0x0000000e10111223 */ /* 0x000fce0000010118 */
.L_x_2632:
[----:B------:R-:W-:Y:S05]  /*0a80*/  BSYNC.RECONVERGENT B0 ;  /* 0x0000000000007941 */ /* 0x000fea0003800200 */
.L_x_2631:
[----:B------:R-:W-:Y:S01]  /*0a90*/  @!P0 MOV R3, R19 ;  /* 0x0000001300038202 */ /* 0x000fe20000000f00 */
[----:B------:R0:W-:Y:S01]  /*0aa0*/  @!P0 STG.E desc[UR4][R4.64], R15 ;  /* 0x0000000f04008986 */ /* 0x0001e2000c101904 */
[----:B------:R-:W-:Y:S04]  /*0ab0*/  BSSY.RECONVERGENT B0, `(.L_x_2633) ;  /* 0x000002d000007945 */ /* 0x000fe80003800200 */
[----:B------:R-:W-:Y:S01]  /*0ac0*/  BSSY.RELIABLE B1, `(.L_x_2634) ;  /* 0x0000025000017945 */ /* 0x000fe20003800100 */
[----:B------:R-:W-:-:S13]  /*0ad0*/  ISETP.GE.U32.AND P0, PT, R3, R2, PT ;  /* 0x000000020300720c */ /* 0x000fda0003f06070 */
[----:B0-----:R-:W-:Y:S05]  /*0ae0*/  @P0 BRA `(.L_x_2635) ;  /* 0x0000000000300947 */ /* 0x001fea0003800000 */
[----:B------:R-:W0:Y:S01]  /*0af0*/  LDC.64 R4, c[0x0][0x398] ;  /* 0x0000e600ff047b82 */ /* 0x000e220000000a00 */
[----:B------:R-:W-:Y:S01]  /*0b00*/  IMAD.IADD R7, R0, 0x1, R3 ;  /* 0x0000000100077824 */ /* 0x000fe200078e0203 */
[----:B------:R-:W-:-:S04]  /*0b10*/  IADD3 R3, PT, PT, R3, 0x80, RZ ;  /* 0x0000008003037810 */ /* 0x000fc80007ffe0ff */
[----:B------:R-:W-:Y:S01]  /*0b20*/  ISETP.GE.U32.AND P0, PT, R3, R2, PT ;  /* 0x000000020300720c */ /* 0x000fe20003f06070 */
[----:B0-----:R-:W-:-:S05]  /*0b30*/  IMAD.WIDE.U32 R4, R7, 0x4, R4 ;  /* 0x0000000407047825 */ /* 0x001fca00078e0004 */
[----:B------:R0:W-:Y:S07]  /*0b40*/  STG.E desc[UR4][R4.64], R6 ;  /* 0x0000000604007986 */ /* 0x0001ee000c101904 */
[----:B------:R-:W-:Y:S05]  /*0b50*/  @P0 BRA `(.L_x_2636) ;  /* 0x0000000000300947 */ /* 0x000fea0003800000 */
[----:B0-----:R-:W0:Y:S01]  /*0b60*/  LDC.64 R4, c[0x0][0x398] ;  /* 0x0000e600ff047b82 */ /* 0x001e220000000a00 */
[----:B------:R-:W-:Y:S02]  /*0b70*/  IADD3 R7, PT, PT, R0, R3, RZ ;  /* 0x0000000300077210 */ /* 0x000fe40007ffe0ff */
[----:B------:R-:W-:-:S03]  /*0b80*/  IADD3 R3, PT, PT, R3, 0x80, RZ ;  /* 0x0000008003037810 */ /* 0x000fc60007ffe0ff */
[----:B0-----:R-:W-:-:S05]  /*0b90*/  IMAD.WIDE.U32 R4, R7, 0x4, R4 ;  /* 0x0000000407047825 */ /* 0x001fca00078e0004 */
[----:B------:R0:W-:Y:S02]  /*0ba0*/  STG.E desc[UR4][R4.64], R8 ;  /* 0x0000000804007986 */ /* 0x0001e4000c101904 */
.L_x_2635:
[----:B------:R-:W-:-:S13]  /*0bb0*/  ISETP.GE.U32.AND P0, PT, R3, R2, PT ;  /* 0x000000020300720c */ /* 0x000fda0003f06070 */
[----:B------:R-:W-:Y:S05]  /*0bc0*/  @P0 BRA `(.L_x_2637) ;  /* 0x0000000000300947 */ /* 0x000fea0003800000 */
[----:B0-----:R-:W0:Y:S01]  /*0bd0*/  LDC.64 R4, c[0x0][0x398] ;  /* 0x0000e600ff047b82 */ /* 0x001e220000000a00 */
[----:B------:R-:W-:Y:S02]  /*0be0*/  IADD3 R7, PT, PT, R0, R3, RZ ;  /* 0x0000000300077210 */ /* 0x000fe40007ffe0ff */
[----:B------:R-:W-:-:S03]  /*0bf0*/  IADD3 R3, PT, PT, R3, 0x80, RZ ;  /* 0x0000008003037810 */ /* 0x000fc60007ffe0ff */
[----:B0-----:R-:W-:-:S05]  /*0c00*/  IMAD.WIDE.U32 R4, R7, 0x4, R4 ;  /* 0x0000000407047825 */ /* 0x001fca00078e0004 */
[----:B------:R1:W-:Y:S02]  /*0c10*/  STG.E desc[UR4][R4.64], R10 ;  /* 0x0000000a04007986 */ /* 0x0003e4000c101904 */
.L_x_2636:
[----:B------:R-:W-:-:S13]  /*0c20*/  ISETP.GE.U32.AND P0, PT, R3, R2, PT ;  /* 0x000000020300720c */ /* 0x000fda0003f06070 */
[----:B------:R-:W-:Y:S05]  /*0c30*/  @P0 BRA `(.L_x_2638) ;  /* 0x0000000000340947 */ /* 0x000fea0003800000 */
[----:B01----:R-:W0:Y:S01]  /*0c40*/  LDC.64 R4, c[0x0][0x398] ;  /* 0x0000e600ff047b82 */ /* 0x003e220000000a00 */
[----:B------:R-:W-:Y:S02]  /*0c50*/  IADD3 R7, PT, PT, R0, R3, RZ ;  /* 0x0000000300077210 */ /* 0x000fe40007ffe0ff */
[----:B------:R-:W-:-:S03]  /*0c60*/  IADD3 R3, PT, PT, R3, 0x80, RZ ;  /* 0x0000008003037810 */ /* 0x000fc60007ffe0ff */
[----:B0-----:R-:W-:-:S05]  /*0c70*/  IMAD.WIDE.U32 R4, R7, 0x4, R4 ;  /* 0x0000000407047825 */ /* 0x001fca00078e0004 */
[----:B------:R1:W-:Y:S02]  /*0c80*/  STG.E desc[UR4][R4.64], R12 ;  /* 0x0000000c04007986 */ /* 0x0003e4000c101904 */
.L_x_2637:
[----:B------:R-:W-:-:S13]  /*0c90*/  ISETP.GE.U32.AND P0, PT, R3, R2, PT ;  /* 0x000000020300720c */ /* 0x000fda0003f06070 */
[----:B------:R-:W-:Y:S05]  /*0ca0*/  @P0 BREAK.RELIABLE B1 ;  /* 0x0000000000010942 */ /* 0x000fea0003800100 */
[----:B------:R-:W-:Y:S05]  /*0cb0*/  @P0 BRA `(.L_x_2639) ;  /* 0x0000000000300947 */ /* 0x000fea0003800000 */
[----:B01----:R-:W0:Y:S01]  /*0cc0*/  LDC.64 R4, c[0x0][0x398] ;  /* 0x0000e600ff047b82 */ /* 0x003e220000000a00 */
[----:B------:R-:W-:Y:S02]  /*0cd0*/  IADD3 R7, PT, PT, R0, R3, RZ ;  /* 0x0000000300077210 */ /* 0x000fe40007ffe0ff */
[----:B------:R-:W-:-:S03]  /*0ce0*/  IADD3 R3, PT, PT, R3, 0x80, RZ ;  /* 0x0000008003037810 */ /* 0x000fc60007ffe0ff */
[----:B0-----:R-:W-:-:S05]  /*0cf0*/  IMAD.WIDE.U32 R4, R7, 0x4, R4 ;  /* 0x0000000407047825 */ /* 0x001fca00078e0004 */
[----:B------:R2:W-:Y:S02]  /*0d00*/  STG.E desc[UR4][R4.64], R20 ;  /* 0x0000001404007986 */ /* 0x0005e4000c101904 */
.L_x_2638:
[----:B------:R-:W-:Y:S05]  /*0d10*/  BSYNC.RELIABLE B1 ;  /* 0x0000000000017941 */ /* 0x000fea0003800100 */
.L_x_2634:
[----:B------:R-:W-:-:S13]  /*0d20*/  ISETP.GE.U32.AND P0, PT, R3, R2, PT ;  /* 0x000000020300720c */ /* 0x000fda0003f06070 */
[----:B012---:R-:W0:Y:S01]  /*0d30*/  @!P0 LDC.64 R4, c[0x0][0x398] ;  /* 0x0000e600ff048b82 */ /* 0x007e220000000a00 */
[----:B------:R-:W-:Y:S02]  /*0d40*/  @!P0 IADD3 R7, PT, PT, R0, R3, RZ ;  /* 0x0000000300078210 */ /* 0x000fe40007ffe0ff */
[----:B------:R-:W-:-:S03]  /*0d50*/  @!P0 IADD3 R3, PT, PT, R3, 0x80, RZ ;  /* 0x0000008003038810 */ /* 0x000fc60007ffe0ff */
[----:B0-----:R-:W-:-:S05]  /*0d60*/  @!P0 IMAD.WIDE.U32 R4, R7, 0x4, R4 ;  /* 0x0000000407048825 */ /* 0x001fca00078e0004 */
[----:B------:R2:W-:Y:S02]  /*0d70*/  @!P0 STG.E desc[UR4][R4.64], R22 ;  /* 0x0000001604008986 */ /* 0x0005e4000c101904 */
.L_x_2639:
[----:B------:R-:W-:Y:S05]  /*0d80*/  BSYNC.RECONVERGENT B0 ;  /* 0x0000000000007941 */ /* 0x000fea0003800200 */
.L_x_2633:
[----:B------:R-:W-:Y:S05]  /*0d90*/  WARPSYNC.ALL ;  /* 0x0000000000007948 */ /* 0x000fea0003800000 */
[----:B------:R-:W-:-:S13]  /*0da0*/  ISETP.GE.U32.AND P0, PT, R3, R2, PT ;  /* 0x000000020300720c */ /* 0x000fda0003f06070 */
[----:B------:R-:W-:Y:S05]  /*0db0*/  @P0 EXIT ;  /* 0x000000000000094d */ /* 0x000fea0003800000 */
[----:B012---:R-:W0:Y:S01]  /*0dc0*/  LDC.64 R4, c[0x0][0x398] ;  /* 0x0000e600ff047b82 */ /* 0x007e220000000a00 */
[----:B------:R-:W-:-:S05]  /*0dd0*/  IADD3 R3, PT, PT, R0, R3, RZ ;  /* 0x0000000300037210 */ /* 0x000fca0007ffe0ff */
[----:B0-----:R-:W-:-:S05]  /*0de0*/  IMAD.WIDE.U32 R2, R3, 0x4, R4 ;  /* 0x0000000403027825 */ /* 0x001fca00078e0004 */
[----:B------:R-:W-:Y:S01]  /*0df0*/  STG.E desc[UR4][R2.64], R17 ;  /* 0x0000001102007986 */ /* 0x000fe2000c101904 */
[----:B------:R-:W-:Y:S05]  /*0e00*/  EXIT ;  /* 0x000000000000794d */ /* 0x000fea0003800000 */
.L_x_2616:
[----:B------:R-:W0:Y:S01]  /*0e10*/  S2R R20, SR_TID.X ;  /* 0x0000000000147919 */ /* 0x000e220000002100 */
[----:B------:R-:W1:Y:S08]  /*0e20*/  LDC.64 R2, c[0x0][0x3a0] ;  /* 0x0000e800ff027b82 */ /* 0x000e700000000a00 */
[----:B------:R-:W2:Y:S08]  /*0e30*/  LDC.64 R4, c[0x0][0x3a8] ;  /* 0x0000ea00ff047b82 */ /* 0x000eb00000000a00 */
[----:B------:R-:W3:Y:S01]  /*0e40*/  LDC R18, c[0x0][0x388] ;  /* 0x0000e200ff127b82 */ /* 0x000ee20000000800 */
[----:B-1----:R-:W-:-:S07]  /*0e50*/  IMAD.WIDE.U32 R2, R0, 0x4, R2 ;  /* 0x0000000400027825 */ /* 0x002fce00078e0002 */
[----:B------:R-:W1:Y:S01]  /*0e60*/  LDC.64 R22, c[0x0][0x398] ;  /* 0x0000e600ff167b82 */ /* 0x000e620000000a00 */
[----:B0-----:R-:W-:-:S04]  /*0e70*/  IMAD.WIDE.U32 R24, R20, 0x8, R2 ;  /* 0x0000000814187825 */ /* 0x001fc800078e0002 */
[----:B--2---:R-:W-:Y:S01]  /*0e80*/  IMAD.WIDE.U32 R4, R0, 0x4, R4 ;  /* 0x0000000400047825 */ /* 0x004fe200078e0004 */
[----:B------:R-:W2:Y:S04]  /*0e90*/  LDG.E.64 R16, desc[UR4][R24.64] ;  /* 0x0000000418107981 */ /* 0x000ea8000c1e1b00 */
[----:B------:R-:W4:Y:S01]  /*0ea0*/  LDG.E.64 R8, desc[UR4][R24.64+0x400] ;  /* 0x0004000418087981 */ /* 0x000f22000c1e1b00 */
[----:B------:R-:W-:-:S03]  /*0eb0*/  IMAD.WIDE.U32 R26, R20, 0x8, R4 ;  /* 0x00000008141a7825 */ /* 0x000fc600078e0004 */
[----:B------:R-:W5:Y:S04]  /*0ec0*/  LDG.E.64 R10, desc[UR4][R24.64+0x800] ;  /* 0x00080004180a7981 */ /* 0x000f68000c1e1b00 */
[----:B------:R-:W2:Y:S04]  /*0ed0*/  LDG.E.64 R6, desc[UR4][R26.64] ;  /* 0x000000041a067981 */ /* 0x000ea8000c1e1b00 */
[----:B------:R-:W4:Y:S04]  /*0ee0*/  LDG.E.64 R14, desc[UR4][R26.64+0x400] ;  /* 0x000400041a0e7981 */ /* 0x000f28000c1e1b00 */
[----:B------:R-:W5:Y:S04]  /*0ef0*/  LDG.E.64 R2, desc[UR4][R26.64+0x800] ;  /* 0x000800041a027981 */ /* 0x000f68000c1e1b00 */
[----:B------:R4:W5:Y:S04]  /*0f00*/  LDG.E.64 R4, desc[UR4][R24.64+0xc00] ;  /* 0x000c000418047981 */ /* 0x000968000c1e1b00 */
[----:B------:R-:W5:Y:S01]  /*0f10*/  LDG.E.64 R12, desc[UR4][R26.64+0xc00] ;  /* 0x000c00041a0c7981 */ /* 0x000f62000c1e1b00 */
[C---:B---3--:R-:W-:Y:S01]  /*0f20*/  FSETP.GEU.FTZ.AND P0, PT, |R18|.reuse, 0.5, PT ;  /* 0x3f0000001200780b */ /* 0x048fe20003f1e200 */
[----:B------:R-:W-:Y:S01]  /*0f30*/  FADD.FTZ R19, -R18, 1 ;  /* 0x3f80000012137421 */ /* 0x000fe20000010100 */
[----:B-1----:R-:W-:-:S04]  /*0f40*/  IMAD.WIDE.U32 R22, R0, 0x4, R22 ;  /* 0x0000000400167825 */ /* 0x002fc800078e0016 */
[----:B------:R-:W-:-:S04]  /*0f50*/  IMAD.WIDE.U32 R22, R20, 0x8, R22 ;  /* 0x0000000814167825 */ /* 0x000fc800078e0016 */
[----:B--2---:R-:W-:-:S04]  /*0f60*/  FADD.FTZ R21, -R16, R6 ;  /* 0x0000000610157221 */ /* 0x004fc80000010100 */
[-C--:B------:R-:W-:Y:S01]  /*0f70*/  @!P0 FFMA.FTZ R16, R21, R18.reuse, R16 ;  /* 0x0000001215108223 */ /* 0x080fe20000010010 */
[----:B------:R-:W-:Y:S01]  /*0f80*/  @P0 FFMA.FTZ R16, -R19, R21, R6 ;  /* 0x0000001513100223 */ /* 0x000fe20000010106 */
[----:B------:R-:W-:Y:S01]  /*0f90*/  FADD.FTZ R6, -R17, R7 ;  /* 0x0000000711067221 */ /* 0x000fe20000010100 */
[----:B----4-:R-:W-:Y:S01]  /*0fa0*/  FADD.FTZ R24, -R9, R15 ;  /* 0x0000000f09187221 */ /* 0x010fe20000010100 */
[----:B------:R-:W-:Y:S02]  /*0fb0*/  FADD.FTZ R21, -R8, R14 ;  /* 0x0000000e08157221 */ /* 0x000fe40000010100 */
[-C--:B------:R-:W-:Y:S01]  /*0fc0*/  @!P0 FFMA.FTZ R17, R6, R18.reuse, R17 ;  /* 0x0000001206118223 */ /* 0x080fe20000010011 */
[----:B------:R-:W-:Y:S01]  /*0fd0*/  @!P0 FFMA.FTZ R9, R24, R18, R9 ;  /* 0x0000001218098223 */ /* 0x000fe20000010009 */
[C---:B------:R-:W-:Y:S01]  /*0fe0*/  @P0 FFMA.FTZ R17, -R19.reuse, R6, R7 ;  /* 0x0000000613110223 */ /* 0x040fe20000010107 */
[----:B------:R-:W-:Y:S01]  /*0ff0*/  @P0 FFMA.FTZ R9, -R19, R24, R15 ;  /* 0x0000001813090223 */ /* 0x000fe2000001010f */
[----:B-----5:R-:W-:Y:S01]  /*1000*/  FADD.FTZ R7, -R10, R2 ;  /* 0x000000020a077221 */ /* 0x020fe20000010100 */
        /* <DEDUP_REMOVED lines=13> */
[----:B------:R-:W-:Y:S04]  /*10e0*/  STG.E.64 desc[UR4][R22.64], R16 ;  /* 0x0000001016007986 */ /* 0x000fe8000c101b04 */
[----:B------:R-:W-:Y:S04]  /*10f0*/  STG.E.64 desc[UR4][R22.64+0x400], R8 ;  /* 0x0004000816007986 */ /* 0x000fe8000c101b04 */
[----:B------:R-:W-:Y:S04]  /*1100*/  STG.E.64 desc[UR4][R22.64+0x800], R10 ;  /* 0x0008000a16007986 */ /* 0x000fe8000c101b04 */
[----:B------:R-:W-:Y:S01]  /*1110*/  STG.E.64 desc[UR4][R22.64+0xc00], R4 ;  /* 0x000c000416007986 */ /* 0x000fe2000c101b04 */
[----:B------:R-:W-:Y:S05]  /*1120*/  EXIT ;  /* 0x000000000000794d */ /* 0x000fea0003800000 */
.L_x_2640:
        /* <DEDUP_REMOVED lines=13> */
.L_x_8002:


//--------------------- .text._ZN2at6native29vectorized_elementwise_kernelILi4EZZZNS0_44_GLOBAL__N__40a83637_7_Lerp_cu_7dd49032_296918lerp_scalar_kernelERNS_18TensorIteratorBaseERKN3c106ScalarEENKUlvE0_clEvENKUlvE0_clEvEUlffE_St5arrayIPcLm3EEEEviT0_T1_ --------------------------
	.section	.text._ZN2at6native29vectorized_elementwise_kernelILi4EZZZNS0_44_GLOBAL__N__40a83637_7_Lerp_cu_7dd49032_296918lerp_scalar_kernelERNS_18TensorIteratorBaseERKN3c106ScalarEENKUlvE0_clEvENKUlvE0_clEvEUlffE_St5arrayIPcLm3EEEEviT0_T1_,"ax",@progbits
	.align	128
        .global         _ZN2at6native29vectorized_elementwise_kernelILi4EZZZNS0_44_GLOBAL__N__40a83637_7_Lerp_cu_7dd49032_296918lerp_scalar_kernelERNS_18TensorIteratorBaseERKN3c106ScalarEENKUlvE0_clEvENKUlvE0_clEvEUlffE_St5arrayIPcLm3EEEEviT0_T1_
        .type           _ZN2at6native29vectorized_elementwise_kernelILi4EZZZNS0_44_GLOBAL__N__40a83637_7_Lerp_cu_7dd49032_296918lerp_scalar_kernelERNS_18TensorIteratorBaseERKN3c106ScalarEENKUlvE0_clEvENKUlvE0_clEvEUlffE_St5arrayIPcLm3EEEEviT0_T1_,@function
        .size           _ZN2at6native29vectorized_elementwise_kernelILi4EZZZNS0_44_GLOBAL__N__40a83637_7_Lerp_cu_7dd49032_296918lerp_scalar_kernelERNS_18TensorIteratorBaseERKN3c106ScalarEENKUlvE0_clEvENKUlvE0_clEvEUlffE_St5arrayIPcLm3EEEEviT0_T1_,(.L_x_8003 - _ZN2at6native29vectorized_elementwise_kernelILi4EZZZNS0_44_GLOBAL__N__40a83637_7_Lerp_cu_7dd49032_296918lerp_scalar_kernelERNS_18TensorIteratorBaseERKN3c106ScalarEENKUlvE0_clEvENKUlvE0_clEvEUlffE_St5arrayIPcLm3EEEEviT0_T1_)
        .other          _ZN2at6native29vectorized_elementwise_kernelILi4EZZZNS0_44_GLOBAL__N__40a83637_7_Lerp_cu_7dd49032_296918lerp_scalar_kernelERNS_18TensorIteratorBaseERKN3c106ScalarEENKUlvE0_clEvENKUlvE0_clEvEUlffE_St5arrayIPcLm3EEEEviT0_T1_,@"STO_CUDA_ENTRY STV_DEFAULT"
_ZN2at6native29vectorized_elementwise_kernelILi4EZZZNS0_44_GLOBAL__N__40a83637_7_Lerp_cu_7dd49032_296918lerp_scalar_kernelERNS_18TensorIteratorBaseERKN3c106ScalarEENKUlvE0_clEvENKUlvE0_clEvEUlffE_St5arrayIPcLm3EEEEviT0_T1_:
.text._ZN2at6native29vectorized_elementwise_kernelILi4EZZZNS0_44_GLOBAL__N__40a83637_7_Lerp_cu_7dd49032_296918lerp_scalar_kernelERNS_18TensorIteratorBaseERKN3c106ScalarEENKUlvE0_clEvENKUlvE0_clEvEUlffE_St5arrayIPcLm3EEEEviT0_T1_:
        /* <DEDUP_REMOVED lines=102> */
.L_x_2643:
[----:B------:R-:W-:Y:S05]  /*0660*/  BSYNC.RECONVERGENT B0 ;  /* 0x0000000000007941 */ /* 0x000fea0003800200 */
.L_x_2642:
        /* <DEDUP_REMOVED lines=8> */
.L_x_2645:
[----:B------:R-:W-:Y:S05]  /*06f0*/  BSYNC.RECONVERGENT B0 ;  /* 0x0000000000007941 */ /* 0x000fea0003800200 */
.L_x_2644:
        /* <DEDUP_REMOVED lines=8> */
.L_x_2647:
[----:B------:R-:W-:Y:S05]  /*0780*/  BSYNC.RECONVERGENT B0 ;  /* 0x0000000000007941 */ /* 0x000fea0003800200 */
.L_x_2646:
        /* <DEDUP_REMOVED lines=9> */
.L_x_2649:
[----:B------:R-:W-:Y:S05]  /*0820*/  BSYNC.RECONVERGENT B0 ;  /* 0x0000000000007941 */ /* 0x000fea0003800200 */
.L_x_2648:
        /* <DEDUP_REMOVED lines=16> */
.L_x_2651:
[----:B------:R-:W-:Y:S05]  /*0930*/  BSYNC.RECONVERGENT B0 ;  /* 0x0000000000007941 */ /* 0x000fea0003800200 */
.L_x_2650:
[----:B------:R-:W-:Y:S04]  /*0940*/  BSSY.RECONVERGENT B0, `(.L_x_2652) ;  /* 0x0000006000007945 */ /* 0x000fe80003800200 */
[----:B------:R-:W-:Y:S05]  /*0950*/  @P1 BRA `(.L_x_2653) ;  /* 0x0000000000101947 */ /* 0x000fea0003800000 */
[----:B------:R-:W-:Y:S01]  /*0960*/  FSETP.GEU.FTZ.AND P1, PT, |R17|, 0.5, PT ;  /* 0x3f0000001100780b */ /* 0x000fe20003f3e200 */
[----:B------:R-:W-:-:S12]  /*0970*/  FADD.FTZ R7, R21, -R20 ;  /* 0x8000001415077221 */ /* 0x000fd80000010000 */
[----:B------:R-:W-:Y:S01]  /*0980*/  @!P1 FFMA.FTZ R20, R7, R17, R20 ;  /* 0x0000001107149223 */ /* 0x000fe20000010014 */
[----:B------:R-:W-:-:S07]  /*0990*/  @P1 FFMA.FTZ R20, -R16, R7, R21 ;  /* 0x0000000710141223 */ /* 0x000fce0000010115 */
.L_x_2653:
[----:B------:R-:W-:Y:S05]  /*09a0*/  BSYNC.RECONVERGENT B0 ;  /* 0x0000000000007941 */ /* 0x000fea0003800200 */
.L_x_2652:
[----:B------:R-:W-:Y:S04]  /*09b0*/  BSSY.RECONVERGENT B0, `(.L_x_2654) ;  /* 0x0000006000007945 */ /* 0x000fe80003800200 */
[----:B------:R-:W-:Y:S05]  /*09c0*/  @P2 BRA `(.L_x_2655) ;  /* 0x0000000000102947 */ /* 0x000fea0003800000 */
[----:B------:R-:W-:Y:S01]  /*09d0*/  FSETP.GEU.FTZ.AND P1, PT, |R17|, 0.5, PT ;  /* 0x3f0000001100780b */ /* 0x000fe20003f3e200 */
[----:B------:R-:W-:-:S12]  /*09e0*/  FADD.FTZ R7, R25, -R22 ;  /* 0x8000001619077221 */ /* 0x000fd80000010000 */
[----:B------:R-:W-:Y:S01]  /*09f0*/  @!P1 FFMA.FTZ R22, R7, R17, R22 ;  /* 0x0000001107169223 */ /* 0x000fe20000010016 */
[----:B------:R-:W-:-:S07]  /*0a00*/  @P1 FFMA.FTZ R22, -R16, R7, R25 ;  /* 0x0000000710161223 */ /* 0x000fce0000010119 */
.L_x_2655:
[----:B------:R-:W-:Y:S05]  /*0a10*/  BSYNC.RECONVERGENT B0 ;  /* 0x0000000000007941 */ /* 0x000fea0003800200 */
.L_x_2654:
[----:B------:R-:W-:Y:S04]  /*0a20*/  BSSY.RECONVERGENT B0, `(.L_x_2656) ;  /* 0x0000006000007945 */ /* 0x000fe80003800200 */
[----:B------:R-:W-:Y:S05]  /*0a30*/  @P3 BRA `(.L_x_2657) ;  /* 0x0000000000103947 */ /* 0x000fea0003800000 */
[----:B------:R-:W-:Y:S01]  /*0a40*/  FSETP.GEU.FTZ.AND P1, PT, |R17|, 0.5, PT ;  /* 0x3f0000001100780b */ /* 0x000fe20003f3e200 */
[----:B------:R-:W-:-:S12]  /*0a50*/  FADD.FTZ R14, R24, -R23 ;  /* 0x80000017180e7221 */ /* 0x000fd80000010000 */
[----:B------:R-:W-:Y:S01]  /*0a60*/  @!P1 FFMA.FTZ R17, R14, R17, R23 ;  /* 0x000000110e119223 */ /* 0x000fe20000010017 */
[----:B------:R-:W-:-:S07]  /*0a70*/  @P1 FFMA.FTZ R17, -R16, R14, R24 ;  /* 0x0000000e10111223 */ /* 0x000fce0000010118 */
.L_x_2657:
[----:B------:R-:W-:Y:S05]  /*0a80*/  BSYNC.RECONVERGENT B0 ;  /* 0x0000000000007941 */ /* 0x000fea0003800200 */
.L_x_2656:
        /* <DEDUP_REMOVED lines=18> */
.L_x_2660:
[----:B------:R-:W-:-:S13]  /*0bb0*/  ISETP.GE.U32.AND P0, PT, R3, R2, PT ;  /* 0x000000020300720c */ /* 0x000fda0003f06070 */
[----:B------:R-:W-:Y:S05]  /*0bc0*/  @P0 BRA `(.L_x_2662) ;  /* 0x0000000000300947 */ /* 0x000fea0003800000 */
[----:B0-----:R-:W0:Y:S01]  /*0bd0*/  LDC.64 R4, c[0x0][0x398] ;  /* 0x0000e600ff047b82 */ /* 0x001e220000000a00 */
[----:B------:R-:W-:Y:S02]  /*0be0*/  IADD3 R7, PT, PT, R0, R3, RZ ;  /* 0x0000000300077210 */ /* 0x000fe40007ffe0ff */
[----:B------:R-:W-:-:S03]  /*0bf0*/  IADD3 R3, PT, PT, R3, 0x80, RZ ;  /* 0x0000008003037810 */ /* 0x000fc60007ffe0ff */
[----:B0-----:R-:W-:-:S05]  /*0c00*/  IMAD.WIDE.U32 R4, R7, 0x4, R4 ;  /* 0x0000000407047825 */ /* 0x001fca00078e0004 */
[----:B------:R1:W-:Y:S02]  /*0c10*/  STG.E desc[UR4][R4.64], R10 ;  /* 0x0000000a04007986 */ /* 0x0003e4000c101904 */
.L_x_2661:
[----:B------:R-:W-:-:S13]  /*0c20*/  ISETP.GE.U32.AND P0, PT, R3, R2, PT ;  /* 0x000000020300720c */ /* 0x000fda0003f06070 */
[----:B------:R-:W-:Y:S05]  /*0c30*/  @P0 BRA `(.L_x_2663) ;  /* 0x0000000000340947 */ /* 0x000fea0003800000 */
[----:B01----:R-:W0:Y:S01]  /*0c40*/  LDC.64 R4, c[0x0][0x398] ;  /* 0x0000e600ff047b82 */ /* 0x003e220000000a00 */
[----:B------:R-:W-:Y:S02]  /*0c50*/  IADD3 R7, PT, PT, R0, R3, RZ ;  /* 0x0000000300077210 */ /* 0x000fe40007ffe0ff */
[----:B------:R-:W-:-:S03]  /*0c60*/  IADD3 R3, PT, PT, R3, 0x80, RZ ;  /* 0x0000008003037810 */ /* 0x000fc60007ffe0ff */
[----:B0-----:R-:W-:-:S05]  /*0c70*/  IMAD.WIDE.U32 R4, R7, 0x4, R4 ;  /* 0x0000000407047825 */ /* 0x001fca00078e0004 */
[----:B------:R1:W-:Y:S02]  /*0c80*/  STG.E desc[UR4][R4.64], R12 ;  /* 0x0000000c04007986 */ /* 0x0003e4000c101904 */
.L_x_2662:
        /* <DEDUP_REMOVED lines=8> */
.L_x_2663:
[----:B------:R-:W-:Y:S05]  /*0d10*/  BSYNC.RELIABLE B1 ;  /* 0x0000000000017941 */ /* 0x000fea0003800100 */
.L_x_2659:
[----:B------:R-:W-:-:S13]  /*0d20*/  ISETP.GE.U32.AND P0, PT, R3, R2, PT ;  /* 0x000000020300720c */ /* 0x000fda0003f06070 */
[----:B012---:R-:W0:Y:S01]  /*0d30*/  @!P0 LDC.64 R4, c[0x0][0x398] ;  /* 0x0000e600ff048b82 */ /* 0x007e220000000a00 */
[----:B------:R-:W-:Y:S02]  /*0d40*/  @!P0 IADD3 R7, PT, PT, R0, R3, RZ ;  /* 0x0000000300078210 */ /* 0x000fe40007ffe0ff */
[----:B------:R-:W-:-:S03]  /*0d50*/  @!P0 IADD3 R3, PT, PT, R3, 0x80, RZ ;  /* 0x0000008003038810 */ /* 0x000fc60007ffe0ff */
[----:B0-----:R-:W-:-:S05]  /*0d60*/  @!P0 IMAD.WIDE.U32 R4, R7, 0x4, R4 ;  /* 0x0000000407048825 */ /* 0x001fca00078e0004 */
[----:B------:R2:W-:Y:S02]  /*0d70*/  @!P0 STG.E desc[UR4][R4.64], R22 ;  /* 0x0000001604008986 */ /* 0x0005e4000c101904 */
.L_x_2664:
[----:B------:R-:W-:Y:S05]  /*0d80*/  BSYNC.RECONVERGENT B0 ;  /* 0x0000000000007941 */ /* 0x000fea0003800200 */
.L_x_2658:
        /* <DEDUP_REMOVED lines=8> */
.L_x_2641:
[----:B------:R-:W0:Y:S01]  /*0e10*/  S2R R20, SR_TID.X ;  /* 0x0000000000147919 */ /* 0x000e220000002100 */
[----:B------:R-:W1:Y:S08]  /*0e20*/  LDC.64 R2, c[0x0][0x3a0] ;  /* 0x0000e800ff027b82 */ /* 0x000e700000000a00 */
[----:B------:R-:W2:Y:S08]  /*0e30*/  LDC.64 R4, c[0x0][0x3a8] ;  /* 0x0000ea00ff047b82 */ /* 0x000eb00000000a00 */
[----:B------:R-:W3:Y:S01]  /*0e40*/  LDC.64 R22, c[0x0][0x398] ;  /* 0x0000e600ff167b82 */ /* 0x000ee20000000a00 */
[----:B-1----:R-:W-:-:S04]  /*0e50*/  IMAD.WIDE.U32 R2, R0, 0x4, R2 ;  /* 0x0000000400027825 */ /* 0x002fc800078e0002 */
[----:B0-----:R-:W-:-:S03]  /*0e60*/  IMAD.WIDE.U32 R24, R20, 0x10, R2 ;  /* 0x0000001014187825 */ /* 0x001fc600078e0002 */
[----:B------:R-:W0:Y:S01]  /*0e70*/  LDC R2, c[0x0][0x388] ;  /* 0x0000e200ff027b82 */ /* 0x000e220000000800 */
[----:B--2---:R-:W-:Y:S01]  /*0e80*/  IMAD.WIDE.U32 R4, R0, 0x4, R4 ;  /* 0x0000000400047825 */ /* 0x004fe200078e0004 */
[----:B------:R-:W2:Y:S03]  /*0e90*/  LDG.E.128 R16, desc[UR4][R24.64] ;  /* 0x0000000418107981 */ /* 0x000ea6000c1e1d00 */
[----:B------:R-:W-:Y:S02]  /*0ea0*/  IMAD.WIDE.U32 R26, R20, 0x10, R4 ;  /* 0x00000010141a7825 */ /* 0x000fe400078e0004 */
[----:B------:R1:W4:Y:S04]  /*0eb0*/  LDG.E.128 R4, desc[UR4][R24.64+0x800] ;  /* 0x0008000418047981 */ /* 0x000328000c1e1d00 */
[----:B------:R-:W2:Y:S04]  /*0ec0*/  LDG.E.128 R12, desc[UR4][R26.64] ;  /* 0x000000041a0c7981 */ /* 0x000ea8000c1e1d00 */
[----:B------:R-:W4:Y:S01]  /*0ed0*/  LDG.E.128 R8, desc[UR4][R26.64+0x800] ;  /* 0x000800041a087981 */ /* 0x000f22000c1e1d00 */
[C---:B0-----:R-:W-:Y:S01]  /*0ee0*/  FSETP.GEU.FTZ.AND P0, PT, |R2|.reuse, 0.5, PT ;  /* 0x3f0000000200780b */ /* 0x041fe20003f1e200 */
[----:B------:R-:W-:Y:S01]  /*0ef0*/  FADD.FTZ R3, -R2, 1 ;  /* 0x3f80000002037421 */ /* 0x000fe20000010100 */
[----:B---3--:R-:W-:-:S04]  /*0f00*/  IMAD.WIDE.U32 R22, R0, 0x4, R22 ;  /* 0x0000000400167825 */ /* 0x008fc800078e0016 */
[----:B------:R-:W-:-:S04]  /*0f10*/  IMAD.WIDE.U32 R22, R20, 0x10, R22 ;  /* 0x0000001014167825 */ /* 0x000fc800078e0016 */
[----:B--2---:R-:W-:Y:S01]  /*0f20*/  FADD.FTZ R21, -R16, R12 ;  /* 0x0000000c10157221 */ /* 0x004fe20000010100 */
[----:B-1----:R-:W-:-:S03]  /*0f30*/  FADD.FTZ R24, -R19, R15 ;  /* 0x0000000f13187221 */ /* 0x002fc60000010100 */
[-C--:B------:R-:W-:Y:S01]  /*0f40*/  @!P0 FFMA.FTZ R16, R21, R2.reuse, R16 ;  /* 0x0000000215108223 */ /* 0x080fe20000010010 */
[----:B------:R-:W-:Y:S01]  /*0f50*/  @P0 FFMA.FTZ R16, -R3, R21, R12 ;  /* 0x0000001503100223 */ /* 0x000fe2000001010c */
[----:B------:R-:W-:Y:S01]  /*0f60*/  FADD.FTZ R12, -R17, R13 ;  /* 0x0000000d110c7221 */ /* 0x000fe20000010100 */
[----:B------:R-:W-:Y:S01]  /*0f70*/  @!P0 FFMA.FTZ R19, R24, R2, R19 ;  /* 0x0000000218138223 */ /* 0x000fe20000010013 */
[C---:B------:R-:W-:Y:S02]  /*0f80*/  @P0 FFMA.FTZ R19, -R3.reuse, R24, R15 ;  /* 0x0000001803130223 */ /* 0x040fe4000001010f */
[----:B------:R-:W-:Y:S01]  /*0f90*/  @!P0 FFMA.FTZ R17, R12, R2, R17 ;  /* 0x000000020c118223 */ /* 0x000fe20000010011 */
[----:B------:R-:W-:Y:S01]  /*0fa0*/  @P0 FFMA.FTZ R17, -R3, R12, R13 ;  /* 0x0000000c03110223 */ /* 0x000fe2000001010d */
[----:B------:R-:W-:Y:S01]  /*0fb0*/  FADD.FTZ R21, -R18, R14 ;  /* 0x0000000e12157221 */ /* 0x000fe20000010100 */
[----:B----4-:R-:W-:Y:S01]  /*0fc0*/  FADD.FTZ R13, -R4, R8 ;  /* 0x00000008040d7221 */ /* 0x010fe20000010100 */
        /* <DEDUP_REMOVED lines=13> */
[----:B------:R-:W-:Y:S04]  /*10a0*/  STG.E.128 desc[UR4][R22.64], R16 ;  /* 0x0000001016007986 */ /* 0x000fe8000c101d04 */
[----:B------:R-:W-:Y:S01]  /*10b0*/  STG.E.128 desc[UR4][R22.64+0x800], R4 ;  /* 0x0008000416007986 */ /* 0x000fe2000c101d04 */
[----:B------:R-:W-:Y:S05]  /*10c0*/  EXIT ;  /* 0x000000000000794d */ /* 0x000fea0003800000 */
.L_x_2665:
        /* <DEDUP_REMOVED lines=11> */
.L_x_8003:


//--------------------- .text._ZN2at6native29vectorized_elementwise_kernelILi8EZZZNS0_44_GLOBAL__N__40a83637_7_Lerp_cu_7dd49032_296918lerp_scalar_kernelERNS_18TensorIteratorBaseERKN3c106ScalarEENKUlvE0_clEvENKUlvE0_clEvEUlffE_St5arrayIPcLm3EEEEviT0_T1_ --------------------------
	.section	.text._ZN2at6native29vectorized_elementwise_kernelILi8EZZZNS0_44_GLOBAL__N__40a83637_7_Lerp_cu_7dd49032_296918lerp_scalar_kernelERNS_18TensorIteratorBaseERKN3c106ScalarEENKUlvE0_clEvENKUlvE0_clEvEUlffE_St5arrayIPcLm3EEEEviT0_T1_,"ax",@progbits
	.align	128
        .global         _ZN2at6native29vectorized_elementwise_kernelILi8EZZZNS0_44_GLOBAL__N__40a83637_7_Lerp_cu_7dd49032_296918lerp_scalar_kernelERNS_18TensorIteratorBaseERKN3c106ScalarEENKUlvE0_clEvENKUlvE0_clEvEUlffE_St5arrayIPcLm3EEEEviT0_T1_
        .type           _ZN2at6native29vectorized_elementwise_kernelILi8EZZZNS0_44_GLOBAL__N__40a83637_7_Lerp_cu_7dd49032_296918lerp_scalar_kernelERNS_18TensorIteratorBaseERKN3c106ScalarEENKUlvE0_clEvENKUlvE0_clEvEUlffE_St5arrayIPcLm3EEEEviT0_T1_,@function
        .size           _ZN2at6native29vectorized_elementwise_kernelILi8EZZZNS0_44_GLOBAL__N__40a83637_7_Lerp_cu_7dd49032_296918lerp_scalar_kernelERNS_18TensorIteratorBaseERKN3c106ScalarEENKUlvE0_clEvENKUlvE0_clEvEUlffE_St5arrayIPcLm3EEEEviT0_T1_,(.L_x_8004 - _ZN2at6native29vectorized_elementwise_kernelILi8EZZZNS0_44_GLOBAL__N__40a83637_7_Lerp_cu_7dd49032_296918lerp_scalar_kernelERNS_18TensorIteratorBaseERKN3c106ScalarEENKUlvE0_clEvENKUlvE0_clEvEUlffE_St5arrayIPcLm3EEEEviT0_T1_)
        .other          _ZN2at6native29vectorized_elementwise_kernelILi8EZZZNS0_44_GLOBAL__N__40a83637_7_Lerp_cu_7dd49032_296918lerp_scalar_kernelERNS_18TensorIteratorBaseERKN3c106ScalarEENKUlvE0_clEvENKUlvE0_clEvEUlffE_St5arrayIPcLm3EEEEviT0_T1_,@"STO_CUDA_ENTRY STV_DEFAULT"
_ZN2at6native29vectorized_elementwise_kernelILi8EZZZNS0_44_GLOBAL__N__40a83637_7_Lerp_cu_7dd49032_296918lerp_scalar_kernelERNS_18TensorIteratorBaseERKN3c106ScalarEENKUlvE0_clEvENKUlvE0_clEvEUlffE_St5arrayIPcLm3EEEEviT0_T1_:
.text._ZN2at6native29vectorized_elementwise_kernelILi8EZZZNS0_44_GLOBAL__N__40a83637_7_Lerp_cu_7dd49032_296918lerp_scalar_kernelERNS_18TensorIteratorBaseERKN3c106ScalarEENKUlvE0_clEvENKUlvE0_clEvEUlffE_St5arrayIPcLm3EEEEviT0_T1_:
[----:B------:R-:W-:Y:S01]  /*0000*/  LDC R1, c[0x0][0x37c] ;  /* 0x0000df00ff017b82 */ /* 0x000fe20000000800 */
[----:B------:R-:W-:Y:S05]  /*0010*/  EXIT ;  /* 0x000000000000794d */ /* 0x000fea0003800000 */
.L_x_2666:
        /* <DEDUP_REMOVED lines=14> */
.L_x_8004:


//--------------------- .text._ZN2at6native18elementwise_kernelILi128ELi4EZNS0_15gpu_kernel_implIZZZNS0_44_GLOBAL__N__40a83637_7_Lerp_cu_7dd49032_296918lerp_scalar_kernelERNS_18TensorIteratorBaseERKN3c106ScalarEENKUlvE0_clEvENKUlvE_clEvEUlddE_EEvS5_RKT_EUliE_EEviT1_ --------------------------
	.section	.text._ZN2at6native18elementwise_kernelILi128ELi4EZNS0_15gpu_kernel_implIZZZNS0_44_GLOBAL__N__40a83637_7_Lerp_cu_7dd49032_296918lerp_scalar_kernelERNS_18TensorIteratorBaseERKN3c106ScalarEENKUlvE0_clEvENKUlvE_clEvEUlddE_EEvS5_RKT_EUliE_EEviT1_,"ax",@progbits
	.align	128
        .global         _ZN2at6native18elementwise_kernelILi128ELi4EZNS0_15gpu_kernel_implIZZZNS0_44_GLOBAL__N__40a83637_7_Lerp_cu_7dd49032_296918lerp_scalar_kernelERNS_18TensorIteratorBaseERKN3c106ScalarEENKUlvE0_clEvENKUlvE_clEvEUlddE_EEvS5_RKT_EUliE_EEviT1_
        .type           _ZN2at6native18elementwise_kernelILi128ELi4EZNS0_15gpu_kernel_implIZZZNS0_44_GLOBAL__N__40a83637_7_Lerp_cu_7dd49032_296918lerp_scalar_kernelERNS_18TensorIteratorBaseERKN3c106ScalarEENKUlvE0_clEvENKUlvE_clEvEUlddE_EEvS5_RKT_EUliE_EEviT1_,@function
        .size           _ZN2at6native18elementwise_kernelILi128ELi4EZNS0_15gpu_kernel_implIZZZNS0_44_GLOBAL__N__40a83637_7_Lerp_cu_7dd49032_296918lerp_scalar_kernelERNS_18TensorIteratorBaseERKN3c106ScalarEENKUlvE0_clEvENKUlvE_clEvEUlddE_EEvS5_RKT_EUliE_EEviT1_,(.L_x_8005 - _ZN2at6native18elementwise_kernelILi128ELi4EZNS0_15gpu_kernel_implIZZZNS0_44_GLOBAL__N__40a83637_7_Lerp_cu_7dd49032_296918lerp_scalar_kernelERNS_18TensorIteratorBaseERKN3c106ScalarEENKUlvE0_clEvENKUlvE_clEvEUlddE_EEvS5_RKT_EUliE_EEviT1_)
        .other          _ZN2at6native18elementwise_kernelILi128ELi4EZNS0_15gpu_kernel_implIZZZNS0_44_GLOBAL__N__40a83637_7_Lerp_cu_7dd49032_296918lerp_scalar_kernelERNS_18TensorIteratorBaseERKN3c106ScalarEENKUlvE0_clEvENKUlvE_clEvEUlddE_EEvS5_RKT_EUliE_EEviT1_,@"STO_CUDA_ENTRY STV_DEFAULT"
_ZN2at6native18elementwise_kernelILi128ELi4EZNS0_15gpu_kernel_implIZZZNS0_44_GLOBAL__N__40a83637_7_Lerp_cu_7dd49032_296918lerp_scalar_kernelERNS_18TensorIteratorBaseERKN3c106ScalarEENKUlvE0_clEvENKUlvE_clEvEUlddE_EEvS5_RKT_EUliE_EEviT1_:
.text._ZN2at6native18elementwise_kernelILi128ELi4EZNS0_15gpu_kernel_implIZZZNS0_44_GLOBAL__N__40a83637_7_Lerp_cu_7dd49032_296918lerp_scalar_kernelERNS_18TensorIteratorBaseERKN3c106ScalarEENKUlvE0_clEvENKUlvE_clEvEUlddE_EEvS5_RKT_EUliE_EEviT1_:
[----:B------:R-:W0:Y:S01]  /*0000*/  LDC R1, c[0x0][0x37c] ;  /* 0x0000df00ff017b82 */ /* 0x000e220000000800 */
[----:B------:R-:W1:Y:S07]  /*0010*/  S2R R19, SR_TID.X ;  /* 0x0000000000137919 */ /* 0x000e6e0000002100 */
[----:B------:R-:W2:Y:S01]  /*0020*/  S2UR UR4, SR_CTAID.X ;  /* 0x00000000000479c3 */ /* 0x000ea20000002500 */
[----:B------:R-:W3:Y:S01]  /*0030*/  LDCU UR41, c[0x0][0x388] ;  /* 0x00007100ff2977ac */ /* 0x000ee20008000800 */
[----:B------:R-:W-:Y:S01]  /*0040*/  BSSY.RECONVERGENT B7, `(.L_x_2667) ;  /* 0x0000495000077945 */ /* 0x000fe20003800200 */
[----:B------:R-:W4:Y:S05]  /*0050*/  LDCU UR5, c[0x0][0x380] ;  /* 0x00007000ff0577ac */ /* 0x000f2a0008000800 */
[----:B------:R-:W5:Y:S01]  /*0060*/  LDC.64 R22, c[0x0][0x600] ;  /* 0x00018000ff167b82 */ /* 0x000f620000000a00 */
        /* <DEDUP_REMOVED lines=9> */
[----:B-----5:R-:W1:Y:S01]  /*0100*/  DADD R22, -R22, 1 ;  /* 0x3ff0000016167429 */ /* 0x020e620000000100 */
[----:B------:R-:W-:Y:S01]  /*0110*/  UPRMT UR44, UR40, 0x7772, URZ ;  /* 0x00007772282c7896 */ /* 0x000fe200080000ff */
[----:B------:R-:W-:Y:S01]  /*0120*/  ISETP.GE.AND P0, PT, R19, UR5, PT ;  /* 0x0000000513007c0c */ /* 0x000fe2000bf06270 */
[----:B------:R-:W-:-:S12]  /*0130*/  UIADD3 UR38, UPT, UPT, UR38, 0x1, URZ ;  /* 0x0000000126267890 */ /* 0x000fd8000fffe0ff */
[----:B01----:R-:W-:Y:S05]  /*0140*/  @P0 BRA `(.L_x_2668) ;  /* 0x0000004800100947 */ /* 0x003fea0003800000 */
[----:B------:R-:W-:Y:S01]  /*0150*/  UISETP.NE.AND UP0, UPT, UR41, URZ, UPT ;  /* 0x000000ff2900728c */ /* 0x000fe2000bf05270 */
[----:B------:R-:W-:Y:S01]  /*0160*/  IMAD.MOV.U32 R24, RZ, RZ, RZ ;  /* 0x000000ffff187224 */ /* 0x000fe200078e00ff */
[----:B------:R-:W-:Y:S01]  /*0170*/  MOV R18, RZ ;  /* 0x000000ff00127202 */ /* 0x000fe20000000f00 */
[----:B------:R-:W-:-:S06]  /*0180*/  IMAD.MOV.U32 R0, RZ, RZ, RZ ;  /* 0x000000ffff007224 */ /* 0x000fcc00078e00ff */
        /* <DEDUP_REMOVED lines=349> */
.L_x_2669:
        /* <DEDUP_REMOVED lines=16> */
[----:B--2---:R4:W0:Y:S02]  /*1860*/  I2F.F64.S16 R16, R2 ;  /* 0x0000000200107312 */ /* 0x0048240000101c00 */
[----:B0---4-:R-:W-:Y:S05]  /*1870*/  BRA `(.L_x_2676) ;  /* 0x0000000c006c7947 */ /* 0x011fea0003800000 */
.L_x_2674:
[----:B------:R-:W2:Y:S02]  /*1880*/  LDG.E.U8 R2, desc[UR36][R2.64] ;  /* 0x0000002402027981 */ /* 0x000ea4000c1e1100 */
[----:B--2---:R4:W0:Y:S02]  /*1890*/  I2F.F64.U16 R16, R2 ;  /* 0x0000000200107312 */ /* 0x0048240000101800 */
[----:B0---4-:R-:W-:Y:S05]  /*18a0*/  BRA `(.L_x_2676) ;  /* 0x0000000c00607947 */ /* 0x011fea0003800000 */
.L_x_2673:
[----:B------:R-:W-:-:S09]  /*18b0*/  UISETP.NE.AND UP0, UPT, UR4, 0x2, UPT ;  /* 0x000000020400788c */ /* 0x000fd2000bf05270 */
[----:B------:R-:W-:Y:S05]  /*18c0*/  BRA.U !UP0, `(.L_x_2677) ;  /* 0x0000000108287547 */ /* 0x000fea000b800000 */
[----:B------:R-:W-:-:S09]  /*18d0*/  UISETP.NE.AND UP0, UPT, UR4, 0x3, UPT ;  /* 0x000000030400788c */ /* 0x000fd2000bf05270 */
[----:B------:R-:W-:Y:S05]  /*18e0*/  BRA.U !UP0, `(.L_x_2678) ;  /* 0x0000000108147547 */ /* 0x000fea000b800000 */
[----:B------:R-:W-:-:S09]  /*18f0*/  UISETP.NE.AND UP0, UPT, UR4, 0x4, UPT ;  /* 0x000000040400788c */ /* 0x000fd2000bf05270 */
[----:B------:R-:W-:Y:S05]  /*1900*/  BRA.U UP0, `(.L_x_2675) ;  /* 0x0000000900bc7547 */ /* 0x000fea000b800000 */
[----:B------:R-:W2:Y:S02]  /*1910*/  LDG.E.64 R16, desc[UR36][R2.64] ;  /* 0x0000002402107981 */ /* 0x000ea4000c1e1b00 */
[----:B--2---:R-:W4:Y:S02]  /*1920*/  I2F.F64.S64 R16, R16 ;  /* 0x0000001000107312 */ /* 0x004f240000301c00 */
[----:B----4-:R-:W-:Y:S05]  /*1930*/  BRA `(.L_x_2676) ;  /* 0x0000000c003c7947 */ /* 0x010fea0003800000 */
.L_x_2678:
[----:B------:R-:W2:Y:S02]  /*1940*/  LDG.E R2, desc[UR36][R2.64] ;  /* 0x0000002402027981 */ /* 0x000ea4000c1e1900 */
[----:B--2---:R4:W0:Y:S02]  /*1950*/  I2F.F64 R16, R2 ;  /* 0x0000000200107312 */ /* 0x0048240000201c00 */
[----:B0---4-:R-:W-:Y:S05]  /*1960*/  BRA `(.L_x_2676) ;  /* 0x0000000c00307947 */ /* 0x011fea0003800000 */
.L_x_2677:
[----:B------:R-:W2:Y:S02]  /*1970*/  LDG.E.U16 R2, desc[UR36][R2.64] ;  /* 0x0000002402027981 */ /* 0x000ea4000c1e1500 */
[----:B--2---:R4:W0:Y:S02]  /*1980*/  I2F.F64.S16 R16, R2 ;  /* 0x0000000200107312 */ /* 0x0048240000101c00 */
[----:B0---4-:R-:W-:Y:S05]  /*1990*/  BRA `(.L_x_2676) ;  /* 0x0000000c00247947 */ /* 0x011fea0003800000 */
.L_x_2672:
[----:B------:R-:W-:-:S09]  /*19a0*/  UISETP.GT.AND UP0, UPT, UR4, 0x6, UPT ;  /* 0x000000060400788c */ /* 0x000fd2000bf04270 */
[----:B------:R-:W-:Y:S05]  /*19b0*/  BRA.U UP0, `(.L_x_2679) ;  /* 0x0000000100347547 */ /* 0x000fea000b800000 */
[----:B------:R-:W-:-:S09]  /*19c0*/  UISETP.NE.AND UP0, UPT, UR4, 0x5, UPT ;  /* 0x000000050400788c */ /* 0x000fd2000bf05270 */
[----:B------:R-:W-:Y:S05]  /*19d0*/  BRA.U !UP0, `(.L_x_2680) ;  /* 0x0000000108187547 */ /* 0x000fea000b800000 */
[----:B------:R-:W-:-:S09]  /*19e0*/  UISETP.NE.AND UP0, UPT, UR4, 0x6, UPT ;  /* 0x000000060400788c */ /* 0x000fd2000bf05270 */
[----:B------:R-:W-:Y:S05]  /*19f0*/  BRA.U UP0, `(.L_x_2675) ;  /* 0x0000000900807547 */ /* 0x000fea000b800000 */
[----:B------:R-:W2:Y:S02]  /*1a00*/  LDG.E R16, desc[UR36][R2.64] ;  /* 0x0000002402107981 */ /* 0x000ea4000c1e1900 */
[----:B--2---:R-:W-:-:S06]  /*1a10*/  FMUL.FTZ R16, R16, 1 ;  /* 0x3f80000010107820 */ /* 0x004fcc0000410000 */
[----:B------:R-:W3:Y:S02]  /*1a20*/  F2F.F64.F32 R16, R16 ;  /* 0x0000001000107310 */ /* 0x000ee40000201800 */
[----:B---3--:R-:W-:Y:S05]  /*1a30*/  BRA `(.L_x_2676) ;  /* 0x0000000800fc7947 */ /* 0x008fea0003800000 */
.L_x_2680:
[----:B------:R-:W2:Y:S02]  /*1a40*/  LDG.E.U16 R0, desc[UR36][R2.64] ;  /* 0x0000002402007981 */ /* 0x000ea4000c1e1500 */
[----:B--2---:R-:W-:-:S05]  /*1a50*/  HADD2.F32 R0, -RZ, R0.H0_H0 ;  /* 0x20000000ff007230 */ /* 0x004fca0000004100 */
[----:B------:R-:W-:-:S04]  /*1a60*/  FMUL.FTZ R0, R0, 1 ;  /* 0x3f80000000007820 */ /* 0x000fc80000410000 */
[----:B------:R3:W4:Y:S02]  /*1a70*/  F2F.F64.F32 R16, R0 ;  /* 0x0000000000107310 */ /* 0x0007240000201800 */
[----:B---34-:R-:W-:Y:S05]  /*1a80*/  BRA `(.L_x_2676) ;  /* 0x0000000800e87947 */ /* 0x018fea0003800000 */
.L_x_2679:
[----:B------:R-:W-:-:S09]  /*1a90*/  UISETP.NE.AND UP0, UPT, UR4, 0x7, UPT ;  /* 0x000000070400788c */ /* 0x000fd2000bf05270 */
[----:B------:R-:W-:Y:S05]  /*1aa0*/  BRA.U !UP0, `(.L_x_2681) ;  /* 0x0000000108347547 */ /* 0x000fea000b800000 */
[----:B------:R-:W-:-:S09]  /*1ab0*/  UISETP.NE.AND UP0, UPT, UR4, 0x8, UPT ;  /* 0x000000080400788c */ /* 0x000fd2000bf05270 */
[----:B------:R-:W-:Y:S05]  /*1ac0*/  BRA.U !UP0, `(.L_x_2682) ;  /* 0x0000000108187547 */ /* 0x000fea000b800000 */
[----:B------:R-:W-:-:S09]  /*1ad0*/  UISETP.NE.AND UP0, UPT, UR4, 0x9, UPT ;  /* 0x000000090400788c */ /* 0x000fd2000bf05270 */
[----:B------:R-:W-:Y:S05]  /*1ae0*/  BRA.U UP0, `(.L_x_2675) ;  /* 0x0000000900447547 */ /* 0x000fea000b800000 */
[----:B------:R-:W2:Y:S02]  /*1af0*/  LDG.E R2, desc[UR36][R2.64] ;  /* 0x0000002402027981 */ /* 0x000ea4000c1e1900 */
[----:B--2---:R-:W-:-:S06]  /*1b00*/  FMUL.FTZ R16, R2, 1 ;  /* 0x3f80000002107820 */ /* 0x004fcc0000410000 */
[----:B------:R-:W4:Y:S02]  /*1b10*/  F2F.F64.F32 R16, R16 ;  /* 0x0000001000107310 */ /* 0x000f240000201800 */
[----:B----4-:R-:W-:Y:S05]  /*1b20*/  BRA `(.L_x_2676) ;  /* 0x0000000800c07947 */ /* 0x010fea0003800000 */
.L_x_2682:
[----:B------:R-:W2:Y:S02]  /*1b30*/  LDG.E.U16 R2, desc[UR36][R2.64] ;  /* 0x0000002402027981 */ /* 0x000ea4000c1e1500 */
[----:B--2---:R-:W-:-:S05]  /*1b40*/  HADD2.F32 R0, -RZ, R2.H0_H0 ;  /* 0x20000002ff007230 */ /* 0x004fca0000004100 */
[----:B------:R-:W-:-:S04]  /*1b50*/  FMUL.FTZ R0, R0, 1 ;  /* 0x3f80000000007820 */ /* 0x000fc80000410000 */
[----:B------:R4:W0:Y:S02]  /*1b60*/  F2F.F64.F32 R16, R0 ;  /* 0x0000000000107310 */ /* 0x0008240000201800 */
[----:B0---4-:R-:W-:Y:S05]  /*1b70*/  BRA `(.L_x_2676) ;  /* 0x0000000800ac7947 */ /* 0x011fea0003800000 */
.L_x_2681:
[----:B------:R3:W5:Y:S01]  /*1b80*/  LDG.E.64 R16, desc[UR36][R2.64] ;  /* 0x0000002402107981 */ /* 0x000762000c1e1b00 */
[----:B------:R-:W-:Y:S05]  /*1b90*/  BRA `(.L_x_2676) ;  /* 0x0000000800a47947 */ /* 0x000fea0003800000 */
.L_x_2671:
        /* <DEDUP_REMOVED lines=8> */
[----:B------:R-:W2:Y:S01]  /*1c20*/  LDG.E.U8 R2, desc[UR36][R2.64] ;  /* 0x0000002402027981 */ /* 0x000ea2000c1e1100 */
[----:B------:R-:W-:Y:S01]  /*1c30*/  IMAD.MOV.U32 R16, RZ, RZ, RZ ;  /* 0x000000ffff107224 */ /* 0x000fe200078e00ff */
[----:B--2---:R-:W-:-:S04]  /*1c40*/  ISETP.NE.AND P0, PT, R2, RZ, PT ;  /* 0x000000ff0200720c */ /* 0x004fc80003f05270 */
[----:B------:R-:W-:Y:S01]  /*1c50*/  FSEL R17, RZ, 1.875, !P0 ;  /* 0x3ff00000ff117808 */ /* 0x000fe20004000000 */
[----:B------:R-:W-:Y:S08]  /*1c60*/  BRA `(.L_x_2676) ;  /* 0x0000000800707947 */ /* 0x000ff00003800000 */
.L_x_2685:
[----:B------:R2:W5:Y:S01]  /*1c70*/  LDG.E.64 R16, desc[UR36][R2.64] ;  /* 0x0000002402107981 */ /* 0x000562000c1e1b00 */
[----:B------:R-:W-:Y:S05]  /*1c80*/  BRA `(.L_x_2676) ;  /* 0x0000000800687947 */ /* 0x000fea0003800000 */
.L_x_2684:
        /* <DEDUP_REMOVED lines=23> */
[----:B------:R-:W-:-:S05]  /*1e00*/  LOP3.LUT R5, R5, 0x80000000, R0, 0xf8, !PT ;  /* 0x8000000005057812 */ /* 0x000fca00078ef800 */
[----:B------:R-:W-:-:S04]  /*1e10*/  FMUL.FTZ R5, R5, 1 ;  /* 0x3f80000005057820 */ /* 0x000fc80000410000 */
[----:B------:R2:W3:Y:S02]  /*1e20*/  F2F.F64.F32 R16, R5 ;  /* 0x0000000500107310 */ /* 0x0004e40000201800 */
[----:B--23--:R-:W-:Y:S05]  /*1e30*/  BRA `(.L_x_2676) ;  /* 0x0000000400fc7947 */ /* 0x00cfea0003800000 */
.L_x_2687:
        /* <DEDUP_REMOVED lines=10> */
[----:B------:R-:W-:-:S05]  /*1ee0*/  LOP3.LUT R0, R0, 0x80000000, R5, 0xf8, !PT ;  /* 0x8000000000007812 */ /* 0x000fca00078ef805 */
[----:B------:R-:W-:-:S04]  /*1ef0*/  FMUL.FTZ R0, R0, 1 ;  /* 0x3f80000000007820 */ /* 0x000fc80000410000 */
[----:B------:R2:W3:Y:S02]  /*1f00*/  F2F.F64.F32 R16, R0 ;  /* 0x0000000000107310 */ /* 0x0004e40000201800 */
[----:B--23--:R-:W-:Y:S05]  /*1f10*/  BRA `(.L_x_2676) ;  /* 0x0000000400c47947 */ /* 0x00cfea0003800000 */
.L_x_2686:
[----:B------:R-:W2:Y:S02]  /*1f20*/  LDG.E.U16 R0, desc[UR36][R2.64] ;  /* 0x0000002402007981 */ /* 0x000ea4000c1e1500 */
[----:B--2---:R-:W-:-:S04]  /*1f30*/  IMAD.U32 R0, R0, 0x10000, RZ ;  /* 0x0001000000007824 */ /* 0x004fc800078e00ff */
[----:B------:R-:W-:-:S04]  /*1f40*/  FMUL.FTZ R0, R0, 1 ;  /* 0x3f80000000007820 */ /* 0x000fc80000410000 */
[----:B------:R2:W3:Y:S02]  /*1f50*/  F2F.F64.F32 R16, R0 ;  /* 0x0000000000107310 */ /* 0x0004e40000201800 */
[----:B--23--:R-:W-:Y:S05]  /*1f60*/  BRA `(.L_x_2676) ;  /* 0x0000000400b07947 */ /* 0x00cfea0003800000 */
.L_x_2683:
        /* <DEDUP_REMOVED lines=9> */
[----:B--2---:R2:W3:Y:S02]  /*2000*/  I2F.F64.U16 R16, R2 ;  /* 0x0000000200107312 */ /* 0x0044e40000101800 */
[----:B--23--:R-:W-:Y:S05]  /*2010*/  BRA `(.L_x_2676) ;  /* 0x0000000400847947 */ /* 0x00cfea0003800000 */
.L_x_2690:
[----:B------:R-:W2:Y:S01]  /*2020*/  LDG.E.U8 R3, desc[UR36][R2.64] ;  /* 0x0000002402037981 */ /* 0x000ea2000c1e1100 */
[----:B------:R-:W-:Y:S02]  /*2030*/  CS2R R16, SRZ ;  /* 0x0000000000107805 */ /* 0x000fe4000001ff00 */
[----:B--2---:R-:W-:-:S13]  /*2040*/  ISETP.NE.AND P0, PT, R3, RZ, PT ;  /* 0x000000ff0300720c */ /* 0x004fda0003f05270 */
[----:B------:R-:W-:Y:S05]  /*2050*/  @!P0 BRA `(.L_x_2676) ;  /* 0x0000000400748947 */ /* 0x000fea0003800000 */
[----:B------:R-:W-:-:S13]  /*2060*/  ISETP.NE.AND P0, PT, R3, 0x80, PT ;  /* 0x000000800300780c */ /* 0x000fda0003f05270 */
[----:B------:R-:W-:Y:S01]  /*2070*/  @!P0 MOV R16, 0x20000000 ;  /* 0x2000000000108802 */ /* 0x000fe20000000f00 */
        /* <DEDUP_REMOVED lines=15> */
.L_x_2692:
[----:B------:R-:W-:Y:S05]  /*2170*/  BSYNC.RECONVERGENT B0 ;  /* 0x0000000000007941 */ /* 0x000fea0003800200 */
.L_x_2691:
[----:B------:R-:W-:Y:S01]  /*2180*/  IMAD.SHL.U32 R0, R0, 0x100000, RZ ;  /* 0x0010000000007824 */ /* 0x000fe200078e00ff */
[----:B------:R-:W-:-:S04]  /*2190*/  LEA R2, R2, 0x3b800000, 0x17 ;  /* 0x3b80000002027811 */ /* 0x000fc800078eb8ff */
[----:B------:R-:W-:-:S05]  /*21a0*/  LOP3.LUT R0, R2, R0, R7, 0xfe, !PT ;  /* 0x0000000002007212 */ /* 0x000fca00078efe07 */
[----:B------:R-:W-:-:S04]  /*21b0*/  FMUL.FTZ R0, R0, 1 ;  /* 0x3f80000000007820 */ /* 0x000fc80000410000 */
[----:B------:R2:W3:Y:S02]  /*21c0*/  F2F.F64.F32 R16, R0 ;  /* 0x0000000000107310 */ /* 0x0004e40000201800 */
[----:B--23--:R-:W-:Y:S05]  /*21d0*/  BRA `(.L_x_2676) ;  /* 0x0000000400147947 */ /* 0x00cfea0003800000 */
.L_x_2689:
[----:B------:R-:W2:Y:S01]  /*21e0*/  LDG.E.U8 R3, desc[UR36][R2.64] ;  /* 0x0000002402037981 */ /* 0x000ea2000c1e1100 */
[----:B------:R-:W-:Y:S02]  /*21f0*/  CS2R R16, SRZ ;  /* 0x0000000000107805 */ /* 0x000fe4000001ff00 */
[----:B--2---:R-:W-:-:S13]  /*2200*/  ISETP.NE.AND P0, PT, R3, RZ, PT ;  /* 0x000000ff0300720c */ /* 0x004fda0003f05270 */
[----:B------:R-:W-:Y:S05]  /*2210*/  @!P0 BRA `(.L_x_2676) ;  /* 0x0000000400048947 */ /* 0x000fea0003800000 */
[----:B------:R-:W-:-:S13]  /*2220*/  ISETP.NE.AND P0, PT, R3, 0x80, PT ;  /* 0x000000800300780c */ /* 0x000fda0003f05270 */
[----:B------:R-:W-:Y:S01]  /*2230*/  @!P0 IMAD.MOV.U32 R16, RZ, RZ, 0x20000000 ;  /* 0x20000000ff108424 */ /* 0x000fe200078e00ff */
        /* <DEDUP_REMOVED lines=15> */
.L_x_2694:
[----:B------:R-:W-:Y:S05]  /*2330*/  BSYNC.RECONVERGENT B0 ;  /* 0x0000000000007941 */ /* 0x000fea0003800200 */
.L_x_2693:
[----:B------:R-:W-:Y:S02]  /*2340*/  SHF.L.U32 R0, R0, 0x15, RZ ;  /* 0x0000001500007819 */ /* 0x000fe400000006ff */
[----:B------:R-:W-:-:S04]  /*2350*/  LEA R2, R2, 0x37800000, 0x17 ;  /* 0x3780000002027811 */ /* 0x000fc800078eb8ff */
[----:B------:R-:W-:-:S05]  /*2360*/  LOP3.LUT R0, R2, R0, R7, 0xfe, !PT ;  /* 0x0000000002007212 */ /* 0x000fca00078efe07 */
[----:B------:R-:W-:-:S04]  /*2370*/  FMUL.FTZ R0, R0, 1 ;  /* 0x3f80000000007820 */ /* 0x000fc80000410000 */
[----:B------:R2:W3:Y:S02]  /*2380*/  F2F.F64.F32 R16, R0 ;  /* 0x0000000000107310 */ /* 0x0004e40000201800 */
[----:B--23--:R-:W-:Y:S05]  /*2390*/  BRA `(.L_x_2676) ;  /* 0x0000000000a47947 */ /* 0x00cfea0003800000 */
.L_x_2688:
[----:B------:R-:W-:-:S09]  /*23a0*/  UISETP.NE.AND UP0, UPT, UR4, 0x1c, UPT ;  /* 0x0000001c0400788c */ /* 0x000fd2000bf05270 */
[----:B------:R-:W-:Y:S05]  /*23b0*/  BRA.U !UP0, `(.L_x_2695) ;  /* 0x0000000108947547 */ /* 0x000fea000b800000 */
[----:B------:R-:W-:-:S09]  /*23c0*/  UISETP.NE.AND UP0, UPT, UR4, 0x1d, UPT ;  /* 0x0000001d0400788c */ /* 0x000fd2000bf05270 */
[----:B------:R-:W-:Y:S05]  /*23d0*/  BRA.U !UP0, `(.L_x_2696) ;  /* 0x0000000108807547 */ /* 0x000fea000b800000 */
[----:B------:R-:W-:-:S09]  /*23e0*/  UISETP.NE.AND UP0, UPT, UR4, 0x2c, UPT ;  /* 0x0000002c0400788c */ /* 0x000fd2000bf05270 */
[----:B------:R-:W-:Y:S05]  /*23f0*/  BRA.U !UP0, `(.L_x_2697) ;  /* 0x0000000108487547 */ /* 0x000fea000b800000 */
.L_x_2675:
        /* <DEDUP_REMOVED lines=16> */
.L_x_2698:
[----:B------:R-:W-:Y:S01]  /*2500*/  CS2R R16, SRZ ;  /* 0x0000000000107805 */ /* 0x000fe2000001ff00 */
[----:B------:R-:W-:Y:S06]  /*2510*/  BRA `(.L_x_2676) ;  /* 0x0000000000447947 */ /* 0x000fec0003800000 */
.L_x_2697:
[----:B------:R-:W2:Y:S01]  /*2520*/  LDG.E.U8 R0, desc[UR36][R2.64] ;  /* 0x0000002402007981 */ /* 0x000ea2000c1e1100 */
[----:B------:R-:W-:Y:S02]  /*2530*/  IMAD.MOV.U32 R16, RZ, RZ, 0x0 ;  /* 0x00000000ff107424 */ /* 0x000fe400078e00ff */
[----:B------:R-:W-:Y:S01]  /*2540*/  IMAD.MOV.U32 R17, RZ, RZ, 0x38000000 ;  /* 0x38000000ff117424 */ /* 0x000fe200078e00ff */
[----:B--2---:R-:W-:-:S13]  /*2550*/  ISETP.NE.AND P0, PT, R0, RZ, PT ;  /* 0x000000ff0000720c */ /* 0x004fda0003f05270 */
[----:B------:R-:W-:Y:S05]  /*2560*/  @!P0 BRA `(.L_x_2676) ;  /* 0x0000000000308947 */ /* 0x000fea0003800000 */
[----:B------:R-:W-:-:S13]  /*2570*/  ISETP.NE.AND P0, PT, R0, 0xff, PT ;  /* 0x000000ff0000780c */ /* 0x000fda0003f05270 */
[----:B------:R-:W-:Y:S01]  /*2580*/  @P0 SHF.L.U32 R0, R0, 0x17, RZ ;  /* 0x0000001700000819 */ /* 0x000fe200000006ff */
[----:B------:R-:W-:Y:S02]  /*2590*/  @!P0 IMAD.MOV.U32 R16, RZ, RZ, 0x20000000 ;  /* 0x20000000ff108424 */ /* 0x000fe400078e00ff */
[----:B------:R-:W-:Y:S02]  /*25a0*/  @!P0 IMAD.MOV.U32 R17, RZ, RZ, 0x7ff80000 ;  /* 0x7ff80000ff118424 */ /* 0x000fe400078e00ff */
[----:B------:R-:W-:-:S04]  /*25b0*/  @P0 FMUL.FTZ R0, R0, 1 ;  /* 0x3f80000000000820 */ /* 0x000fc80000410000 */
[----:B------:R2:W3:Y:S02]  /*25c0*/  @P0 F2F.F64.F32 R16, R0 ;  /* 0x0000000000100310 */ /* 0x0004e40000201800 */
[----:B--23--:R-:W-:Y:S05]  /*25d0*/  BRA `(.L_x_2676) ;  /* 0x0000000000147947 */ /* 0x00cfea0003800000 */
.L_x_2696:
[----:B------:R-:W2:Y:S02]  /*25e0*/  LDG.E.64 R16, desc[UR36][R2.64] ;  /* 0x0000002402107981 */ /* 0x000ea4000c1e1b00 */
[----:B--2---:R-:W2:Y:S02]  /*25f0*/  I2F.F64.U64 R16, R16 ;  /* 0x0000001000107312 */ /* 0x004ea40000301800 */
[----:B--2---:R-:W-:Y:S05]  /*2600*/  BRA `(.L_x_2676) ;  /* 0x0000000000087947 */ /* 0x004fea0003800000 */
.L_x_2695:
[----:B------:R-:W2:Y:S02]  /*2610*/  LDG.E R2, desc[UR36][R2.64] ;  /* 0x0000002402027981 */ /* 0x000ea4000c1e1900 */
[----:B--2---:R0:W1:Y:S02]  /*2620*/  I2F.F64.U32 R16, R2 ;  /* 0x0000000200107312 */ /* 0x0040640000201800 */
.L_x_2676:
[----:B------:R-:W-:Y:S05]  /*2630*/  BSYNC.RECONVERGENT B6 ;  /* 0x0000000000067941 */ /* 0x000fea0003800200 */
.L_x_2670:
[----:B------:R-:W4:Y:S01]  /*2640*/  LDCU.64 UR6, c[0x0][0x5f8] ;  /* 0x0000bf00ff0677ac */ /* 0x000f220008000a00 */
[----:B------:R-:W-:Y:S01]  /*2650*/  BSSY.RECONVERGENT B6, `(.L_x_2699) ;  /* 0x00000ec000067945 */ /* 0x000fe20003800200 */
[----:B------:R-:W-:-:S04]  /*2660*/  UPRMT UR4, UR40, 0x7772, URZ ;  /* 0x0000777228047896 */ /* 0x000fc800080000ff */
[----:B------:R-:W-:Y:S01]  /*2670*/  UISETP.GT.AND UP0, UPT, UR4, 0x9, UPT ;  /* 0x000000090400788c */ /* 0x000fe2000bf04270 */
[----:B----4-:R-:W-:-:S04]  /*2680*/  IADD3 R24, P0, PT, R24, UR6, RZ ;  /* 0x0000000618187c10 */ /* 0x010fc8000ff1e0ff */
        /* <DEDUP_REMOVED lines=11> */
[----:B----4-:R-:W4:Y:S02]  /*2740*/  I2F.F64.S16 R6, R6 ;  /* 0x0000000600067312 */ /* 0x010f240000101c00 */
[----:B----4-:R-:W-:Y:S05]  /*2750*/  BRA `(.L_x_2705) ;  /* 0x0000000c006c7947 */ /* 0x010fea0003800000 */
.L_x_2703:
[----:B------:R-:W4:Y:S02]  /*2760*/  LDG.E.U8 R6, desc[UR36][R24.64] ;  /* 0x0000002418067981 */ /* 0x000f24000c1e1100 */
[----:B----4-:R-:W4:Y:S02]  /*2770*/  I2F.F64.U16 R6, R6 ;  /* 0x0000000600067312 */ /* 0x010f240000101800 */
[----:B----4-:R-:W-:Y:S05]  /*2780*/  BRA `(.L_x_2705) ;  /* 0x0000000c00607947 */ /* 0x010fea0003800000 */
.L_x_2702:
[----:B------:R-:W-:-:S09]  /*2790*/  UISETP.NE.AND UP0, UPT, UR4, 0x2, UPT ;  /* 0x000000020400788c */ /* 0x000fd2000bf05270 */
[----:B------:R-:W-:Y:S05]  /*27a0*/  BRA.U !UP0, `(.L_x_2706) ;  /* 0x0000000108287547 */ /* 0x000fea000b800000 */
[----:B------:R-:W-:-:S09]  /*27b0*/  UISETP.NE.AND UP0, UPT, UR4, 0x3, UPT ;  /* 0x000000030400788c */ /* 0x000fd2000bf05270 */
[----:B------:R-:W-:Y:S05]  /*27c0*/  BRA.U !UP0, `(.L_x_2707) ;  /* 0x0000000108147547 */ /* 0x000fea000b800000 */
[----:B------:R-:W-:-:S09]  /*27d0*/  UISETP.NE.AND UP0, UPT, UR4, 0x4, UPT ;  /* 0x000000040400788c */ /* 0x000fd2000bf05270 */
[----:B------:R-:W-:Y:S05]  /*27e0*/  BRA.U UP0, `(.L_x_2704) ;  /* 0x0000000900bc7547 */ /* 0x000fea000b800000 */
[----:B------:R-:W4:Y:S02]  /*27f0*/  LDG.E.64 R6, desc[UR36][R24.64] ;  /* 0x0000002418067981 */ /* 0x000f24000c1e1b00 */
[----:B----4-:R-:W4:Y:S02]  /*2800*/  I2F.F64.S64 R6, R6 ;  /* 0x0000000600067312 */ /* 0x010f240000301c00 */
[----:B----4-:R-:W-:Y:S05]  /*2810*/  BRA `(.L_x_2705) ;  /* 0x0000000c003c7947 */ /* 0x010fea0003800000 */
.L_x_2707:
[----:B------:R-:W4:Y:S02]  /*2820*/  LDG.E R6, desc[UR36][R24.64] ;  /* 0x0000002418067981 */ /* 0x000f24000c1e1900 */
[----:B----4-:R-:W4:Y:S02]  /*2830*/  I2F.F64 R6, R6 ;  /* 0x0000000600067312 */ /* 0x010f240000201c00 */
[----:B----4-:R-:W-:Y:S05]  /*2840*/  BRA `(.L_x_2705) ;  /* 0x0000000c00307947 */ /* 0x010fea0003800000 */
.L_x_2706:
[----:B------:R-:W4:Y:S02]  /*2850*/  LDG.E.U16 R6, desc[UR36][R24.64] ;  /* 0x0000002418067981 */ /* 0x000f24000c1e1500 */
[----:B----4-:R-:W4:Y:S02]  /*2860*/  I2F.F64.S16 R6, R6 ;  /* 0x0000000600067312 */ /* 0x010f240000101c00 */
[----:B----4-:R-:W-:Y:S05]  /*2870*/  BRA `(.L_x_2705) ;  /* 0x0000000c00247947 */ /* 0x010fea0003800000 */
.L_x_2701:
[----:B------:R-:W-:-:S09]  /*2880*/  UISETP.GT.AND UP0, UPT, UR4, 0x6, UPT ;  /* 0x000000060400788c */ /* 0x000fd2000bf04270 */
[----:B------:R-:W-:Y:S05]  /*2890*/  BRA.U UP0, `(.L_x_2708) ;  /* 0x0000000100347547 */ /* 0x000fea000b800000 */
[----:B------:R-:W-:-:S09]  /*28a0*/  UISETP.NE.AND UP0, UPT, UR4, 0x5, UPT ;  /* 0x000000050400788c */ /* 0x000fd2000bf05270 */
[----:B------:R-:W-:Y:S05]  /*28b0*/  BRA.U !UP0, `(.L_x_2709) ;  /* 0x0000000108187547 */ /* 0x000fea000b800000 */
[----:B------:R-:W-:-:S09]  /*28c0*/  UISETP.NE.AND UP0, UPT, UR4, 0x6, UPT ;  /* 0x000000060400788c */ /* 0x000fd2000bf05270 */
[----:B------:R-:W-:Y:S05]  /*28d0*/  BRA.U UP0, `(.L_x_2704) ;  /* 0x0000000900807547 */ /* 0x000fea000b800000 */
[----:B------:R-:W4:Y:S02]  /*28e0*/  LDG.E R6, desc[UR36][R24.64] ;  /* 0x0000002418067981 */ /* 0x000f24000c1e1900 */
[----:B----4-:R-:W-:-:S06]  /*28f0*/  FMUL.FTZ R6, R6, 1 ;  /* 0x3f80000006067820 */ /* 0x010fcc0000410000 */
[----:B------:R-:W4:Y:S02]  /*2900*/  F2F.F64.F32 R6, R6 ;  /* 0x0000000600067310 */ /* 0x000f240000201800 */
[----:B----4-:R-:W-:Y:S05]  /*2910*/  BRA `(.L_x_2705) ;  /* 0x0000000800fc7947 */ /* 0x010fea0003800000 */
.L_x_2709:
[----:B------:R-:W4:Y:S02]  /*2920*/  LDG.E.U16 R0, desc[UR36][R24.64] ;  /* 0x0000002418007981 */ /* 0x000f24000c1e1500 */
[----:B----4-:R-:W-:-:S05]  /*2930*/  HADD2.F32 R0, -RZ, R0.H0_H0 ;  /* 0x20000000ff007230 */ /* 0x010fca0000004100 */
[----:B------:R-:W-:-:S04]  /*2940*/  FMUL.FTZ R0, R0, 1 ;  /* 0x3f80000000007820 */ /* 0x000fc80000410000 */
[----:B------:R4:W0:Y:S02]  /*2950*/  F2F.F64.F32 R6, R0 ;  /* 0x0000000000067310 */ /* 0x0008240000201800 */
[----:B0---4-:R-:W-:Y:S05]  /*2960*/  BRA `(.L_x_2705) ;  /* 0x0000000800e87947 */ /* 0x011fea0003800000 */
.L_x_2708:
[----:B------:R-:W-:-:S09]  /*2970*/  UISETP.NE.AND UP0, UPT, UR4, 0x7, UPT ;  /* 0x000000070400788c */ /* 0x000fd2000bf05270 */
[----:B------:R-:W-:Y:S05]  /*2980*/  BRA.U !UP0, `(.L_x_2710) ;  /* 0x0000000108347547 */ /* 0x000fea000b800000 */
        /* <DEDUP_REMOVED lines=8> */
.L_x_2711:
[----:B------:R-:W4:Y:S02]  /*2a10*/  LDG.E.U16 R24, desc[UR36][R24.64] ;  /* 0x0000002418187981 */ /* 0x000f24000c1e1500 */
[----:B----4-:R-:W-:-:S05]  /*2a20*/  HADD2.F32 R0, -RZ, R24.H0_H0 ;  /* 0x20000018ff007230 */ /* 0x010fca0000004100 */
[----:B------:R-:W-:-:S04]  /*2a30*/  FMUL.FTZ R0, R0, 1 ;  /* 0x3f80000000007820 */ /* 0x000fc80000410000 */
[----:B------:R4:W0:Y:S02]  /*2a40*/  F2F.F64.F32 R6, R0 ;  /* 0x0000000000067310 */ /* 0x0008240000201800 */
[----:B0---4-:R-:W-:Y:S05]  /*2a50*/  BRA `(.L_x_2705) ;  /* 0x0000000800ac7947 */ /* 0x011fea0003800000 */
.L_x_2710:
[----:B------:R4:W5:Y:S01]  /*2a60*/  LDG.E.64 R6, desc[UR36][R24.64] ;  /* 0x0000002418067981 */ /* 0x000962000c1e1b00 */
[----:B------:R-:W-:Y:S05]  /*2a70*/  BRA `(.L_x_2705) ;  /* 0x0000000800a47947 */ /* 0x000fea0003800000 */
.L_x_2700:
        /* <DEDUP_REMOVED lines=8> */
[----:B------:R-:W4:Y:S01]  /*2b00*/  LDG.E.U8 R24, desc[UR36][R24.64] ;  /* 0x0000002418187981 */ /* 0x000f22000c1e1100 */
[----:B------:R-:W-:Y:S01]  /*2b10*/  IMAD.MOV.U32 R6, RZ, RZ, RZ ;  /* 0x000000ffff067224 */ /* 0x000fe200078e00ff */
[----:B----4-:R-:W-:-:S04]  /*2b20*/  ISETP.NE.AND P0, PT, R24, RZ, PT ;  /* 0x000000ff1800720c */ /* 0x010fc80003f05270 */
[----:B------:R-:W-:Y:S01]  /*2b30*/  FSEL R7, RZ, 1.875, !P0 ;  /* 0x3ff00000ff077808 */ /* 0x000fe20004000000 */
[----:B------:R-:W-:Y:S08]  /*2b40*/  BRA `(.L_x_2705) ;  /* 0x0000000800707947 */ /* 0x000ff00003800000 */
.L_x_2714:
[----:B------:R4:W5:Y:S01]  /*2b50*/  LDG.E.64 R6, desc[UR36][R24.64] ;  /* 0x0000002418067981 */ /* 0x000962000c1e1b00 */
[----:B------:R-:W-:Y:S05]  /*2b60*/  BRA `(.L_x_2705) ;  /* 0x0000000800687947 */ /* 0x000fea0003800000 */
.L_x_2713:
[----:B------:R-:W-:-:S09]  /*2b70*/  UISETP.NE.AND UP0, UPT, UR4, 0xf, UPT ;  /* 0x0000000f0400788c */ /* 0x000fd2000bf05270 */
[----:B------:R-:W-:Y:S05]  /*2b80*/  BRA.U !UP0, `(.L_x_2715) ;  /* 0x00000001089c7547 */ /* 0x000fea000b800000 */
[----:B------:R-:W-:-:S09]  /*2b90*/  UISETP.NE.AND UP0, UPT, UR4, 0x17, UPT ;  /* 0x000000170400788c */ /* 0x000fd2000bf05270 */
[----:B------:R-:W-:Y:S05]  /*2ba0*/  BRA.U !UP0, `(.L_x_2716) ;  /* 0x00000001085c7547 */ /* 0x000fea000b800000 */
[----:B------:R-:W-:-:S09]  /*2bb0*/  UISETP.NE.AND UP0, UPT, UR4, 0x18, UPT ;  /* 0x000000180400788c */ /* 0x000fd2000bf05270 */
[----:B------:R-:W-:Y:S05]  /*2bc0*/  BRA.U UP0, `(.L_x_2704) ;  /* 0x0000000500c47547 */ /* 0x000fea000b800000 */
[----:B------:R-:W4:Y:S01]  /*2bd0*/  LDG.E.U8 R0, desc[UR36][R24.64] ;  /* 0x0000002418007981 */ /* 0x000f22000c1e1100 */
[----:B------:R-:W-:Y:S01]  /*2be0*/  MOV R4, 0x1f ;  /* 0x0000001f00047802 */ /* 0x000fe20000000f00 */
[----:B----4-:R-:W-:-:S05]  /*2bf0*/  IMAD.SHL.U32 R0, R0, 0x1000000, RZ ;  /* 0x0100000000007824 */ /* 0x010fca00078e00ff */
[C---:B0-23--:R-:W-:Y:S02]  /*2c00*/  LOP3.LUT R2, R0.reuse, 0x7f000000, RZ, 0xc0, !PT ;  /* 0x7f00000000027812 */ /* 0x04dfe400078ec0ff */
        /* <DEDUP_REMOVED lines=15> */
[----:B------:R0:W2:Y:S02]  /*2d00*/  F2F.F64.F32 R6, R3 ;  /* 0x0000000300067310 */ /* 0x0000a40000201800 */
[----:B0-2---:R-:W-:Y:S05]  /*2d10*/  BRA `(.L_x_2705) ;  /* 0x0000000400fc7947 */ /* 0x005fea0003800000 */
.L_x_2716:
[----:B--23--:R-:W0:Y:S02]  /*2d20*/  LDG.E.U8 R3, desc[UR36][R24.64] ;  /* 0x0000002418037981 */ /* 0x00ce24000c1e1100 */
[C---:B0-----:R-:W-:Y:S01]  /*2d30*/  SHF.L.U32 R2, R3.reuse, 0x19, RZ ;  /* 0x0000001903027819 */ /* 0x041fe200000006ff */
        /* <DEDUP_REMOVED lines=10> */
[----:B------:R0:W2:Y:S02]  /*2de0*/  F2F.F64.F32 R6, R0 ;  /* 0x0000000000067310 */ /* 0x0000a40000201800 */
[----:B0-2---:R-:W-:Y:S05]  /*2df0*/  BRA `(.L_x_2705) ;  /* 0x0000000400c47947 */ /* 0x005fea0003800000 */
.L_x_2715:
[----:B------:R-:W4:Y:S02]  /*2e00*/  LDG.E.U16 R0, desc[UR36][R24.64] ;  /* 0x0000002418007981 */ /* 0x000f24000c1e1500 */
[----:B----4-:R-:W-:-:S04]  /*2e10*/  IMAD.U32 R0, R0, 0x10000, RZ ;  /* 0x0001000000007824 */ /* 0x010fc800078e00ff */
[----:B------:R-:W-:-:S04]  /*2e20*/  FMUL.FTZ R0, R0, 1 ;  /* 0x3f80000000007820 */ /* 0x000fc80000410000 */
[----:B------:R4:W0:Y:S02]  /*2e30*/  F2F.F64.F32 R6, R0 ;  /* 0x0000000000067310 */ /* 0x0008240000201800 */
[----:B0---4-:R-:W-:Y:S05]  /*2e40*/  BRA `(.L_x_2705) ;  /* 0x0000000400b07947 */ /* 0x011fea0003800000 */
.L_x_2712:
        /* <DEDUP_REMOVED lines=9> */
[----:B----4-:R-:W4:Y:S02]  /*2ee0*/  I2F.F64.U16 R6, R6 ;  /* 0x0000000600067312 */ /* 0x010f240000101800 */
[----:B----4-:R-:W-:Y:S05]  /*2ef0*/  BRA `(.L_x_2705) ;  /* 0x0000000400847947 */ /* 0x010fea0003800000 */
.L_x_2719:
[----:B------:R-:W4:Y:S01]  /*2f00*/  LDG.E.U8 R24, desc[UR36][R24.64] ;  /* 0x0000002418187981 */ /* 0x000f22000c1e1100 */
[----:B------:R-:W-:Y:S02]  /*2f10*/  CS2R R6, SRZ ;  /* 0x0000000000067805 */ /* 0x000fe4000001ff00 */
[----:B----4-:R-:W-:-:S13]  /*2f20*/  ISETP.NE.AND P0, PT, R24, RZ, PT ;  /* 0x000000ff1800720c */ /* 0x010fda0003f05270 */
[----:B------:R-:W-:Y:S05]  /*2f30*/  @!P0 BRA `(.L_x_2705) ;  /* 0x0000000400748947 */ /* 0x000fea0003800000 */
[----:B------:R-:W-:-:S13]  /*2f40*/  ISETP.NE.AND P0, PT, R24, 0x80, PT ;  /* 0x000000801800780c */ /* 0x000fda0003f05270 */
[----:B------:R-:W-:Y:S01]  /*2f50*/  @!P0 MOV R6, 0x20000000 ;  /* 0x2000000000068802 */ /* 0x000fe20000000f00 */
[----:B------:R-:W-:Y:S01]  /*2f60*/  @!P0 IMAD.MOV.U32 R7, RZ, RZ, 0x7ff80000 ;  /* 0x7ff80000ff078424 */ /* 0x000fe200078e00ff */
[----:B------:R-:W-:Y:S06]  /*2f70*/  @!P0 BRA `(.L_x_2705) ;  /* 0x0000000400648947 */ /* 0x000fec0003800000 */
[--C-:B------:R-:W-:Y:S01]  /*2f80*/  SHF.R.U32.HI R0, RZ, 0x3, R24.reuse ;  /* 0x00000003ff007819 */ /* 0x100fe20000011618 */
[----:B------:R-:W-:Y:S03]  /*2f90*/  BSSY.RECONVERGENT B0, `(.L_x_2720) ;  /* 0x000000c000007945 */ /* 0x000fe60003800200 */
[----:B0-23--:R-:W-:Y:S02]  /*2fa0*/  LOP3.LUT P0, R2, R0, 0xf, RZ, 0xc0, !PT ;  /* 0x0000000f00027812 */ /* 0x00dfe4000780c0ff */
        /* <DEDUP_REMOVED lines=10> */
.L_x_2721:
[----:B------:R-:W-:Y:S05]  /*3050*/  BSYNC.RECONVERGENT B0 ;  /* 0x0000000000007941 */ /* 0x000fea0003800200 */
.L_x_2720:
[----:B------:R-:W-:Y:S01]  /*3060*/  IMAD.SHL.U32 R0, R0, 0x100000, RZ ;  /* 0x0010000000007824 */ /* 0x000fe200078e00ff */
[----:B------:R-:W-:-:S04]  /*3070*/  LEA R2, R2, 0x3b800000, 0x17 ;  /* 0x3b80000002027811 */ /* 0x000fc800078eb8ff */
[----:B------:R-:W-:-:S05]  /*3080*/  LOP3.LUT R0, R2, R0, R7, 0xfe, !PT ;  /* 0x0000000002007212 */ /* 0x000fca00078efe07 */
[----:B------:R-:W-:-:S04]  /*3090*/  FMUL.FTZ R0, R0, 1 ;  /* 0x3f80000000007820 */ /* 0x000fc80000410000 */
[----:B------:R0:W2:Y:S02]  /*30a0*/  F2F.F64.F32 R6, R0 ;  /* 0x0000000000067310 */ /* 0x0000a40000201800 */
[----:B0-2---:R-:W-:Y:S05]  /*30b0*/  BRA `(.L_x_2705) ;  /* 0x0000000400147947 */ /* 0x005fea0003800000 */
.L_x_2718:
[----:B------:R-:W4:Y:S01]  /*30c0*/  LDG.E.U8 R24, desc[UR36][R24.64] ;  /* 0x0000002418187981 */ /* 0x000f22000c1e1100 */
[----:B------:R-:W-:Y:S02]  /*30d0*/  CS2R R6, SRZ ;  /* 0x0000000000067805 */ /* 0x000fe4000001ff00 */
[----:B----4-:R-:W-:-:S13]  /*30e0*/  ISETP.NE.AND P0, PT, R24, RZ, PT ;  /* 0x000000ff1800720c */ /* 0x010fda0003f05270 */
[----:B------:R-:W-:Y:S05]  /*30f0*/  @!P0 BRA `(.L_x_2705) ;  /* 0x0000000400048947 */ /* 0x000fea0003800000 */
[----:B------:R-:W-:-:S13]  /*3100*/  ISETP.NE.AND P0, PT, R24, 0x80, PT ;  /* 0x000000801800780c */ /* 0x000fda0003f05270 */
[----:B------:R-:W-:Y:S01]  /*3110*/  @!P0 IMAD.MOV.U32 R6, RZ, RZ, 0x20000000 ;  /* 0x20000000ff068424 */ /* 0x000fe200078e00ff */
[----:B------:R-:W-:Y:S01]  /*3120*/  @!P0 MOV R7, 0x7ff80000 ;  /* 0x7ff8000000078802 */ /* 0x000fe20000000f00 */
        /* <DEDUP_REMOVED lines=14> */
.L_x_2723:
[----:B------:R-:W-:Y:S05]  /*3210*/  BSYNC.RECONVERGENT B0 ;  /* 0x0000000000007941 */ /* 0x000fea0003800200 */
.L_x_2722:
[----:B------:R-:W-:Y:S02]  /*3220*/  SHF.L.U32 R0, R0, 0x15, RZ ;  /* 0x0000001500007819 */ /* 0x000fe400000006ff */
[----:B------:R-:W-:-:S04]  /*3230*/  LEA R2, R2, 0x37800000, 0x17 ;  /* 0x3780000002027811 */ /* 0x000fc800078eb8ff */
[----:B------:R-:W-:-:S05]  /*3240*/  LOP3.LUT R0, R2, R0, R7, 0xfe, !PT ;  /* 0x0000000002007212 */ /* 0x000fca00078efe07 */
[----:B------:R-:W-:-:S04]  /*3250*/  FMUL.FTZ R0, R0, 1 ;  /* 0x3f80000000007820 */ /* 0x000fc80000410000 */
[----:B------:R0:W2:Y:S02]  /*3260*/  F2F.F64.F32 R6, R0 ;  /* 0x0000000000067310 */ /* 0x0000a40000201800 */
[----:B0-2---:R-:W-:Y:S05]  /*3270*/  BRA `(.L_x_2705) ;  /* 0x0000000000a47947 */ /* 0x005fea0003800000 */
.L_x_2717:
[----:B------:R-:W-:-:S09]  /*3280*/  UISETP.NE.AND UP0, UPT, UR4, 0x1c, UPT ;  /* 0x0000001c0400788c */ /* 0x000fd2000bf05270 */
[----:B------:R-:W-:Y:S05]  /*3290*/  BRA.U !UP0, `(.L_x_2724) ;  /* 0x0000000108947547 */ /* 0x000fea000b800000 */
[----:B------:R-:W-:-:S09]  /*32a0*/  UISETP.NE.AND UP0, UPT, UR4, 0x1d, UPT ;  /* 0x0000001d0400788c */ /* 0x000fd2000bf05270 */
[----:B------:R-:W-:Y:S05]  /*32b0*/  BRA.U !UP0, `(.L_x_2725) ;  /* 0x0000000108807547 */ /* 0x000fea000b800000 */
[----:B------:R-:W-:-:S09]  /*32c0*/  UISETP.NE.AND UP0, UPT, UR4, 0x2c, UPT ;  /* 0x0000002c0400788c */ /* 0x000fd2000bf05270 */
[----:B------:R-:W-:Y:S05]  /*32d0*/  BRA.U !UP0, `(.L_x_2726) ;  /* 0x0000000108487547 */ /* 0x000fea000b800000 */
.L_x_2704:
[----:B0-23--:R-:W-:Y:S01]  /*32e0*/  MOV R2, 0x0 ;  /* 0x0000000000027802 */ /* 0x00dfe20000000f00 */
[----:B------:R-:W0:Y:S01]  /*32f0*/  LDCU.64 UR4, c[0x4][0x128] ;  /* 0x01002500ff0477ac */ /* 0x000e220008000a00 */
[----:B------:R-:W-:Y:S02]  /*3300*/  HFMA2 R13, -RZ, RZ, 0, 0 ;  /* 0x00000000ff0d7431 */ /* 0x000fe400000001ff */
[----:B------:R-:W-:Y:S01]  /*3310*/  IMAD.MOV.U32 R8, RZ, RZ, 0x4e ;  /* 0x0000004eff087424 */ /* 0x000fe200078e00ff */
[----:B------:R-:W2:Y:S01]  /*3320*/  LDCU.64 UR6, c[0x4][0x130] ;  /* 0x01002600ff0677ac */ /* 0x000ea20008000a00 */
[----:B------:R-:W3:Y:S01]  /*3330*/  LDC.64 R2, c[0x4][R2] ;  /* 0x0100000002027b82 */ /* 0x000ee20000000a00 */
[----:B------:R-:W-:Y:S01]  /*3340*/  IMAD.MOV.U32 R12, RZ, RZ, 0x1 ;  /* 0x00000001ff0c7424 */ /* 0x000fe200078e00ff */
[----:B------:R-:W4:Y:S01]  /*3350*/  LDCU.64 UR8, c[0x4][0x8] ;  /* 0x01000100ff0877ac */ /* 0x000f220008000a00 */
[----:B0-----:R-:W-:Y:S02]  /*3360*/  IMAD.U32 R4, RZ, RZ, UR4 ;  /* 0x00000004ff047e24 */ /* 0x001fe4000f8e00ff */
[----:B------:R-:W-:Y:S01]  /*3370*/  IMAD.U32 R5, RZ, RZ, UR5 ;  /* 0x00000005ff057e24 */ /* 0x000fe2000f8e00ff */
[----:B--2---:R-:W-:Y:S01]  /*3380*/  MOV R6, UR6 ;  /* 0x0000000600067c02 */ /* 0x004fe20008000f00 */
[----:B------:R-:W-:-:S02]  /*3390*/  IMAD.U32 R7, RZ, RZ, UR7 ;  /* 0x00000007ff077e24 */ /* 0x000fc4000f8e00ff */
[----:B----4-:R-:W-:Y:S01]  /*33a0*/  IMAD.U32 R10, RZ, RZ, UR8 ;  /* 0x00000008ff0a7e24 */ /* 0x010fe2000f8e00ff */
[----:B------:R-:W-:-:S07]  /*33b0*/  MOV R11, UR9 ;  /* 0x00000009000b7c02 */ /* 0x000fce0008000f00 */
[----:B------:R-:W-:-:S07]  /*33c0*/  LEPC R20, `(.L_x_2727) ;  /* 0x000000001014794e */ /* 0x000fce0000000000 */
[----:B-1-3-5:R-:W-:Y:S05]  /*33d0*/  CALL.ABS.NOINC R2 ;  /* 0x0000000002007343 */ /* 0x02afea0003c00000 */
.L_x_2727:
[----:B------:R-:W-:Y:S01]  /*33e0*/  CS2R R6, SRZ ;  /* 0x0000000000067805 */ /* 0x000fe2000001ff00 */
[----:B------:R-:W-:Y:S06]  /*33f0*/  BRA `(.L_x_2705) ;  /* 0x0000000000447947 */ /* 0x000fec0003800000 */
.L_x_2726:
[----:B------:R-:W4:Y:S01]  /*3400*/  LDG.E.U8 R0, desc[UR36][R24.64] ;  /* 0x0000002418007981 */ /* 0x000f22000c1e1100 */
[----:B------:R-:W-:Y:S02]  /*3410*/  IMAD.MOV.U32 R6, RZ, RZ, 0x0 ;  /* 0x00000000ff067424 */ /* 0x000fe400078e00ff */
[----:B------:R-:W-:Y:S01]  /*3420*/  IMAD.MOV.U32 R7, RZ, RZ, 0x38000000 ;  /* 0x38000000ff077424 */ /* 0x000fe200078e00ff */
[----:B----4-:R-:W-:-:S13]  /*3430*/  ISETP.NE.AND P0, PT, R0, RZ, PT ;  /* 0x000000ff0000720c */ /* 0x010fda0003f05270 */
[----:B------:R-:W-:Y:S05]  /*3440*/  @!P0 BRA `(.L_x_2705) ;  /* 0x0000000000308947 */ /* 0x000fea0003800000 */
[----:B------:R-:W-:-:S13]  /*3450*/  ISETP.NE.AND P0, PT, R0, 0xff, PT ;  /* 0x000000ff0000780c */ /* 0x000fda0003f05270 */
[----:B------:R-:W-:Y:S01]  /*3460*/  @P0 SHF.L.U32 R0, R0, 0x17, RZ ;  /* 0x0000001700000819 */ /* 0x000fe200000006ff */
[----:B------:R-:W-:Y:S02]  /*3470*/  @!P0 IMAD.MOV.U32 R6, RZ, RZ, 0x20000000 ;  /* 0x20000000ff068424 */ /* 0x000fe400078e00ff */
[----:B------:R-:W-:Y:S02]  /*3480*/  @!P0 IMAD.MOV.U32 R7, RZ, RZ, 0x7ff80000 ;  /* 0x7ff80000ff078424 */ /* 0x000fe400078e00ff */
[----:B------:R-:W-:-:S04]  /*3490*/  @P0 FMUL.FTZ R0, R0, 1 ;  /* 0x3f80000000000820 */ /* 0x000fc80000410000 */
[----:B------:R4:W0:Y:S02]  /*34a0*/  @P0 F2F.F64.F32 R6, R0 ;  /* 0x0000000000060310 */ /* 0x0008240000201800 */
[----:B0---4-:R-:W-:Y:S05]  /*34b0*/  BRA `(.L_x_2705) ;  /* 0x0000000000147947 */ /* 0x011fea0003800000 */
.L_x_2725:
[----:B------:R-:W4:Y:S02]  /*34c0*/  LDG.E.64 R6, desc[UR36][R24.64] ;  /* 0x0000002418067981 */ /* 0x000f24000c1e1b00 */
[----:B----4-:R-:W4:Y:S02]  /*34d0*/  I2F.F64.U64 R6, R6 ;  /* 0x0000000600067312 */ /* 0x010f240000301800 */
[----:B----4-:R-:W-:Y:S05]  /*34e0*/  BRA `(.L_x_2705) ;  /* 0x0000000000087947 */ /* 0x010fea0003800000 */
.L_x_2724:
[----:B------:R-:W4:Y:S02]  /*34f0*/  LDG.E R6, desc[UR36][R24.64] ;  /* 0x0000002418067981 */ /* 0x000f24000c1e1900 */
[----:B----4-:R-:W4:Y:S02]  /*3500*/  I2F.F64.U32 R6, R6 ;  /* 0x0000000600067312 */ /* 0x010f240000201800 */
.L_x_2705:
[----:B------:R-:W-:Y:S05]  /*3510*/  BSYNC.RECONVERGENT B6 ;  /* 0x0000000000067941 */ /* 0x000fea0003800200 */
.L_x_2699:
[----:B------:R-:W0:Y:S01]  /*3520*/  LDC.64 R4, c[0x0][0x600] ;  /* 0x00018000ff047b82 */ /* 0x000e220000000a00 */
[----:B------:R-:W0:Y:S01]  /*3530*/  LDCU.64 UR6, c[0x0][0x5e8] ;  /* 0x0000bd00ff0677ac */ /* 0x000e220008000a00 */
[----:B-1--45:R-:W-:Y:S01]  /*3540*/  DADD R8, R6, -R16 ;  /* 0x0000000006087229 */ /* 0x032fe20000000810 */
[----:B------:R-:W-:-:S04]  /*3550*/  ULOP3.LUT UR4, UR40, 0xff, URZ, 0xc0, !UPT ;  /* 0x000000ff28047892 */ /* 0x000fc8000f8ec0ff */
[----:B------:R-:W-:Y:S01]  /*3560*/  UISETP.GT.AND UP0, UPT, UR4, 0x9, UPT ;  /* 0x000000090400788c */ /* 0x000fe2000bf04270 */
[----:B0-23--:R-:W-:-:S04]  /*3570*/  IADD3 R2, P1, PT, R18, UR6, RZ ;  /* 0x0000000612027c10 */ /* 0x00dfc8000ff3e0ff */
[----:B------:R-:W-:-:S15]  /*3580*/  IADD3.X R3, PT, PT, RZ, UR7, RZ, P1, !PT ;  /* 0x00000007ff037c10 */ /* 0x000fde0008ffe4ff */
[----:B------:R-:W-:-:S15]  /*3590*/  NOP ;  /* 0x0000000000007918 */ /* 0x000fde0000000000 */
[----:B------:R-:W-:-:S15]  /*35a0*/  NOP ;  /* 0x0000000000007918 */ /* 0x000fde0000000000 */
[----:B------:R-:W-:-:S09]  /*35b0*/  NOP ;  /* 0x0000000000007918 */ /* 0x000fd20000000000 */
[----:B------:R-:W0:-:S15]  /*35c0*/  DSETP.GEU.AND P0, PT, |R4|, 0.5, PT ;  /* 0x3fe000000400742a */ /* 0x000e1e0003f0e200 */
[----:B------:R-:W-:-:S15]  /*35d0*/  NOP ;  /* 0x0000000000007918 */ /* 0x000fde0000000000 */
[----:B------:R-:W-:-:S15]  /*35e0*/  NOP ;  /* 0x0000000000007918 */ /* 0x000fde0000000000 */
[----:B------:R-:W-:-:S15]  /*35f0*/  NOP ;  /* 0x0000000000007918 */ /* 0x000fde0000000000 */
[----:B------:R-:W-:-:S04]  /*3600*/  NOP ;  /* 0x0000000000007918 */ /* 0x000fc80000000000 */
[----:B0-----:R0:W1:-:S15]  /*3610*/  @!P0 DFMA R4, R8, R4, R16 ;  /* 0x000000040804822b */ /* 0x00105e0000000010 */
[----:B------:R-:W-:-:S15]  /*3620*/  NOP ;  /* 0x0000000000007918 */ /* 0x000fde0000000000 */
[----:B------:R-:W-:-:S15]  /*3630*/  NOP ;  /* 0x0000000000007918 */ /* 0x000fde0000000000 */
[----:B------:R-:W-:-:S15]  /*3640*/  NOP ;  /* 0x0000000000007918 */ /* 0x000fde0000000000 */
[----:B------:R-:W-:-:S04]  /*3650*/  NOP ;  /* 0x0000000000007918 */ /* 0x000fc80000000000 */
[----:B------:R0:W2:Y:S02]  /*3660*/  @P0 DFMA R4, R22, -R8, R6 ;  /* 0x800000081604022b */ /* 0x0000a40000000006 */
[----:B012---:R-:W-:Y:S05]  /*3670*/  BRA.U UP0, `(.L_x_2728) ;  /* 0x0000000500707547 */ /* 0x007fea000b800000 */
        /* <DEDUP_REMOVED lines=8> */
[----:B------:R-:W0:Y:S02]  /*3700*/  F2I.F64.TRUNC R5, R4 ;  /* 0x0000000400057311 */ /* 0x000e24000030d100 */
[----:B0-----:R0:W-:Y:S01]  /*3710*/  STG.E.U8 desc[UR36][R2.64], R5 ;  /* 0x0000000502007986 */ /* 0x0011e2000c101124 */
[----:B------:R-:W-:Y:S05]  /*3720*/  BRA `(.L_x_2733) ;  /* 0x0000001000947947 */ /* 0x000fea0003800000 */
.L_x_2731:
[----:B------:R-:W0:Y:S02]  /*3730*/  F2I.S64.F64.TRUNC R4, R4 ;  /* 0x0000000400047311 */ /* 0x000e24000030d900 */
[----:B0-----:R-:W-:-:S05]  /*3740*/  IMAD.MOV.U32 R7, RZ, RZ, R4 ;  /* 0x000000ffff077224 */ /* 0x001fca00078e0004 */
[----:B------:R0:W-:Y:S01]  /*3750*/  STG.E.U8 desc[UR36][R2.64], R7 ;  /* 0x0000000702007986 */ /* 0x0001e2000c101124 */
[----:B------:R-:W-:Y:S05]  /*3760*/  BRA `(.L_x_2733) ;  /* 0x0000001000847947 */ /* 0x000fea0003800000 */
.L_x_2730:
[----:B------:R-:W-:-:S09]  /*3770*/  UISETP.NE.AND UP0, UPT, UR4, 0x2, UPT ;  /* 0x000000020400788c */ /* 0x000fd2000bf05270 */
[----:B------:R-:W-:Y:S05]  /*3780*/  BRA.U !UP0, `(.L_x_2734) ;  /* 0x0000000108287547 */ /* 0x000fea000b800000 */
[----:B------:R-:W-:-:S09]  /*3790*/  UISETP.NE.AND UP0, UPT, UR4, 0x3, UPT ;  /* 0x000000030400788c */ /* 0x000fd2000bf05270 */
[----:B------:R-:W-:Y:S05]  /*37a0*/  BRA.U !UP0, `(.L_x_2735) ;  /* 0x0000000108147547 */ /* 0x000fea000b800000 */
[----:B------:R-:W-:-:S09]  /*37b0*/  UISETP.NE.AND UP0, UPT, UR4, 0x4, UPT ;  /* 0x000000040400788c */ /* 0x000fd2000bf05270 */
[----:B------:R-:W-:Y:S05]  /*37c0*/  BRA.U UP0, `(.L_x_2732) ;  /* 0x0000000d00b47547 */ /* 0x000fea000b800000 */
[----:B------:R-:W0:Y:S02]  /*37d0*/  F2I.S64.F64.TRUNC R4, R4 ;  /* 0x0000000400047311 */ /* 0x000e24000030d900 */
[----:B0-----:R0:W-:Y:S01]  /*37e0*/  STG.E.64 desc[UR36][R2.64], R4 ;  /* 0x0000000402007986 */ /* 0x0011e2000c101b24 */
[----:B------:R-:W-:Y:S05]  /*37f0*/  BRA `(.L_x_2733) ;  /* 0x0000001000607947 */ /* 0x000fea0003800000 */
.L_x_2735:
[----:B------:R-:W0:Y:S02]  /*3800*/  F2I.F64.TRUNC R5, R4 ;  /* 0x0000000400057311 */ /* 0x000e24000030d100 */
[----:B0-----:R0:W-:Y:S01]  /*3810*/  STG.E desc[UR36][R2.64], R5 ;  /* 0x0000000502007986 */ /* 0x0011e2000c101924 */
[----:B------:R-:W-:Y:S05]  /*3820*/  BRA `(.L_x_2733) ;  /* 0x0000001000547947 */ /* 0x000fea0003800000 */
.L_x_2734:
[----:B------:R-:W0:Y:S02]  /*3830*/  F2I.F64.TRUNC R5, R4 ;  /* 0x0000000400057311 */ /* 0x000e24000030d100 */
[----:B0-----:R0:W-:Y:S01]  /*3840*/  STG.E.U16 desc[UR36][R2.64], R5 ;  /* 0x0000000502007986 */ /* 0x0011e2000c101524 */
[----:B------:R-:W-:Y:S05]  /*3850*/  BRA `(.L_x_2733) ;  /* 0x0000001000487947 */ /* 0x000fea0003800000 */
.L_x_2729:
[----:B------:R-:W-:-:S09]  /*3860*/  UISETP.GT.AND UP0, UPT, UR4, 0x6, UPT ;  /* 0x000000060400788c */ /* 0x000fd2000bf04270 */
[----:B------:R-:W-:Y:S05]  /*3870*/  BRA.U UP0, `(.L_x_2736) ;  /* 0x00000001006c7547 */ /* 0x000fea000b800000 */
[----:B------:R-:W-:-:S09]  /*3880*/  UISETP.NE.AND UP0, UPT, UR4, 0x5, UPT ;  /* 0x000000050400788c */ /* 0x000fd2000bf05270 */
[----:B------:R-:W-:Y:S05]  /*3890*/  BRA.U !UP0, `(.L_x_2737) ;  /* 0x0000000108347547 */ /* 0x000fea000b800000 */
[----:B------:R-:W-:-:S09]  /*38a0*/  UISETP.NE.AND UP0, UPT, UR4, 0x6, UPT ;  /* 0x000000060400788c */ /* 0x000fd2000bf05270 */
[----:B------:R-:W-:Y:S05]  /*38b0*/  BRA.U UP0, `(.L_x_2732) ;  /* 0x0000000d00787547 */ /* 0x000fea000b800000 */
[----:B------:R-:W-:Y:S01]  /*38c0*/  UMOV UR4, 0xf0000000 ;  /* 0xf000000000047882 */ /* 0x000fe20000000000 */
[----:B------:R-:W-:Y:S01]  /*38d0*/  UMOV UR5, 0x380fffff ;  /* 0x380fffff00057882 */ /* 0x000fe20000000000 */
[----:B------:R-:W0:-:S15]  /*38e0*/  F2F.F32.F64 R7, R4 ;  /* 0x0000000400077310 */ /* 0x000e1e0000301000 */
[----:B------:R-:W-:-:S15]  /*38f0*/  NOP ;  /* 0x0000000000007918 */ /* 0x000fde0000000000 */
[----:B------:R-:W-:-:S15]  /*3900*/  NOP ;  /* 0x0000000000007918 */ /* 0x000fde0000000000 */
[----:B------:R-:W-:-:S15]  /*3910*/  NOP ;  /* 0x0000000000007918 */ /* 0x000fde0000000000 */
[----:B------:R-:W-:-:S04]  /*3920*/  NOP ;  /* 0x0000000000007918 */ /* 0x000fc80000000000 */
[----:B------:R-:W0:Y:S02]  /*3930*/  DSETP.GEU.AND P0, PT, |R4|, UR4, PT ;  /* 0x0000000404007e2a */ /* 0x000e24000bf0e200 */
[----:B0-----:R-:W-:-:S05]  /*3940*/  @!P0 FMUL R7, R7, 1.175494350822287508e-38 ;  /* 0x0080000007078820 */ /* 0x001fca0000400000 */
[----:B------:R1:W-:Y:S01]  /*3950*/  STG.E desc[UR36][R2.64], R7 ;  /* 0x0000000702007986 */ /* 0x0003e2000c101924 */
[----:B------:R-:W-:Y:S05]  /*3960*/  BRA `(.L_x_2733) ;  /* 0x0000001000047947 */ /* 0x000fea0003800000 */
.L_x_2737:
        /* <DEDUP_REMOVED lines=9> */
[----:B------:R-:W-:-:S05]  /*3a00*/  F2FP.F16.F32.PACK_AB R0, RZ, R0 ;  /* 0x00000000ff00723e */ /* 0x000fca00000000ff */
[----:B------:R0:W-:Y:S01]  /*3a10*/  STG.E.U16 desc[UR36][R2.64], R0 ;  /* 0x0000000002007986 */ /* 0x0001e2000c101524 */
[----:B------:R-:W-:Y:S05]  /*3a20*/  BRA `(.L_x_2733) ;  /* 0x0000000c00d47947 */ /* 0x000fea0003800000 */
.L_x_2736:
[----:B------:R-:W-:-:S09]  /*3a30*/  UISETP.NE.AND UP0, UPT, UR4, 0x7, UPT ;  /* 0x000000070400788c */ /* 0x000fd2000bf05270 */
[----:B------:R-:W-:Y:S05]  /*3a40*/  BRA.U !UP0, `(.L_x_2738) ;  /* 0x0000000108747547 */ /* 0x000fea000b800000 */
        /* <DEDUP_REMOVED lines=11> */
[----:B------:R-:W0:Y:S01]  /*3b00*/  DSETP.GEU.AND P0, PT, |R4|, UR4, PT ;  /* 0x0000000404007e2a */ /* 0x000e22000bf0e200 */
[----:B------:R-:W-:Y:S02]  /*3b10*/  IMAD.MOV.U32 R7, RZ, RZ, RZ ;  /* 0x000000ffff077224 */ /* 0x000fe400078e00ff */
[----:B0-----:R-:W-:-:S05]  /*3b20*/  @!P0 FMUL R6, R6, 1.175494350822287508e-38 ;  /* 0x0080000006068820 */ /* 0x001fca0000400000 */
[----:B------:R3:W-:Y:S01]  /*3b30*/  STG.E.64 desc[UR36][R2.64], R6 ;  /* 0x0000000602007986 */ /* 0x0007e2000c101b24 */
[----:B------:R-:W-:Y:S05]  /*3b40*/  BRA `(.L_x_2733) ;  /* 0x0000000c008c7947 */ /* 0x000fea0003800000 */
.L_x_2739:
        /* <DEDUP_REMOVED lines=9> */
[----:B------:R-:W-:-:S04]  /*3be0*/  F2FP.F16.F32.PACK_AB R5, RZ, R0 ;  /* 0x00000000ff05723e */ /* 0x000fc800000000ff */
[----:B------:R-:W-:-:S05]  /*3bf0*/  PRMT R5, R5, 0x5410, RZ ;  /* 0x0000541005057816 */ /* 0x000fca00000000ff */
[----:B------:R2:W-:Y:S01]  /*3c00*/  STG.E desc[UR36][R2.64], R5 ;  /* 0x0000000502007986 */ /* 0x0005e2000c101924 */
[----:B------:R-:W-:Y:S05]  /*3c10*/  BRA `(.L_x_2733) ;  /* 0x0000000c00587947 */ /* 0x000fea0003800000 */
.L_x_2738:
[----:B------:R4:W-:Y:S01]  /*3c20*/  STG.E.64 desc[UR36][R2.64], R4 ;  /* 0x0000000402007986 */ /* 0x0009e2000c101b24 */
[----:B------:R-:W-:Y:S05]  /*3c30*/  BRA `(.L_x_2733) ;  /* 0x0000000c00507947 */ /* 0x000fea0003800000 */
.L_x_2728:
        /* <DEDUP_REMOVED lines=8> */
[----:B------:R-:W0:Y:S02]  /*3cc0*/  DSETP.NEU.AND P0, PT, R4, RZ, PT ;  /* 0x000000ff0400722a */ /* 0x000e240003f0d000 */
[----:B0-----:R-:W-:-:S05]  /*3cd0*/  SEL R5, RZ, 0x1, !P0 ;  /* 0x00000001ff057807 */ /* 0x001fca0004000000 */
[----:B------:R0:W-:Y:S01]  /*3ce0*/  STG.E.U8 desc[UR36][R2.64], R5 ;  /* 0x0000000502007986 */ /* 0x0001e2000c101124 */
[----:B------:R-:W-:Y:S05]  /*3cf0*/  BRA `(.L_x_2733) ;  /* 0x0000000c00207947 */ /* 0x000fea0003800000 */
.L_x_2742:
[----:B------:R-:W-:-:S05]  /*3d00*/  CS2R R6, SRZ ;  /* 0x0000000000067805 */ /* 0x000fca000001ff00 */
[----:B------:R0:W-:Y:S01]  /*3d10*/  STG.E.128 desc[UR36][R2.64], R4 ;  /* 0x0000000402007986 */ /* 0x0001e2000c101d24 */
[----:B------:R-:W-:Y:S05]  /*3d20*/  BRA `(.L_x_2733) ;  /* 0x0000000c00147947 */ /* 0x000fea0003800000 */
.L_x_2741:
        /* <DEDUP_REMOVED lines=14> */
[----:B------:R-:W-:Y:S01]  /*3e10*/  BSSY.RECONVERGENT B0, `(.L_x_2745) ;  /* 0x000000d000007945 */ /* 0x000fe20003800200 */
[----:B0-----:R-:W-:Y:S01]  /*3e20*/  @!P0 FMUL R9, R9, 1.175494350822287508e-38 ;  /* 0x0080000009098820 */ /* 0x001fe20000400000 */
[----:B------:R-:W-:-:S04]  /*3e30*/  MOV R0, 0x7f ;  /* 0x0000007f00007802 */ /* 0x000fc80000000f00 */
        /* <DEDUP_REMOVED lines=10> */
.L_x_2746:
[----:B------:R-:W-:Y:S05]  /*3ee0*/  BSYNC.RECONVERGENT B0 ;  /* 0x0000000000007941 */ /* 0x000fea0003800200 */
.L_x_2745:
[----:B------:R-:W-:-:S05]  /*3ef0*/  LOP3.LUT R7, R0, 0x80, R7, 0xf8, !PT ;  /* 0x0000008000077812 */ /* 0x000fca00078ef807 */
[----:B------:R0:W-:Y:S01]  /*3f00*/  STG.E.U8 desc[UR36][R2.64], R7 ;  /* 0x0000000702007986 */ /* 0x0001e2000c101124 */
[----:B------:R-:W-:Y:S05]  /*3f10*/  BRA `(.L_x_2733) ;  /* 0x0000000800987947 */ /* 0x000fea0003800000 */
.L_x_2744:
        /* <DEDUP_REMOVED lines=9> */
[----:B0-----:R-:W-:-:S05]  /*3fb0*/  @!P0 FMUL R9, R9, 1.175494350822287508e-38 ;  /* 0x0080000009098820 */ /* 0x001fca0000400000 */
        /* <DEDUP_REMOVED lines=13> */
.L_x_2748:
[----:B------:R-:W-:Y:S05]  /*4090*/  BSYNC.RECONVERGENT B0 ;  /* 0x0000000000007941 */ /* 0x000fea0003800200 */
.L_x_2747:
[----:B------:R-:W-:-:S05]  /*40a0*/  LOP3.LUT R7, R0, 0x80, R7, 0xf8, !PT ;  /* 0x0000008000077812 */ /* 0x000fca00078ef807 */
[----:B------:R0:W-:Y:S01]  /*40b0*/  STG.E.U8 desc[UR36][R2.64], R7 ;  /* 0x0000000702007986 */ /* 0x0001e2000c101124 */
[----:B------:R-:W-:Y:S05]  /*40c0*/  BRA `(.L_x_2733) ;  /* 0x00000008002c7947 */ /* 0x000fea0003800000 */
.L_x_2743:
        /* <DEDUP_REMOVED lines=9> */
[----:B------:R-:W-:-:S05]  /*4160*/  F2FP.BF16.F32.PACK_AB R0, RZ, R0 ;  /* 0x00000000ff00723e */ /* 0x000fca00000010ff */
[----:B------:R0:W-:Y:S01]  /*4170*/  STG.E.U16 desc[UR36][R2.64], R0 ;  /* 0x0000000002007986 */ /* 0x0001e2000c101524 */
[----:B------:R-:W-:Y:S05]  /*4180*/  BRA `(.L_x_2733) ;  /* 0x0000000400fc7947 */ /* 0x000fea0003800000 */
.L_x_2740:
        /* <DEDUP_REMOVED lines=8> */
[----:B------:R-:W0:Y:S02]  /*4210*/  F2I.U32.F64.TRUNC R5, R4 ;  /* 0x0000000400057311 */ /* 0x000e24000030d000 */
[----:B0-----:R0:W-:Y:S01]  /*4220*/  STG.E.U16 desc[UR36][R2.64], R5 ;  /* 0x0000000502007986 */ /* 0x0011e2000c101524 */
[----:B------:R-:W-:Y:S05]  /*4230*/  BRA `(.L_x_2733) ;  /* 0x0000000400d07947 */ /* 0x000fea0003800000 */
.L_x_2751:
        /* <DEDUP_REMOVED lines=10> */
[----:B------:R-:W-:-:S04]  /*42e0*/  IMAD.MOV.U32 R0, RZ, RZ, 0x80 ;  /* 0x00000080ff007424 */ /* 0x000fc800078e00ff */
        /* <DEDUP_REMOVED lines=10> */
.L_x_2754:
[----:B------:R-:W-:-:S04]  /*4390*/  SHF.R.U32.HI R0, RZ, 0x14, R7 ;  /* 0x00000014ff007819 */ /* 0x000fc80000011607 */
[----:B------:R-:W-:-:S04]  /*43a0*/  LOP3.LUT R0, R0, 0x1, RZ, 0xc0, !PT ;  /* 0x0000000100007812 */ /* 0x000fc800078ec0ff */
[----:B------:R-:W-:-:S04]  /*43b0*/  IADD3 R0, PT, PT, R7, 0x487ffff, R0 ;  /* 0x0487ffff07007810 */ /* 0x000fc80007ffe000 */
[----:B------:R-:W-:-:S04]  /*43c0*/  SHF.R.U32.HI R0, RZ, 0x14, R0 ;  /* 0x00000014ff007819 */ /* 0x000fc80000011600 */
[----:B------:R-:W-:-:S07]  /*43d0*/  LOP3.LUT R4, R0, 0xff, RZ, 0xc0, !PT ;  /* 0x000000ff00047812 */ /* 0x000fce00078ec0ff */
.L_x_2755:
[----:B------:R-:W-:-:S04]  /*43e0*/  SHF.R.U32.HI R5, RZ, 0x18, R7 ;  /* 0x00000018ff057819 */ /* 0x000fc80000011607 */
[----:B------:R-:W-:-:S04]  /*43f0*/  LOP3.LUT R4, R4, 0x80, R5, 0xf8, !PT ;  /* 0x0000008004047812 */ /* 0x000fc800078ef805 */
[----:B------:R-:W-:-:S07]  /*4400*/  PRMT R0, R4, 0x7610, R0 ;  /* 0x0000761004007816 */ /* 0x000fce0000000000 */
.L_x_2753:
[----:B------:R-:W-:Y:S05]  /*4410*/  BSYNC.RECONVERGENT B0 ;  /* 0x0000000000007941 */ /* 0x000fea0003800200 */
.L_x_2752:
[----:B------:R0:W-:Y:S01]  /*4420*/  STG.E.U8 desc[UR36][R2.64], R0 ;  /* 0x0000000002007986 */ /* 0x0001e2000c101124 */
[----:B------:R-:W-:Y:S05]  /*4430*/  BRA `(.L_x_2733) ;  /* 0x0000000400507947 */ /* 0x000fea0003800000 */
.L_x_2750:
        /* <DEDUP_REMOVED lines=21> */
.L_x_2758:
[----:B------:R-:W-:-:S04]  /*4590*/  SHF.R.U32.HI R0, RZ, 0x15, R7 ;  /* 0x00000015ff007819 */ /* 0x000fc80000011607 */
[----:B------:R-:W-:-:S04]  /*45a0*/  LOP3.LUT R0, R0, 0x1, RZ, 0xc0, !PT ;  /* 0x0000000100007812 */ /* 0x000fc800078ec0ff */
[----:B------:R-:W-:-:S04]  /*45b0*/  IADD3 R0, PT, PT, R7, 0x88fffff, R0 ;  /* 0x088fffff07007810 */ /* 0x000fc80007ffe000 */
[----:B------:R-:W-:-:S04]  /*45c0*/  SHF.R.U32.HI R0, RZ, 0x15, R0 ;  /* 0x00000015ff007819 */ /* 0x000fc80000011600 */
[----:B------:R-:W-:-:S07]  /*45d0*/  LOP3.LUT R4, R0, 0xff, RZ, 0xc0, !PT ;  /* 0x000000ff00047812 */ /* 0x000fce00078ec0ff */
.L_x_2759:
[----:B------:R-:W-:-:S04]  /*45e0*/  SHF.R.U32.HI R5, RZ, 0x18, R7 ;  /* 0x00000018ff057819 */ /* 0x000fc80000011607 */
[----:B------:R-:W-:-:S04]  /*45f0*/  LOP3.LUT R4, R4, 0x80, R5, 0xf8, !PT ;  /* 0x0000008004047812 */ /* 0x000fc800078ef805 */
[----:B------:R-:W-:-:S07]  /*4600*/  PRMT R0, R4, 0x7610, R0 ;  /* 0x0000761004007816 */ /* 0x000fce0000000000 */
.L_x_2757:
[----:B------:R-:W-:Y:S05]  /*4610*/  BSYNC.RECONVERGENT B0 ;  /* 0x0000000000007941 */ /* 0x000fea0003800200 */
.L_x_2756:
[----:B------:R0:W-:Y:S01]  /*4620*/  STG.E.U8 desc[UR36][R2.64], R0 ;  /* 0x0000000002007986 */ /* 0x0001e2000c101124 */
[----:B------:R-:W-:Y:S05]  /*4630*/  BRA `(.L_x_2733) ;  /* 0x0000000000d07947 */ /* 0x000fea0003800000 */
.L_x_2749:
[----:B------:R-:W-:-:S09]  /*4640*/  UISETP.NE.AND UP0, UPT, UR4, 0x1c, UPT ;  /* 0x0000001c0400788c */ /* 0x000fd2000bf05270 */
[----:B------:R-:W-:Y:S05]  /*4650*/  BRA.U !UP0, `(.L_x_2760) ;  /* 0x0000000108c07547 */ /* 0x000fea000b800000 */
[----:B------:R-:W-:-:S09]  /*4660*/  UISETP.NE.AND UP0, UPT, UR4, 0x1d, UPT ;  /* 0x0000001d0400788c */ /* 0x000fd2000bf05270 */
[----:B------:R-:W-:Y:S05]  /*4670*/  BRA.U !UP0, `(.L_x_2761) ;  /* 0x0000000108ac7547 */ /* 0x000fea000b800000 */
[----:B------:R-:W-:-:S09]  /*4680*/  UISETP.NE.AND UP0, UPT, UR4, 0x2c, UPT ;  /* 0x0000002c0400788c */ /* 0x000fd2000bf05270 */
[----:B------:R-:W-:Y:S05]  /*4690*/  BRA.U !UP0, `(.L_x_2762) ;  /* 0x0000000108447547 */ /* 0x000fea000b800000 */
.L_x_2732:
        /* <DEDUP_REMOVED lines=16> */
.L_x_2763:
[----:B------:R-:W-:Y:S05]  /*47a0*/  BRA `(.L_x_2733) ;  /* 0x0000000000747947 */ /* 0x000fea0003800000 */
.L_x_2762:
        /* <DEDUP_REMOVED lines=8> */
[----:B0-----:R-:W-:Y:S01]  /*4830*/  @!P0 FMUL R8, R8, 1.175494350822287508e-38 ;  /* 0x0080000008088820 */ /* 0x001fe20000400000 */
[----:B------:R-:W-:-:S04]  /*4840*/  IMAD.MOV.U32 R5, RZ, RZ, 0xff ;  /* 0x000000ffff057424 */ /* 0x000fc800078e00ff */
        /* <DEDUP_REMOVED lines=14> */
.L_x_2761:
[----:B------:R-:W0:Y:S02]  /*4930*/  F2I.U64.F64.TRUNC R4, R4 ;  /* 0x0000000400047311 */ /* 0x000e24000030d800 */
[----:B0-----:R0:W-:Y:S01]  /*4940*/  STG.E.64 desc[UR36][R2.64], R4 ;  /* 0x0000000402007986 */ /* 0x0011e2000c101b24 */
[----:B------:R-:W-:Y:S05]  /*4950*/  BRA `(.L_x_2733) ;  /* 0x0000000000087947 */ /* 0x000fea0003800000 */
.L_x_2760:
[----:B------:R-:W0:Y:S02]  /*4960*/  F2I.U32.F64.TRUNC R5, R4 ;  /* 0x0000000400057311 */ /* 0x000e24000030d000 */
[----:B0-----:R0:W-:Y:S02]  /*4970*/  STG.E desc[UR36][R2.64], R5 ;  /* 0x0000000502007986 */ /* 0x0011e4000c101924 */
.L_x_2733:
[----:B------:R-:W-:-:S07]  /*4980*/  VIADD R19, R19, 0x80 ;  /* 0x0000008013137836 */ /* 0x000fce0000000000 */
.L_x_2668:
[----:B------:R-:W-:Y:S05]  /*4990*/  BSYNC.RECONVERGENT B7 ;  /* 0x0000000000077941 */ /* 0x000fea0003800200 */
.L_x_2667:
        /* <DEDUP_REMOVED lines=358> */
.L_x_2766:
        /* <DEDUP_REMOVED lines=16> */
[----:B--2---:R0:W1:Y:S02]  /*6100*/  I2F.F64.S16 R16, R2 ;  /* 0x0000000200107312 */ /* 0x0040640000101c00 */
[----:B01----:R-:W-:Y:S05]  /*6110*/  BRA `(.L_x_2773) ;  /* 0x0000000c006c7947 */ /* 0x003fea0003800000 */
.L_x_2771:
[----:B------:R-:W2:Y:S02]  /*6120*/  LDG.E.U8 R2, desc[UR36][R2.64] ;  /* 0x0000002402027981 */ /* 0x000ea4000c1e1100 */
[----:B--2---:R0:W1:Y:S02]  /*6130*/  I2F.F64.U16 R16, R2 ;  /* 0x0000000200107312 */ /* 0x0040640000101800 */
[----:B01----:R-:W-:Y:S05]  /*6140*/  BRA `(.L_x_2773) ;  /* 0x0000000c00607947 */ /* 0x003fea0003800000 */
.L_x_2770:
[----:B------:R-:W-:-:S09]  /*6150*/  UISETP.NE.AND UP0, UPT, UR4, 0x2, UPT ;  /* 0x000000020400788c */ /* 0x000fd2000bf05270 */
[----:B------:R-:W-:Y:S05]  /*6160*/  BRA.U !UP0, `(.L_x_2774) ;  /* 0x0000000108287547 */ /* 0x000fea000b800000 */
[----:B------:R-:W-:-:S09]  /*6170*/  UISETP.NE.AND UP0, UPT, UR4, 0x3, UPT ;  /* 0x000000030400788c */ /* 0x000fd2000bf05270 */
[----:B------:R-:W-:Y:S05]  /*6180*/  BRA.U !UP0, `(.L_x_2775) ;  /* 0x0000000108147547 */ /* 0x000fea000b800000 */
[----:B------:R-:W-:-:S09]  /*6190*/  UISETP.NE.AND UP0, UPT, UR4, 0x4, UPT ;  /* 0x000000040400788c */ /* 0x000fd2000bf05270 */
[----:B------:R-:W-:Y:S05]  /*61a0*/  BRA.U UP0, `(.L_x_2772) ;  /* 0x0000000900ec7547 */ /* 0x000fea000b800000 */
[----:B------:R-:W2:Y:S02]  /*61b0*/  LDG.E.64 R16, desc[UR36][R2.64] ;  /* 0x0000002402107981 */ /* 0x000ea4000c1e1b00 */
[----:B--2---:R-:W0:Y:S02]  /*61c0*/  I2F.F64.S64 R16, R16 ;  /* 0x0000001000107312 */ /* 0x004e240000301c00 */
[----:B0-----:R-:W-:Y:S05]  /*61d0*/  BRA `(.L_x_2773) ;  /* 0x0000000c003c7947 */ /* 0x001fea0003800000 */
.L_x_2775:
[----:B------:R-:W2:Y:S02]  /*61e0*/  LDG.E R2, desc[UR36][R2.64] ;  /* 0x0000002402027981 */ /* 0x000ea4000c1e1900 */
[----:B--2---:R0:W1:Y:S02]  /*61f0*/  I2F.F64 R16, R2 ;  /* 0x0000000200107312 */ /* 0x0040640000201c00 */
[----:B01----:R-:W-:Y:S05]  /*6200*/  BRA `(.L_x_2773) ;  /* 0x0000000c00307947 */ /* 0x003fea0003800000 */
.L_x_2774:
[----:B------:R-:W2:Y:S02]  /*6210*/  LDG.E.U16 R2, desc[UR36][R2.64] ;  /* 0x0000002402027981 */ /* 0x000ea4000c1e1500 */
[----:B--2---:R0:W1:Y:S02]  /*6220*/  I2F.F64.S16 R16, R2 ;  /* 0x0000000200107312 */ /* 0x0040640000101c00 */
[----:B01----:R-:W-:Y:S05]  /*6230*/  BRA `(.L_x_2773) ;  /* 0x0000000c00247947 */ /* 0x003fea0003800000 */
.L_x_2769:
        /* <DEDUP_REMOVED lines=8> */
[----:B------:R-:W0:Y:S02]  /*62c0*/  F2F.F64.F32 R16, R16 ;  /* 0x0000001000107310 */ /* 0x000e240000201800 */
[----:B0-----:R-:W-:Y:S05]  /*62d0*/  BRA `(.L_x_2773) ;  /* 0x0000000800fc7947 */ /* 0x001fea0003800000 */
.L_x_2777:
[----:B------:R-:W2:Y:S02]  /*62e0*/  LDG.E.U16 R0, desc[UR36][R2.64] ;  /* 0x0000002402007981 */ /* 0x000ea4000c1e1500 */
[----:B--2---:R-:W-:-:S05]  /*62f0*/  HADD2.F32 R0, -RZ, R0.H0_H0 ;  /* 0x20000000ff007230 */ /* 0x004fca0000004100 */
[----:B------:R-:W-:-:S04]  /*6300*/  FMUL.FTZ R0, R0, 1 ;  /* 0x3f80000000007820 */ /* 0x000fc80000410000 */
[----:B------:R0:W1:Y:S02]  /*6310*/  F2F.F64.F32 R16, R0 ;  /* 0x0000000000107310 */ /* 0x0000640000201800 */
[----:B01----:R-:W-:Y:S05]  /*6320*/  BRA `(.L_x_2773) ;  /* 0x0000000800e87947 */ /* 0x003fea0003800000 */
.L_x_2776:
        /* <DEDUP_REMOVED lines=8> */
[----:B------:R-:W1:Y:S02]  /*63b0*/  F2F.F64.F32 R16, R16 ;  /* 0x0000001000107310 */ /* 0x000e640000201800 */
[----:B-1----:R-:W-:Y:S05]  /*63c0*/  BRA `(.L_x_2773) ;  /* 0x0000000800c07947 */ /* 0x002fea0003800000 */
.L_x_2779:
[----:B------:R-:W2:Y:S02]  /*63d0*/  LDG.E.U16 R2, desc[UR36][R2.64] ;  /* 0x0000002402027981 */ /* 0x000ea4000c1e1500 */
[----:B--2---:R-:W-:-:S05]  /*63e0*/  HADD2.F32 R0, -RZ, R2.H0_H0 ;  /* 0x20000002ff007230 */ /* 0x004fca0000004100 */
[----:B------:R-:W-:-:S04]  /*63f0*/  FMUL.FTZ R0, R0, 1 ;  /* 0x3f80000000007820 */ /* 0x000fc80000410000 */
[----:B------:R1:W2:Y:S02]  /*6400*/  F2F.F64.F32 R16, R0 ;  /* 0x0000000000107310 */ /* 0x0002a40000201800 */
[----:B-12---:R-:W-:Y:S05]  /*6410*/  BRA `(.L_x_2773) ;  /* 0x0000000800ac7947 */ /* 0x006fea0003800000 */
.L_x_2778:
[----:B------:R0:W5:Y:S01]  /*6420*/  LDG.E.64 R16, desc[UR36][R2.64] ;  /* 0x0000002402107981 */ /* 0x000162000c1e1b00 */
[----:B------:R-:W-:Y:S05]  /*6430*/  BRA `(.L_x_2773) ;  /* 0x0000000800a47947 */ /* 0x000fea0003800000 */
.L_x_2768:
        /* <DEDUP_REMOVED lines=9> */
[----:B------:R-:W-:Y:S02]  /*64d0*/  MOV R16, RZ ;  /* 0x000000ff00107202 */ /* 0x000fe40000000f00 */
[----:B--2---:R-:W-:-:S04]  /*64e0*/  ISETP.NE.AND P0, PT, R2, RZ, PT ;  /* 0x000000ff0200720c */ /* 0x004fc80003f05270 */
[----:B------:R-:W-:Y:S01]  /*64f0*/  FSEL R17, RZ, 1.875, !P0 ;  /* 0x3ff00000ff117808 */ /* 0x000fe20004000000 */
[----:B------:R-:W-:Y:S08]  /*6500*/  BRA `(.L_x_2773) ;  /* 0x0000000800707947 */ /* 0x000ff00003800000 */
.L_x_2782:
[----:B------:R1:W5:Y:S01]  /*6510*/  LDG.E.64 R16, desc[UR36][R2.64] ;  /* 0x0000002402107981 */ /* 0x000362000c1e1b00 */
[----:B------:R-:W-:Y:S05]  /*6520*/  BRA `(.L_x_2773) ;  /* 0x0000000800687947 */ /* 0x000fea0003800000 */
.L_x_2781:
        /* <DEDUP_REMOVED lines=26> */
[----:B-12---:R-:W-:Y:S05]  /*66d0*/  BRA `(.L_x_2773) ;  /* 0x0000000400fc7947 */ /* 0x006fea0003800000 */
.L_x_2784:
        /* <DEDUP_REMOVED lines=10> */
[----:B------:R-:W-:-:S05]  /*6780*/  LOP3.LUT R0, R0, 0x80000000, R5, 0xf8, !PT ;  /* 0x8000000000007812 */ /* 0x000fca00078ef805 */
[----:B------:R-:W-:-:S04]  /*6790*/  FMUL.FTZ R0, R0, 1 ;  /* 0x3f80000000007820 */ /* 0x000fc80000410000 */
[----:B------:R1:W2:Y:S02]  /*67a0*/  F2F.F64.F32 R16, R0 ;  /* 0x0000000000107310 */ /* 0x0002a40000201800 */
[----:B-12---:R-:W-:Y:S05]  /*67b0*/  BRA `(.L_x_2773) ;  /* 0x0000000400c47947 */ /* 0x006fea0003800000 */
.L_x_2783:
[----:B------:R-:W2:Y:S02]  /*67c0*/  LDG.E.U16 R0, desc[UR36][R2.64] ;  /* 0x0000002402007981 */ /* 0x000ea4000c1e1500 */
[----:B--2---:R-:W-:-:S04]  /*67d0*/  IMAD.U32 R0, R0, 0x10000, RZ ;  /* 0x0001000000007824 */ /* 0x004fc800078e00ff */
[----:B------:R-:W-:-:S04]  /*67e0*/  FMUL.FTZ R0, R0, 1 ;  /* 0x3f80000000007820 */ /* 0x000fc80000410000 */
[----:B------:R1:W2:Y:S02]  /*67f0*/  F2F.F64.F32 R16, R0 ;  /* 0x0000000000107310 */ /* 0x0002a40000201800 */
[----:B-12---:R-:W-:Y:S05]  /*6800*/  BRA `(.L_x_2773) ;  /* 0x0000000400b07947 */ /* 0x006fea0003800000 */
.L_x_2780:
        /* <DEDUP_REMOVED lines=9> */
[----:B--2---:R4:W0:Y:S02]  /*68a0*/  I2F.F64.U16 R16, R2 ;  /* 0x0000000200107312 */ /* 0x0048240000101800 */
[----:B0---4-:R-:W-:Y:S05]  /*68b0*/  BRA `(.L_x_2773) ;  /* 0x0000000400847947 */ /* 0x011fea0003800000 */
.L_x_2787:
        /* <DEDUP_REMOVED lines=21> */
.L_x_2789:
[----:B------:R-:W-:Y:S05]  /*6a10*/  BSYNC.RECONVERGENT B0 ;  /* 0x0000000000007941 */ /* 0x000fea0003800200 */
.L_x_2788:
[----:B------:R-:W-:Y:S02]  /*6a20*/  SHF.L.U32 R0, R0, 0x14, RZ ;  /* 0x0000001400007819 */ /* 0x000fe400000006ff */
[----:B------:R-:W-:-:S04]  /*6a30*/  LEA R2, R2, 0x3b800000, 0x17 ;  /* 0x3b80000002027811 */ /* 0x000fc800078eb8ff */
[----:B------:R-:W-:-:S05]  /*6a40*/  LOP3.LUT R0, R2, R0, R7, 0xfe, !PT ;  /* 0x0000000002007212 */ /* 0x000fca00078efe07 */
[----:B------:R-:W-:-:S04]  /*6a50*/  FMUL.FTZ R0, R0, 1 ;  /* 0x3f80000000007820 */ /* 0x000fc80000410000 */
[----:B------:R4:W0:Y:S02]  /*6a60*/  F2F.F64.F32 R16, R0 ;  /* 0x0000000000107310 */ /* 0x0008240000201800 */
[----:B0---4-:R-:W-:Y:S05]  /*6a70*/  BRA `(.L_x_2773) ;  /* 0x0000000400147947 */ /* 0x011fea0003800000 */
.L_x_2786:
[----:B------:R-:W2:Y:S01]  /*6a80*/  LDG.E.U8 R3, desc[UR36][R2.64] ;  /* 0x0000002402037981 */ /* 0x000ea2000c1e1100 */
[----:B------:R-:W-:Y:S02]  /*6a90*/  CS2R R16, SRZ ;  /* 0x0000000000107805 */ /* 0x000fe4000001ff00 */
[----:B--2---:R-:W-:-:S13]  /*6aa0*/  ISETP.NE.AND P0, PT, R3, RZ, PT ;  /* 0x000000ff0300720c */ /* 0x004fda0003f05270 */
[----:B------:R-:W-:Y:S05]  /*6ab0*/  @!P0 BRA `(.L_x_2773) ;  /* 0x0000000400048947 */ /* 0x000fea0003800000 */
[----:B------:R-:W-:-:S13]  /*6ac0*/  ISETP.NE.AND P0, PT, R3, 0x80, PT ;  /* 0x000000800300780c */ /* 0x000fda0003f05270 */
[----:B------:R-:W-:Y:S02]  /*6ad0*/  @!P0 IMAD.MOV.U32 R16, RZ, RZ, 0x20000000 ;  /* 0x20000000ff108424 */ /* 0x000fe400078e00ff */
        /* <DEDUP_REMOVED lines=15> */
.L_x_2791:
[----:B------:R-:W-:Y:S05]  /*6bd0*/  BSYNC.RECONVERGENT B0 ;  /* 0x0000000000007941 */ /* 0x000fea0003800200 */
.L_x_2790:
[----:B------:R-:W-:Y:S01]  /*6be0*/  IMAD.SHL.U32 R0, R0, 0x200000, RZ ;  /* 0x0020000000007824 */ /* 0x000fe200078e00ff */
[----:B------:R-:W-:-:S04]  /*6bf0*/  LEA R2, R2, 0x37800000, 0x17 ;  /* 0x3780000002027811 */ /* 0x000fc800078eb8ff */
[----:B------:R-:W-:-:S05]  /*6c00*/  LOP3.LUT R0, R2, R0, R7, 0xfe, !PT ;  /* 0x0000000002007212 */ /* 0x000fca00078efe07 */
[----:B------:R-:W-:-:S04]  /*6c10*/  FMUL.FTZ R0, R0, 1 ;  /* 0x3f80000000007820 */ /* 0x000fc80000410000 */
[----:B------:R4:W0:Y:S02]  /*6c20*/  F2F.F64.F32 R16, R0 ;  /* 0x0000000000107310 */ /* 0x0008240000201800 */
[----:B0---4-:R-:W-:Y:S05]  /*6c30*/  BRA `(.L_x_2773) ;  /* 0x0000000000a47947 */ /* 0x011fea0003800000 */
.L_x_2785:
[----:B------:R-:W-:-:S09]  /*6c40*/  UISETP.NE.AND UP0, UPT, UR4, 0x1c, UPT ;  /* 0x0000001c0400788c */ /* 0x000fd2000bf05270 */
[----:B------:R-:W-:Y:S05]  /*6c50*/  BRA.U !UP0, `(.L_x_2792) ;  /* 0x0000000108947547 */ /* 0x000fea000b800000 */
[----:B------:R-:W-:-:S09]  /*6c60*/  UISETP.NE.AND UP0, UPT, UR4, 0x1d, UPT ;  /* 0x0000001d0400788c */ /* 0x000fd2000bf05270 */
[----:B------:R-:W-:Y:S05]  /*6c70*/  BRA.U !UP0, `(.L_x_2793) ;  /* 0x0000000108807547 */ /* 0x000fea000b800000 */
[----:B------:R-:W-:-:S09]  /*6c80*/  UISETP.NE.AND UP0, UPT, UR4, 0x2c, UPT ;  /* 0x0000002c0400788c */ /* 0x000fd2000bf05270 */
[----:B------:R-:W-:Y:S05]  /*6c90*/  BRA.U UP0, `(.L_x_2772) ;  /* 0x0000000100307547 */ /* 0x000fea000b800000 */
[----:B------:R-:W2:Y:S01]  /*6ca0*/  LDG.E.U8 R0, desc[UR36][R2.64] ;  /* 0x0000002402007981 */ /* 0x000ea2000c1e1100 */
[----:B------:R-:W-:Y:S02]  /*6cb0*/  HFMA2 R16, -RZ, RZ, 0, 0 ;  /* 0x00000000ff107431 */ /* 0x000fe400000001ff */
[----:B------:R-:W-:Y:S01]  /*6cc0*/  IMAD.MOV.U32 R17, RZ, RZ, 0x38000000 ;  /* 0x38000000ff117424 */ /* 0x000fe200078e00ff */
[----:B--2---:R-:W-:-:S13]  /*6cd0*/  ISETP.NE.AND P0, PT, R0, RZ, PT ;  /* 0x000000ff0000720c */ /* 0x004fda0003f05270 */
[----:B------:R-:W-:Y:S05]  /*6ce0*/  @!P0 BRA `(.L_x_2773) ;  /* 0x0000000000788947 */ /* 0x000fea0003800000 */
[----:B------:R-:W-:-:S13]  /*6cf0*/  ISETP.NE.AND P0, PT, R0, 0xff, PT ;  /* 0x000000ff0000780c */ /* 0x000fda0003f05270 */
[----:B------:R-:W-:Y:S01]  /*6d00*/  @P0 IMAD.SHL.U32 R0, R0, 0x800000, RZ ;  /* 0x0080000000000824 */ /* 0x000fe200078e00ff */
[----:B------:R-:W-:Y:S01]  /*6d10*/  @!P0 MOV R16, 0x20000000 ;  /* 0x2000000000108802 */ /* 0x000fe20000000f00 */
[----:B------:R-:W-:Y:S02]  /*6d20*/  @!P0 IMAD.MOV.U32 R17, RZ, RZ, 0x7ff80000 ;  /* 0x7ff80000ff118424 */ /* 0x000fe400078e00ff */
[----:B------:R-:W-:-:S04]  /*6d30*/  @P0 FMUL.FTZ R0, R0, 1 ;  /* 0x3f80000000000820 */ /* 0x000fc80000410000 */
[----:B------:R2:W3:Y:S02]  /*6d40*/  @P0 F2F.F64.F32 R16, R0 ;  /* 0x0000000000100310 */ /* 0x0004e40000201800 */
[----:B--23--:R-:W-:Y:S05]  /*6d50*/  BRA `(.L_x_2773) ;  /* 0x00000000005c7947 */ /* 0x00cfea0003800000 */
.L_x_2772:
        /* <DEDUP_REMOVED lines=16> */
.L_x_2794:
[----:B------:R-:W-:Y:S01]  /*6e60*/  CS2R R16, SRZ ;  /* 0x0000000000107805 */ /* 0x000fe2000001ff00 */
[----:B------:R-:W-:Y:S06]  /*6e70*/  BRA `(.L_x_2773) ;  /* 0x0000000000147947 */ /* 0x000fec0003800000 */
.L_x_2793:
[----:B------:R-:W2:Y:S02]  /*6e80*/  LDG.E.64 R16, desc[UR36][R2.64] ;  /* 0x0000002402107981 */ /* 0x000ea4000c1e1b00 */
[----:B--2---:R-:W2:Y:S02]  /*6e90*/  I2F.F64.U64 R16, R16 ;  /* 0x0000001000107312 */ /* 0x004ea40000301800 */
[----:B--2---:R-:W-:Y:S05]  /*6ea0*/  BRA `(.L_x_2773) ;  /* 0x0000000000087947 */ /* 0x004fea0003800000 */
.L_x_2792:
[----:B------:R-:W2:Y:S02]  /*6eb0*/  LDG.E R2, desc[UR36][R2.64] ;  /* 0x0000002402027981 */ /* 0x000ea4000c1e1900 */
[----:B--2---:R2:W3:Y:S02]  /*6ec0*/  I2F.F64.U32 R16, R2 ;  /* 0x0000000200107312 */ /* 0x0044e40000201800 */
.L_x_2773:
[----:B------:R-:W-:Y:S05]  /*6ed0*/  BSYNC.RECONVERGENT B6 ;  /* 0x0000000000067941 */ /* 0x000fea0003800200 */
.L_x_2767:
[----:B------:R-:W4:Y:S01]  /*6ee0*/  LDCU.64 UR6, c[0x0][0x5f8] ;  /* 0x0000bf00ff0677ac */ /* 0x000f220008000a00 */
[----:B------:R-:W-:Y:S01]  /*6ef0*/  BSSY.RECONVERGENT B6, `(.L_x_2795) ;  /* 0x00000ec000067945 */ /* 0x000fe20003800200 */
[----:B------:R-:W-:-:S04]  /*6f00*/  UPRMT UR4, UR40, 0x7772, URZ ;  /* 0x0000777228047896 */ /* 0x000fc800080000ff */
[----:B------:R-:W-:Y:S01]  /*6f10*/  UISETP.GT.AND UP0, UPT, UR4, 0x9, UPT ;  /* 0x000000090400788c */ /* 0x000fe2000bf04270 */
[----:B----4-:R-:W-:-:S05]  /*6f20*/  IADD3 R24, P0, PT, R24, UR6, RZ ;  /* 0x0000000618187c10 */ /* 0x010fca000ff1e0ff */
        /* <DEDUP_REMOVED lines=13> */
.L_x_2799:
[----:B------:R-:W4:Y:S02]  /*7000*/  LDG.E.U8 R6, desc[UR36][R24.64] ;  /* 0x0000002418067981 */ /* 0x000f24000c1e1100 */
[----:B----4-:R-:W4:Y:S02]  /*7010*/  I2F.F64.U16 R6, R6 ;  /* 0x0000000600067312 */ /* 0x010f240000101800 */
[----:B----4-:R-:W-:Y:S05]  /*7020*/  BRA `(.L_x_2801) ;  /* 0x0000000c00607947 */ /* 0x010fea0003800000 */
.L_x_2798:
        /* <DEDUP_REMOVED lines=9> */
.L_x_2803:
[----:B------:R-:W4:Y:S02]  /*70c0*/  LDG.E R6, desc[UR36][R24.64] ;  /* 0x0000002418067981 */ /* 0x000f24000c1e1900 */
[----:B----4-:R-:W4:Y:S02]  /*70d0*/  I2F.F64 R6, R6 ;  /* 0x0000000600067312 */ /* 0x010f240000201c00 */
[----:B----4-:R-:W-:Y:S05]  /*70e0*/  BRA `(.L_x_2801) ;  /* 0x0000000c00307947 */ /* 0x010fea0003800000 */
.L_x_2802:
[----:B------:R-:W4:Y:S02]  /*70f0*/  LDG.E.U16 R6, desc[UR36][R24.64] ;  /* 0x0000002418067981 */ /* 0x000f24000c1e1500 */
[----:B----4-:R-:W4:Y:S02]  /*7100*/  I2F.F64.S16 R6, R6 ;  /* 0x0000000600067312 */ /* 0x010f240000101c00 */
[----:B----4-:R-:W-:Y:S05]  /*7110*/  BRA `(.L_x_2801) ;  /* 0x0000000c00247947 */ /* 0x010fea0003800000 */
.L_x_2797:
        /* <DEDUP_REMOVED lines=10> */
.L_x_2805:
[----:B------:R-:W4:Y:S02]  /*71c0*/  LDG.E.U16 R0, desc[UR36][R24.64] ;  /* 0x0000002418007981 */ /* 0x000f24000c1e1500 */
[----:B----4-:R-:W-:-:S05]  /*71d0*/  HADD2.F32 R0, -RZ, R0.H0_H0 ;  /* 0x20000000ff007230 */ /* 0x010fca0000004100 */
[----:B------:R-:W-:-:S04]  /*71e0*/  FMUL.FTZ R0, R0, 1 ;  /* 0x3f80000000007820 */ /* 0x000fc80000410000 */
[----:B------:R4:W0:Y:S02]  /*71f0*/  F2F.F64.F32 R6, R0 ;  /* 0x0000000000067310 */ /* 0x0008240000201800 */
[----:B0---4-:R-:W-:Y:S05]  /*7200*/  BRA `(.L_x_2801) ;  /* 0x0000000800e87947 */ /* 0x011fea0003800000 */
.L_x_2804:
        /* <DEDUP_REMOVED lines=10> */
.L_x_2807:
[----:B------:R-:W4:Y:S02]  /*72b0*/  LDG.E.U16 R24, desc[UR36][R24.64] ;  /* 0x0000002418187981 */ /* 0x000f24000c1e1500 */
[----:B----4-:R-:W-:-:S05]  /*72c0*/  HADD2.F32 R0, -RZ, R24.H0_H0 ;  /* 0x20000018ff007230 */ /* 0x010fca0000004100 */
[----:B------:R-:W-:-:S04]  /*72d0*/  FMUL.FTZ R0, R0, 1 ;  /* 0x3f80000000007820 */ /* 0x000fc80000410000 */
[----:B------:R4:W0:Y:S02]  /*72e0*/  F2F.F64.F32 R6, R0 ;  /* 0x0000000000067310 */ /* 0x0008240000201800 */
[----:B0---4-:R-:W-:Y:S05]  /*72f0*/  BRA `(.L_x_2801) ;  /* 0x0000000800ac7947 */ /* 0x011fea0003800000 */
.L_x_2806:
[----:B------:R4:W5:Y:S01]  /*7300*/  LDG.E.64 R6, desc[UR36][R24.64] ;  /* 0x0000002418067981 */ /* 0x000962000c1e1b00 */
[----:B------:R-:W-:Y:S05]  /*7310*/  BRA `(.L_x_2801) ;  /* 0x0000000800a47947 */ /* 0x000fea0003800000 */
.L_x_2796:
        /* <DEDUP_REMOVED lines=9> */
[----:B------:R-:W-:Y:S02]  /*73b0*/  MOV R6, RZ ;  /* 0x000000ff00067202 */ /* 0x000fe40000000f00 */
[----:B----4-:R-:W-:-:S04]  /*73c0*/  ISETP.NE.AND P0, PT, R24, RZ, PT ;  /* 0x000000ff1800720c */ /* 0x010fc80003f05270 */
[----:B------:R-:W-:Y:S01]  /*73d0*/  FSEL R7, RZ, 1.875, !P0 ;  /* 0x3ff00000ff077808 */ /* 0x000fe20004000000 */
[----:B------:R-:W-:Y:S08]  /*73e0*/  BRA `(.L_x_2801) ;  /* 0x0000000800707947 */ /* 0x000ff00003800000 */
.L_x_2810:
[----:B------:R4:W5:Y:S01]  /*73f0*/  LDG.E.64 R6, desc[UR36][R24.64] ;  /* 0x0000002418067981 */ /* 0x000962000c1e1b00 */
[----:B------:R-:W-:Y:S05]  /*7400*/  BRA `(.L_x_2801) ;  /* 0x0000000800687947 */ /* 0x000fea0003800000 */
.L_x_2809:
[----:B------:R-:W-:-:S09]  /*7410*/  UISETP.NE.AND UP0, UPT, UR4, 0xf, UPT ;  /* 0x0000000f0400788c */ /* 0x000fd2000bf05270 */
[----:B------:R-:W-:Y:S05]  /*7420*/  BRA.U !UP0, `(.L_x_2811) ;  /* 0x00000001089c7547 */ /* 0x000fea000b800000 */
[----:B------:R-:W-:-:S09]  /*7430*/  UISETP.NE.AND UP0, UPT, UR4, 0x17, UPT ;  /* 0x000000170400788c */ /* 0x000fd2000bf05270 */
[----:B------:R-:W-:Y:S05]  /*7440*/  BRA.U !UP0, `(.L_x_2812) ;  /* 0x00000001085c7547 */ /* 0x000fea000b800000 */
[----:B------:R-:W-:-:S09]  /*7450*/  UISETP.NE.AND UP0, UPT, UR4, 0x18, UPT ;  /* 0x000000180400788c */ /* 0x000fd2000bf05270 */
[----:B------:R-:W-:Y:S05]  /*7460*/  BRA.U UP0, `(.L_x_2800) ;  /* 0x0000000500f47547 */ /* 0x000fea000b800000 */
[----:B------:R-:W4:Y:S01]  /*7470*/  LDG.E.U8 R0, desc[UR36][R24.64] ;  /* 0x0000002418007981 */ /* 0x000f22000c1e1100 */
[----:B------:R-:W-:Y:S02]  /*7480*/  HFMA2 R4, -RZ, RZ, 0, 1.847743988037109375e-06 ;  /* 0x0000001fff047431 */ /* 0x000fe400000001ff */
[----:B----4-:R-:W-:-:S05]  /*7490*/  IMAD.SHL.U32 R0, R0, 0x1000000, RZ ;  /* 0x0100000000007824 */ /* 0x010fca00078e00ff */
[C---:B012---:R-:W-:Y:S02]  /*74a0*/  LOP3.LUT R2, R0.reuse, 0x7f000000, RZ, 0xc0, !PT ;  /* 0x7f00000000027812 */ /* 0x047fe400078ec0ff */
[----:B------:R-:W-:Y:S02]  /*74b0*/  LOP3.LUT P0, RZ, R0, 0x7f000000, RZ, 0xc0, !PT ;  /* 0x7f00000000ff7812 */ /* 0x000fe4000780c0ff */
[----:B------:R-:W0:Y:S02]  /*74c0*/  FLO.U32 R3, R2 ;  /* 0x0000000200037300 */ /* 0x000e2400000e0000 */
[----:B0-----:R-:W-:-:S05]  /*74d0*/  IMAD.MOV R3, RZ, RZ, -R3 ;  /* 0x000000ffff037224 */ /* 0x001fca00078e0a03 */
[----:B------:R-:W-:-:S04]  /*74e0*/  VIADDMNMX.U32 R3, R3, R4, 0x4, !PT ;  /* 0x0000000403037446 */ /* 0x000fc80007800004 */
[----:B------:R-:W-:-:S04]  /*74f0*/  IADD3 R3, PT, PT, R3, -0x4, RZ ;  /* 0xfffffffc03037810 */ /* 0x000fc80007ffe0ff */
[C---:B------:R-:W-:Y:S01]  /*7500*/  SHF.L.U32 R4, R2.reuse, R3, RZ ;  /* 0x0000000302047219 */ /* 0x040fe200000006ff */
[----:B------:R-:W-:Y:S01]  /*7510*/  IMAD.SHL.U32 R5, R3, 0x800000, RZ ;  /* 0x0080000003057824 */ /* 0x000fe200078e00ff */
[----:B------:R-:W-:-:S04]  /*7520*/  IADD3 R3, PT, PT, R2, 0x1000000, RZ ;  /* 0x0100000002037810 */ /* 0x000fc80007ffe0ff */
[----:B------:R-:W-:Y:S02]  /*7530*/  LEA.HI R4, R4, -R5, RZ, 0x1c ;  /* 0x8000000504047211 */ /* 0x000fe400078fe0ff */
[----:B------:R-:W-:-:S03]  /*7540*/  SHF.R.S32.HI R3, RZ, 0x8, R3 ;  /* 0x00000008ff037819 */ /* 0x000fc60000011403 */
[----:B------:R-:W-:-:S05]  /*7550*/  VIADD R4, R4, 0x3c000000 ;  /* 0x3c00000004047836 */ /* 0x000fca0000000000 */
[----:B------:R-:W-:-:S04]  /*7560*/  LOP3.LUT R3, R4, 0x7f800000, R3, 0xf8, !PT ;  /* 0x7f80000004037812 */ /* 0x000fc800078ef803 */
[----:B------:R-:W-:-:S04]  /*7570*/  SEL R3, R3, RZ, P0 ;  /* 0x000000ff03037207 */ /* 0x000fc80000000000 */
[----:B------:R-:W-:-:S05]  /*7580*/  LOP3.LUT R3, R3, 0x80000000, R0, 0xf8, !PT ;  /* 0x8000000003037812 */ /* 0x000fca00078ef800 */
[----:B------:R-:W-:-:S04]  /*7590*/  FMUL.FTZ R3, R3, 1 ;  /* 0x3f80000003037820 */ /* 0x000fc80000410000 */
[----:B------:R0:W4:Y:S02]  /*75a0*/  F2F.F64.F32 R6, R3 ;  /* 0x0000000300067310 */ /* 0x0001240000201800 */
[----:B0---4-:R-:W-:Y:S05]  /*75b0*/  BRA `(.L_x_2801) ;  /* 0x0000000400fc7947 */ /* 0x011fea0003800000 */
.L_x_2812:
[----:B01----:R-:W4:Y:S02]  /*75c0*/  LDG.E.U8 R3, desc[UR36][R24.64] ;  /* 0x0000002418037981 */ /* 0x003f24000c1e1100 */
[C---:B----4-:R-:W-:Y:S01]  /*75d0*/  SHF.L.U32 R0, R3.reuse, 0x19, RZ ;  /* 0x0000001903007819 */ /* 0x050fe200000006ff */
[----:B------:R-:W-:-:S03]  /*75e0*/  IMAD.SHL.U32 R3, R3, 0x100, RZ ;  /* 0x0000010003037824 */ /* 0x000fc600078e00ff */
[----:B------:R-:W-:-:S13]  /*75f0*/  ISETP.GE.U32.AND P0, PT, R0, 0x8000000, PT ;  /* 0x080000000000780c */ /* 0x000fda0003f06070 */
[C---:B--2---:R-:W-:Y:S02]  /*7600*/  @!P0 LOP3.LUT R2, R3.reuse, 0x7f00, RZ, 0xc0, !PT ;  /* 0x00007f0003028812 */ /* 0x044fe400078ec0ff */
[----:B------:R-:W-:Y:S02]  /*7610*/  @P0 LEA.HI R0, R0, 0x70000000, RZ, 0x1c ;  /* 0x7000000000000811 */ /* 0x000fe400078fe0ff */
[----:B------:R-:W-:Y:S02]  /*7620*/  @!P0 LOP3.LUT R2, R2, 0x3f000000, RZ, 0xfc, !PT ;  /* 0x3f00000002028812 */ /* 0x000fe400078efcff */
[----:B------:R-:W-:Y:S01]  /*7630*/  PRMT R3, R3, 0x9910, RZ ;  /* 0x0000991003037816 */ /* 0x000fe200000000ff */
[----:B------:R-:W-:Y:S02]  /*7640*/  @P0 FMUL.FTZ R0, R0, 1.9259299443872358531e-34 ;  /* 0x0780000000000820 */ /* 0x000fe40000410000 */
[----:B------:R-:W-:-:S05]  /*7650*/  @!P0 FADD.FTZ R0, R2, -0.5 ;  /* 0xbf00000002008421 */ /* 0x000fca0000010000 */
[----:B------:R-:W-:-:S05]  /*7660*/  LOP3.LUT R0, R0, 0x80000000, R3, 0xf8, !PT ;  /* 0x8000000000007812 */ /* 0x000fca00078ef803 */
[----:B------:R-:W-:-:S04]  /*7670*/  FMUL.FTZ R0, R0, 1 ;  /* 0x3f80000000007820 */ /* 0x000fc80000410000 */
[----:B------:R0:W4:Y:S02]  /*7680*/  F2F.F64.F32 R6, R0 ;  /* 0x0000000000067310 */ /* 0x0001240000201800 */
[----:B0---4-:R-:W-:Y:S05]  /*7690*/  BRA `(.L_x_2801) ;  /* 0x0000000400c47947 */ /* 0x011fea0003800000 */
.L_x_2811:
[----:B------:R-:W4:Y:S02]  /*76a0*/  LDG.E.U16 R0, desc[UR36][R24.64] ;  /* 0x0000002418007981 */ /* 0x000f24000c1e1500 */
[----:B----4-:R-:W-:-:S05]  /*76b0*/  SHF.L.U32 R0, R0, 0x10, RZ ;  /* 0x0000001000007819 */ /* 0x010fca00000006ff */
[----:B------:R-:W-:-:S04]  /*76c0*/  FMUL.FTZ R0, R0, 1 ;  /* 0x3f80000000007820 */ /* 0x000fc80000410000 */
[----:B------:R4:W0:Y:S02]  /*76d0*/  F2F.F64.F32 R6, R0 ;  /* 0x0000000000067310 */ /* 0x0008240000201800 */
[----:B0---4-:R-:W-:Y:S05]  /*76e0*/  BRA `(.L_x_2801) ;  /* 0x0000000400b07947 */ /* 0x011fea0003800000 */
.L_x_2808:
        /* <DEDUP_REMOVED lines=11> */
.L_x_2815:
        /* <DEDUP_REMOVED lines=10> */
[----:B012---:R-:W-:Y:S02]  /*7840*/  LOP3.LUT P0, R2, R0, 0xf, RZ, 0xc0, !PT ;  /* 0x0000000f00027812 */ /* 0x007fe4000780c0ff */
        /* <DEDUP_REMOVED lines=10> */
.L_x_2817:
[----:B------:R-:W-:Y:S05]  /*78f0*/  BSYNC.RECONVERGENT B0 ;  /* 0x0000000000007941 */ /* 0x000fea0003800200 */
.L_x_2816:
[----:B------:R-:W-:Y:S01]  /*7900*/  IMAD.SHL.U32 R0, R0, 0x100000, RZ ;  /* 0x0010000000007824 */ /* 0x000fe200078e00ff */
[----:B------:R-:W-:-:S04]  /*7910*/  LEA R2, R2, 0x3b800000, 0x17 ;  /* 0x3b80000002027811 */ /* 0x000fc800078eb8ff */
[----:B------:R-:W-:-:S05]  /*7920*/  LOP3.LUT R0, R2, R0, R7, 0xfe, !PT ;  /* 0x0000000002007212 */ /* 0x000fca00078efe07 */
[----:B------:R-:W-:-:S04]  /*7930*/  FMUL.FTZ R0, R0, 1 ;  /* 0x3f80000000007820 */ /* 0x000fc80000410000 */
[----:B------:R0:W1:Y:S02]  /*7940*/  F2F.F64.F32 R6, R0 ;  /* 0x0000000000067310 */ /* 0x0000640000201800 */
[----:B01----:R-:W-:Y:S05]  /*7950*/  BRA `(.L_x_2801) ;  /* 0x0000000400147947 */ /* 0x003fea0003800000 */
.L_x_2814:
        /* <DEDUP_REMOVED lines=10> */
[----:B012---:R-:W-:Y:S02]  /*7a00*/  LOP3.LUT P0, R2, R0, 0x1f, RZ, 0xc0, !PT ;  /* 0x0000001f00027812 */ /* 0x007fe4000780c0ff */
        /* <DEDUP_REMOVED lines=10> */
.L_x_2819:
[----:B------:R-:W-:Y:S05]  /*7ab0*/  BSYNC.RECONVERGENT B0 ;  /* 0x0000000000007941 */ /* 0x000fea0003800200 */
.L_x_2818:
[----:B------:R-:W-:Y:S02]  /*7ac0*/  SHF.L.U32 R0, R0, 0x15, RZ ;  /* 0x0000001500007819 */ /* 0x000fe400000006ff */
[----:B------:R-:W-:-:S04]  /*7ad0*/  LEA R2, R2, 0x37800000, 0x17 ;  /* 0x3780000002027811 */ /* 0x000fc800078eb8ff */
[----:B------:R-:W-:-:S05]  /*7ae0*/  LOP3.LUT R0, R2, R0, R7, 0xfe, !PT ;  /* 0x0000000002007212 */ /* 0x000fca00078efe07 */
[----:B------:R-:W-:-:S04]  /*7af0*/  FMUL.FTZ R0, R0, 1 ;  /* 0x3f80000000007820 */ /* 0x000fc80000410000 */
[----:B------:R0:W1:Y:S02]  /*7b00*/  F2F.F64.F32 R6, R0 ;  /* 0x0000000000067310 */ /* 0x0000640000201800 */
[----:B01----:R-:W-:Y:S05]  /*7b10*/  BRA `(.L_x_2801) ;  /* 0x0000000000a47947 */ /* 0x003fea0003800000 */
.L_x_2813:
[----:B------:R-:W-:-:S09]  /*7b20*/  UISETP.NE.AND UP0, UPT, UR4, 0x1c, UPT ;  /* 0x0000001c0400788c */ /* 0x000fd2000bf05270 */
[----:B------:R-:W-:Y:S05]  /*7b30*/  BRA.U !UP0, `(.L_x_2820) ;  /* 0x0000000108947547 */ /* 0x000fea000b800000 */
[----:B------:R-:W-:-:S09]  /*7b40*/  UISETP.NE.AND UP0, UPT, UR4, 0x1d, UPT ;  /* 0x0000001d0400788c */ /* 0x000fd2000bf05270 */
[----:B------:R-:W-:Y:S05]  /*7b50*/  BRA.U !UP0, `(.L_x_2821) ;  /* 0x0000000108807547 */ /* 0x000fea000b800000 */
[----:B------:R-:W-:-:S09]  /*7b60*/  UISETP.NE.AND UP0, UPT, UR4, 0x2c, UPT ;  /* 0x0000002c0400788c */ /* 0x000fd2000bf05270 */
[----:B------:R-:W-:Y:S05]  /*7b70*/  BRA.U UP0, `(.L_x_2800) ;  /* 0x0000000100307547 */ /* 0x000fea000b800000 */
[----:B------:R-:W4:Y:S01]  /*7b80*/  LDG.E.U8 R0, desc[UR36][R24.64] ;  /* 0x0000002418007981 */ /* 0x000f22000c1e1100 */
[----:B------:R-:W-:Y:S02]  /*7b90*/  HFMA2 R7, -RZ, RZ, 0.5, 0 ;  /* 0x38000000ff077431 */ /* 0x000fe400000001ff */
[----:B------:R-:W-:Y:S01]  /*7ba0*/  IMAD.MOV.U32 R6, RZ, RZ, 0x0 ;  /* 0x00000000ff067424 */ /* 0x000fe200078e00ff */
[----:B----4-:R-:W-:-:S13]  /*7bb0*/  ISETP.NE.AND P0, PT, R0, RZ, PT ;  /* 0x000000ff0000720c */ /* 0x010fda0003f05270 */
[----:B------:R-:W-:Y:S05]  /*7bc0*/  @!P0 BRA `(.L_x_2801) ;  /* 0x0000000000788947 */ /* 0x000fea0003800000 */
[----:B------:R-:W-:-:S13]  /*7bd0*/  ISETP.NE.AND P0, PT, R0, 0xff, PT ;  /* 0x000000ff0000780c */ /* 0x000fda0003f05270 */
[----:B------:R-:W-:Y:S01]  /*7be0*/  @P0 IMAD.SHL.U32 R0, R0, 0x800000, RZ ;  /* 0x0080000000000824 */ /* 0x000fe200078e00ff */
[----:B------:R-:W-:Y:S01]  /*7bf0*/  @!P0 MOV R6, 0x20000000 ;  /* 0x2000000000068802 */ /* 0x000fe20000000f00 */
[----:B------:R-:W-:Y:S02]  /*7c00*/  @!P0 IMAD.MOV.U32 R7, RZ, RZ, 0x7ff80000 ;  /* 0x7ff80000ff078424 */ /* 0x000fe400078e00ff */
[----:B------:R-:W-:-:S04]  /*7c10*/  @P0 FMUL.FTZ R0, R0, 1 ;  /* 0x3f80000000000820 */ /* 0x000fc80000410000 */
[----:B------:R4:W0:Y:S02]  /*7c20*/  @P0 F2F.F64.F32 R6, R0 ;  /* 0x0000000000060310 */ /* 0x0008240000201800 */
[----:B0---4-:R-:W-:Y:S05]  /*7c30*/  BRA `(.L_x_2801) ;  /* 0x00000000005c7947 */ /* 0x011fea0003800000 */
.L_x_2800:
[----:B012---:R-:W-:Y:S01]  /*7c40*/  MOV R2, 0x0 ;  /* 0x0000000000027802 */ /* 0x007fe20000000f00 */
[----:B------:R-:W0:Y:S01]  /*7c50*/  LDCU.64 UR4, c[0x4][0x128] ;  /* 0x01002500ff0477ac */ /* 0x000e220008000a00 */
[----:B------:R-:W-:Y:S02]  /*7c60*/  HFMA2 R8, -RZ, RZ, 0, 4.64916229248046875e-06 ;  /* 0x0000004eff087431 */ /* 0x000fe400000001ff */
[----:B------:R-:W-:Y:S01]  /*7c70*/  IMAD.MOV.U32 R12, RZ, RZ, 0x1 ;  /* 0x00000001ff0c7424 */ /* 0x000fe200078e00ff */
[----:B------:R-:W-:Y:S01]  /*7c80*/  MOV R13, RZ ;  /* 0x000000ff000d7202 */ /* 0x000fe20000000f00 */
[----:B------:R-:W1:Y:S01]  /*7c90*/  LDCU.64 UR6, c[0x4][0x130] ;  /* 0x01002600ff0677ac */ /* 0x000e620008000a00 */
[----:B------:R-:W2:Y:S01]  /*7ca0*/  LDC.64 R2, c[0x4][R2] ;  /* 0x0100000002027b82 */ /* 0x000ea20000000a00 */
[----:B------:R-:W4:Y:S01]  /*7cb0*/  LDCU.64 UR8, c[0x4][0x8] ;  /* 0x01000100ff0877ac */ /* 0x000f220008000a00 */
[----:B0-----:R-:W-:Y:S01]  /*7cc0*/  MOV R4, UR4 ;  /* 0x0000000400047c02 */ /* 0x001fe20008000f00 */
[----:B------:R-:W-:Y:S01]  /*7cd0*/  IMAD.U32 R5, RZ, RZ, UR5 ;  /* 0x00000005ff057e24 */ /* 0x000fe2000f8e00ff */
[----:B-1----:R-:W-:Y:S01]  /*7ce0*/  MOV R6, UR6 ;  /* 0x0000000600067c02 */ /* 0x002fe20008000f00 */
[----:B------:R-:W-:Y:S01]  /*7cf0*/  IMAD.U32 R7, RZ, RZ, UR7 ;  /* 0x00000007ff077e24 */ /* 0x000fe2000f8e00ff */
[----:B----4-:R-:W-:Y:S01]  /*7d00*/  MOV R10, UR8 ;  /* 0x00000008000a7c02 */ /* 0x010fe20008000f00 */
[----:B------:R-:W-:-:S07]  /*7d10*/  IMAD.U32 R11, RZ, RZ, UR9 ;  /* 0x00000009ff0b7e24 */ /* 0x000fce000f8e00ff */
[----:B------:R-:W-:-:S07]  /*7d20*/  LEPC R20, `(.L_x_2822) ;  /* 0x000000001014794e */ /* 0x000fce0000000000 */
[----:B--23-5:R-:W-:Y:S05]  /*7d30*/  CALL.ABS.NOINC R2 ;  /* 0x0000000002007343 */ /* 0x02cfea0003c00000 */
.L_x_2822:
[----:B------:R-:W-:Y:S01]  /*7d40*/  CS2R R6, SRZ ;  /* 0x0000000000067805 */ /* 0x000fe2000001ff00 */
[----:B------:R-:W-:Y:S06]  /*7d50*/  BRA `(.L_x_2801) ;  /* 0x0000000000147947 */ /* 0x000fec0003800000 */
.L_x_2821:
[----:B------:R-:W4:Y:S02]  /*7d60*/  LDG.E.64 R6, desc[UR36][R24.64] ;  /* 0x0000002418067981 */ /* 0x000f24000c1e1b00 */
[----:B----4-:R-:W4:Y:S02]  /*7d70*/  I2F.F64.U64 R6, R6 ;  /* 0x0000000600067312 */ /* 0x010f240000301800 */
[----:B----4-:R-:W-:Y:S05]  /*7d80*/  BRA `(.L_x_2801) ;  /* 0x0000000000087947 */ /* 0x010fea0003800000 */
.L_x_2820:
[----:B------:R-:W4:Y:S02]  /*7d90*/  LDG.E R6, desc[UR36][R24.64] ;  /* 0x0000002418067981 */ /* 0x000f24000c1e1900 */
[----:B----4-:R-:W4:Y:S02]  /*7da0*/  I2F.F64.U32 R6, R6 ;  /* 0x0000000600067312 */ /* 0x010f240000201800 */
.L_x_2801:
[----:B------:R-:W-:Y:S05]  /*7db0*/  BSYNC.RECONVERGENT B6 ;  /* 0x0000000000067941 */ /* 0x000fea0003800200 */
.L_x_2795:
[----:B------:R-:W0:Y:S01]  /*7dc0*/  LDC.64 R4, c[0x0][0x600] ;  /* 0x00018000ff047b82 */ /* 0x000e220000000a00 */
[----:B------:R-:W0:Y:S01]  /*7dd0*/  LDCU.64 UR4, c[0x0][0x5e8] ;  /* 0x0000bd00ff0477ac */ /* 0x000e220008000a00 */
[----:B---345:R-:W-:Y:S01]  /*7de0*/  DADD R8, R6, -R16 ;  /* 0x0000000006087229 */ /* 0x038fe20000000810 */
[----:B------:R-:W-:-:S04]  /*7df0*/  ULOP3.LUT UR6, UR40, 0xff, URZ, 0xc0, !UPT ;  /* 0x000000ff28067892 */ /* 0x000fc8000f8ec0ff */
[----:B------:R-:W-:Y:S01]  /*7e00*/  UISETP.GT.AND UP0, UPT, UR6, 0x9, UPT ;  /* 0x000000090600788c */ /* 0x000fe2000bf04270 */
[----:B012---:R-:W-:-:S05]  /*7e10*/  IADD3 R2, P0, PT, R18, UR4, RZ ;  /* 0x0000000412027c10 */ /* 0x007fca000ff1e0ff */
[----:B------:R-:W-:-:S15]  /*7e20*/  IMAD.X R3, RZ, RZ, UR5, P0 ;  /* 0x00000005ff037e24 */ /* 0x000fde00080e06ff */
[----:B------:R-:W-:-:S15]  /*7e30*/  NOP ;  /* 0x0000000000007918 */ /* 0x000fde0000000000 */
[----:B------:R-:W-:-:S15]  /*7e40*/  NOP ;  /* 0x0000000000007918 */ /* 0x000fde0000000000 */
[----:B------:R-:W-:-:S08]  /*7e50*/  NOP ;  /* 0x0000000000007918 */ /* 0x000fd00000000000 */
        /* <DEDUP_REMOVED lines=23> */
.L_x_2826:
[----:B------:R-:W0:Y:S02]  /*7fd0*/  F2I.S64.F64.TRUNC R4, R4 ;  /* 0x0000000400047311 */ /* 0x000e24000030d900 */
[----:B0-----:R-:W-:-:S05]  /*7fe0*/  MOV R7, R4 ;  /* 0x0000000400077202 */ /* 0x001fca0000000f00 */
[----:B------:R0:W-:Y:S01]  /*7ff0*/  STG.E.U8 desc[UR36][R2.64], R7 ;  /* 0x0000000702007986 */ /* 0x0001e2000c101124 */
[----:B------:R-:W-:Y:S05]  /*8000*/  BRA `(.L_x_2828) ;  /* 0x0000001000807947 */ /* 0x000fea0003800000 */
.L_x_2825:
        /* <DEDUP_REMOVED lines=9> */
.L_x_2830:
[----:B------:R-:W0:Y:S02]  /*80a0*/  F2I.F64.TRUNC R5, R4 ;  /* 0x0000000400057311 */ /* 0x000e24000030d100 */
[----:B0-----:R0:W-:Y:S01]  /*80b0*/  STG.E desc[UR36][R2.64], R5 ;  /* 0x0000000502007986 */ /* 0x0011e2000c101924 */
[----:B------:R-:W-:Y:S05]  /*80c0*/  BRA `(.L_x_2828) ;  /* 0x0000001000507947 */ /* 0x000fea0003800000 */
.L_x_2829:
[----:B------:R-:W0:Y:S02]  /*80d0*/  F2I.F64.TRUNC R5, R4 ;  /* 0x0000000400057311 */ /* 0x000e24000030d100 */
[----:B0-----:R0:W-:Y:S01]  /*80e0*/  STG.E.U16 desc[UR36][R2.64], R5 ;  /* 0x0000000502007986 */ /* 0x0011e2000c101524 */
[----:B------:R-:W-:Y:S05]  /*80f0*/  BRA `(.L_x_2828) ;  /* 0x0000001000447947 */ /* 0x000fea0003800000 */
.L_x_2824:
        /* <DEDUP_REMOVED lines=17> */
.L_x_2832:
        /* <DEDUP_REMOVED lines=12> */
.L_x_2831:
        /* <DEDUP_REMOVED lines=18> */
.L_x_2834:
        /* <DEDUP_REMOVED lines=13> */
.L_x_2833:
[----:B------:R0:W-:Y:S01]  /*84c0*/  STG.E.64 desc[UR36][R2.64], R4 ;  /* 0x0000000402007986 */ /* 0x0001e2000c101b24 */
[----:B------:R-:W-:Y:S05]  /*84d0*/  BRA `(.L_x_2828) ;  /* 0x0000000c004c7947 */ /* 0x000fea0003800000 */
.L_x_2823:
        /* <DEDUP_REMOVED lines=13> */
.L_x_2838:
        /* <DEDUP_REMOVED lines=26> */
.L_x_2841:
[----:B------:R-:W-:-:S04]  /*8750*/  SHF.R.U32.HI R5, RZ, 0x18, R7 ;  /* 0x00000018ff057819 */ /* 0x000fc80000011607 */
[----:B------:R-:W-:-:S07]  /*8760*/  LOP3.LUT R0, R0, 0x80, R5, 0xf8, !PT ;  /* 0x0000008000007812 */ /* 0x000fce00078ef805 */
.L_x_2840:
[----:B------:R-:W-:Y:S05]  /*8770*/  BSYNC.RECONVERGENT B0 ;  /* 0x0000000000007941 */ /* 0x000fea0003800200 */
.L_x_2839:
[----:B------:R0:W-:Y:S01]  /*8780*/  STG.E.U8 desc[UR36][R2.64], R0 ;  /* 0x0000000002007986 */ /* 0x0001e2000c101124 */
[----:B------:R-:W-:Y:S05]  /*8790*/  BRA `(.L_x_2828) ;  /* 0x00000008009c7947 */ /* 0x000fea0003800000 */
.L_x_2837:
        /* <DEDUP_REMOVED lines=26> */
.L_x_2844:
[----:B------:R-:W-:-:S04]  /*8940*/  SHF.R.U32.HI R5, RZ, 0x18, R7 ;  /* 0x00000018ff057819 */ /* 0x000fc80000011607 */
[----:B------:R-:W-:-:S07]  /*8950*/  LOP3.LUT R0, R0, 0x80, R5, 0xf8, !PT ;  /* 0x0000008000007812 */ /* 0x000fce00078ef805 */
.L_x_2843:
[----:B------:R-:W-:Y:S05]  /*8960*/  BSYNC.RECONVERGENT B0 ;  /* 0x0000000000007941 */ /* 0x000fea0003800200 */
.L_x_2842:
[----:B------:R0:W-:Y:S01]  /*8970*/  STG.E.U8 desc[UR36][R2.64], R0 ;  /* 0x0000000002007986 */ /* 0x0001e2000c101124 */
[----:B------:R-:W-:Y:S05]  /*8980*/  BRA `(.L_x_2828) ;  /* 0x0000000800207947 */ /* 0x000fea0003800000 */
.L_x_2836:
        /* <DEDUP_REMOVED lines=15> */
[----:B------:R-:W-:-:S04]  /*8a80*/  HFMA2 R5, -RZ, RZ, 0, 1.5199184417724609375e-05 ;  /* 0x000000ffff057431 */ /* 0x000fc800000001ff */
        /* <DEDUP_REMOVED lines=14> */
.L_x_2846:
[----:B------:R-:W0:Y:S02]  /*8b70*/  F2I.U64.F64.TRUNC R4, R4 ;  /* 0x0000000400047311 */ /* 0x000e24000030d800 */
[----:B0-----:R0:W-:Y:S01]  /*8b80*/  STG.E.64 desc[UR36][R2.64], R4 ;  /* 0x0000000402007986 */ /* 0x0011e2000c101b24 */
[----:B------:R-:W-:Y:S05]  /*8b90*/  BRA `(.L_x_2828) ;  /* 0x00000004009c7947 */ /* 0x000fea0003800000 */
.L_x_2845:
[----:B------:R-:W0:Y:S02]  /*8ba0*/  F2I.U32.F64.TRUNC R5, R4 ;  /* 0x0000000400057311 */ /* 0x000e24000030d000 */
[----:B0-----:R0:W-:Y:S01]  /*8bb0*/  STG.E desc[UR36][R2.64], R5 ;  /* 0x0000000502007986 */ /* 0x0011e2000c101924 */
[----:B------:R-:W-:Y:S05]  /*8bc0*/  BRA `(.L_x_2828) ;  /* 0x0000000400907947 */ /* 0x000fea0003800000 */
.L_x_2835:
        /* <DEDUP_REMOVED lines=10> */
.L_x_2848:
[----:B------:R-:W-:-:S05]  /*8c70*/  CS2R R6, SRZ ;  /* 0x0000000000067805 */ /* 0x000fca000001ff00 */
[----:B------:R4:W-:Y:S01]  /*8c80*/  STG.E.128 desc[UR36][R2.64], R4 ;  /* 0x0000000402007986 */ /* 0x0009e2000c101d24 */
[----:B------:R-:W-:Y:S05]  /*8c90*/  BRA `(.L_x_2828) ;  /* 0x00000004005c7947 */ /* 0x000fea0003800000 */
.L_x_2847:
[----:B------:R-:W-:-:S09]  /*8ca0*/  UISETP.NE.AND UP0, UPT, UR6, 0xf, UPT ;  /* 0x0000000f0600788c */ /* 0x000fd2000bf05270 */
[----:B------:R-:W-:Y:S05]  /*8cb0*/  BRA.U !UP0, `(.L_x_2849) ;  /* 0x0000000508287547 */ /* 0x000fea000b800000 */
[----:B------:R-:W-:-:S09]  /*8cc0*/  UISETP.NE.AND UP0, UPT, UR6, 0x17, UPT ;  /* 0x000000170600788c */ /* 0x000fd2000bf05270 */
[----:B------:R-:W-:Y:S05]  /*8cd0*/  BRA.U !UP0, `(.L_x_2850) ;  /* 0x0000000108b07547 */ /* 0x000fea000b800000 */
[----:B------:R-:W-:-:S09]  /*8ce0*/  UISETP.NE.AND UP0, UPT, UR6, 0x18, UPT ;  /* 0x000000180600788c */ /* 0x000fd2000bf05270 */
[----:B------:R-:W-:Y:S05]  /*8cf0*/  BRA.U !UP0, `(.L_x_2851) ;  /* 0x0000000108447547 */ /* 0x000fea000b800000 */
.L_x_2827:
[----:B------:R-:W-:Y:S01]  /*8d00*/  MOV R2, 0x0 ;  /* 0x0000000000027802 */ /* 0x000fe20000000f00 */
[----:B------:R-:W0:Y:S01]  /*8d10*/  LDCU.64 UR4, c[0x4][0x128] ;  /* 0x01002500ff0477ac */ /* 0x000e220008000a00 */
[----:B------:R-:W-:Y:S02]  /*8d20*/  HFMA2 R8, -RZ, RZ, 0, 6.020069122314453125e-06 ;  /* 0x00000065ff087431 */ /* 0x000fe400000001ff */
[----:B------:R-:W-:Y:S01]  /*8d30*/  IMAD.MOV.U32 R12, RZ, RZ, 0x1 ;  /* 0x00000001ff0c7424 */ /* 0x000fe200078e00ff */
[----:B------:R-:W-:Y:S01]  /*8d40*/  MOV R13, RZ ;  /* 0x000000ff000d7202 */ /* 0x000fe20000000f00 */
[----:B------:R-:W1:Y:S01]  /*8d50*/  LDCU.64 UR6, c[0x4][0x130] ;  /* 0x01002600ff0677ac */ /* 0x000e620008000a00 */
[----:B------:R-:W2:Y:S01]  /*8d60*/  LDC.64 R2, c[0x4][R2] ;  /* 0x0100000002027b82 */ /* 0x000ea20000000a00 */
[----:B------:R-:W3:Y:S01]  /*8d70*/  LDCU.64 UR8, c[0x4][0x10] ;  /* 0x01000200ff0877ac */ /* 0x000ee20008000a00 */
[----:B0-----:R-:W-:Y:S01]  /*8d80*/  MOV R4, UR4 ;  /* 0x0000000400047c02 */ /* 0x001fe20008000f00 */
[----:B------:R-:W-:Y:S01]  /*8d90*/  IMAD.U32 R5, RZ, RZ, UR5 ;  /* 0x00000005ff057e24 */ /* 0x000fe2000f8e00ff */
[----:B-1----:R-:W-:Y:S01]  /*8da0*/  MOV R6, UR6 ;  /* 0x0000000600067c02 */ /* 0x002fe20008000f00 */
[----:B------:R-:W-:Y:S01]  /*8db0*/  IMAD.U32 R7, RZ, RZ, UR7 ;  /* 0x00000007ff077e24 */ /* 0x000fe2000f8e00ff */
[----:B---3--:R-:W-:Y:S01]  /*8dc0*/  MOV R10, UR8 ;  /* 0x00000008000a7c02 */ /* 0x008fe20008000f00 */
[----:B------:R-:W-:-:S07]  /*8dd0*/  IMAD.U32 R11, RZ, RZ, UR9 ;  /* 0x00000009ff0b7e24 */ /* 0x000fce000f8e00ff */
[----:B------:R-:W-:-:S07]  /*8de0*/  LEPC R20, `(.L_x_2852) ;  /* 0x000000001014794e */ /* 0x000fce0000000000 */
[----:B--2---:R-:W-:Y:S05]  /*8df0*/  CALL.ABS.NOINC R2 ;  /* 0x0000000002007343 */ /* 0x004fea0003c00000 */
.L_x_2852:
[----:B------:R-:W-:Y:S05]  /*8e00*/  BRA `(.L_x_2828) ;  /* 0x0000000400007947 */ /* 0x000fea0003800000 */
.L_x_2851:
        /* <DEDUP_REMOVED lines=21> */
.L_x_2854:
[----:B------:R-:W-:Y:S05]  /*8f60*/  BSYNC.RECONVERGENT B0 ;  /* 0x0000000000007941 */ /* 0x000fea0003800200 */
.L_x_2853:
[----:B------:R-:W-:-:S05]  /*8f70*/  LOP3.LUT R7, R0, 0x80, R7, 0xf8, !PT ;  /* 0x0000008000077812 */ /* 0x000fca00078ef807 */
[----:B------:R2:W-:Y:S01]  /*8f80*/  STG.E.U8 desc[UR36][R2.64], R7 ;  /* 0x0000000702007986 */ /* 0x0005e2000c101124 */
[----:B------:R-:W-:Y:S05]  /*8f90*/  BRA `(.L_x_2828) ;  /* 0x00000000009c7947 */ /* 0x000fea0003800000 */
.L_x_2850:
        /* <DEDUP_REMOVED lines=20> */
.L_x_2856:
[----:B------:R-:W-:Y:S02]  /*90e0*/  ISETP.GT.U32.AND P0, PT, R6, 0x7f800000, PT ;  /* 0x7f8000000600780c */ /* 0x000fe40003f04070 */
[----:B------:R-:W-:-:S04]  /*90f0*/  MOV R0, 0x7f ;  /* 0x0000007f00007802 */ /* 0x000fc80000000f00 */
[----:B------:R-:W-:-:S07]  /*9100*/  SEL R0, R0, 0x7c, P0 ;  /* 0x0000007c00007807 */ /* 0x000fce0000000000 */
.L_x_2857:
[----:B------:R-:W-:Y:S05]  /*9110*/  BSYNC.RECONVERGENT B0 ;  /* 0x0000000000007941 */ /* 0x000fea0003800200 */
.L_x_2855:
[----:B------:R-:W-:-:S04]  /*9120*/  SHF.R.U32.HI R5, RZ, 0x18, R7 ;  /* 0x00000018ff057819 */ /* 0x000fc80000011607 */
[----:B------:R-:W-:-:S05]  /*9130*/  LOP3.LUT R5, R0, 0x80, R5, 0xf8, !PT ;  /* 0x0000008000057812 */ /* 0x000fca00078ef805 */
[----:B------:R1:W-:Y:S01]  /*9140*/  STG.E.U8 desc[UR36][R2.64], R5 ;  /* 0x0000000502007986 */ /* 0x0003e2000c101124 */
[----:B------:R-:W-:Y:S05]  /*9150*/  BRA `(.L_x_2828) ;  /* 0x00000000002c7947 */ /* 0x000fea0003800000 */
.L_x_2849:
        /* <DEDUP_REMOVED lines=10> */
[----:B------:R0:W-:Y:S02]  /*9200*/  STG.E.U16 desc[UR36][R2.64], R0 ;  /* 0x0000000002007986 */ /* 0x0001e4000c101524 */
.L_x_2828:
[----:B------:R-:W-:-:S07]  /*9210*/  VIADD R19, R19, 0x80 ;  /* 0x0000008013137836 */ /* 0x000fce0000000000 */
.L_x_2765:
[----:B------:R-:W-:Y:S05]  /*9220*/  BSYNC.RECONVERGENT B7 ;  /* 0x0000000000077941 */ /* 0x000fea0003800200 */
.L_x_2764:
[----:B------:R-:W5:Y:S01]  /*9230*/  LDCU UR4, c[0x0][0x380] ;  /* 0x00007000ff0477ac */ /* 0x000f620008000800 */
[----:B------:R-:W-:Y:S01]  /*9240*/  BSSY.RECONVERGENT B7, `(.L_x_2858) ;  /* 0x0000487000077945 */ /* 0x000fe20003800200 */
[----:B-----5:R-:W-:-:S13]  /*9250*/  ISETP.GE.AND P0, PT, R19, UR4, PT ;  /* 0x0000000413007c0c */ /* 0x020fda000bf06270 */
[----:B------:R-:W-:Y:S05]  /*9260*/  @P0 BRA `(.L_x_2859) ;  /* 0x0000004800100947 */ /* 0x000fea0003800000 */
[----:B------:R-:W5:Y:S01]  /*9270*/  LDCU UR4, c[0x0][0x388] ;  /* 0x00007100ff0477ac */ /* 0x000f620008000800 */
[----:B------:R-:W-:Y:S01]  /*9280*/  HFMA2 R18, -RZ, RZ, 0, 0 ;  /* 0x00000000ff127431 */ /* 0x000fe200000001ff */
        /* <DEDUP_REMOVED lines=352> */
.L_x_2860:
        /* <DEDUP_REMOVED lines=16> */
[----:B--2---:R3:W4:Y:S02]  /*a990*/  I2F.F64.S16 R16, R2 ;  /* 0x0000000200107312 */ /* 0x0047240000101c00 */
[----:B---34-:R-:W-:Y:S05]  /*a9a0*/  BRA `(.L_x_2867) ;  /* 0x0000000c006c7947 */ /* 0x018fea0003800000 */
.L_x_2865:
[----:B------:R-:W2:Y:S02]  /*a9b0*/  LDG.E.U8 R2, desc[UR36][R2.64] ;  /* 0x0000002402027981 */ /* 0x000ea4000c1e1100 */
[----:B--2---:R3:W4:Y:S02]  /*a9c0*/  I2F.F64.U16 R16, R2 ;  /* 0x0000000200107312 */ /* 0x0047240000101800 */
[----:B---34-:R-:W-:Y:S05]  /*a9d0*/  BRA `(.L_x_2867) ;  /* 0x0000000c00607947 */ /* 0x018fea0003800000 */
.L_x_2864:
[----:B------:R-:W-:-:S09]  /*a9e0*/  UISETP.NE.AND UP0, UPT, UR4, 0x2, UPT ;  /* 0x000000020400788c */ /* 0x000fd2000bf05270 */
[----:B------:R-:W-:Y:S05]  /*a9f0*/  BRA.U !UP0, `(.L_x_2868) ;  /* 0x0000000108287547 */ /* 0x000fea000b800000 */
[----:B------:R-:W-:-:S09]  /*aa00*/  UISETP.NE.AND UP0, UPT, UR4, 0x3, UPT ;  /* 0x000000030400788c */ /* 0x000fd2000bf05270 */
[----:B------:R-:W-:Y:S05]  /*aa10*/  BRA.U !UP0, `(.L_x_2869) ;  /* 0x0000000108147547 */ /* 0x000fea000b800000 */
[----:B------:R-:W-:-:S09]  /*aa20*/  UISETP.NE.AND UP0, UPT, UR4, 0x4, UPT ;  /* 0x000000040400788c */ /* 0x000fd2000bf05270 */
[----:B------:R-:W-:Y:S05]  /*aa30*/  BRA.U UP0, `(.L_x_2866) ;  /* 0x0000000900ec7547 */ /* 0x000fea000b800000 */
[----:B------:R-:W2:Y:S02]  /*aa40*/  LDG.E.64 R16, desc[UR36][R2.64] ;  /* 0x0000002402107981 */ /* 0x000ea4000c1e1b00 */
[----:B--2---:R-:W3:Y:S02]  /*aa50*/  I2F.F64.S64 R16, R16 ;  /* 0x0000001000107312 */ /* 0x004ee40000301c00 */
[----:B---3--:R-:W-:Y:S05]  /*aa60*/  BRA `(.L_x_2867) ;  /* 0x0000000c003c7947 */ /* 0x008fea0003800000 */
.L_x_2869:
[----:B------:R-:W2:Y:S02]  /*aa70*/  LDG.E R2, desc[UR36][R2.64] ;  /* 0x0000002402027981 */ /* 0x000ea4000c1e1900 */
[----:B--2---:R3:W4:Y:S02]  /*aa80*/  I2F.F64 R16, R2 ;  /* 0x0000000200107312 */ /* 0x0047240000201c00 */
[----:B---34-:R-:W-:Y:S05]  /*aa90*/  BRA `(.L_x_2867) ;  /* 0x0000000c00307947 */ /* 0x018fea0003800000 */
.L_x_2868:
[----:B------:R-:W2:Y:S02]  /*aaa0*/  LDG.E.U16 R2, desc[UR36][R2.64] ;  /* 0x0000002402027981 */ /* 0x000ea4000c1e1500 */
[----:B--2---:R3:W4:Y:S02]  /*aab0*/  I2F.F64.S16 R16, R2 ;  /* 0x0000000200107312 */ /* 0x0047240000101c00 */
[----:B---34-:R-:W-:Y:S05]  /*aac0*/  BRA `(.L_x_2867) ;  /* 0x0000000c00247947 */ /* 0x018fea0003800000 */
.L_x_2863:
        /* <DEDUP_REMOVED lines=10> */
.L_x_2871:
[----:B------:R-:W2:Y:S02]  /*ab70*/  LDG.E.U16 R0, desc[UR36][R2.64] ;  /* 0x0000002402007981 */ /* 0x000ea4000c1e1500 */
[----:B--2---:R-:W-:-:S05]  /*ab80*/  HADD2.F32 R0, -RZ, R0.H0_H0 ;  /* 0x20000000ff007230 */ /* 0x004fca0000004100 */
[----:B------:R-:W-:-:S04]  /*ab90*/  FMUL.FTZ R0, R0, 1 ;  /* 0x3f80000000007820 */ /* 0x000fc80000410000 */
[----:B------:R4:W0:Y:S02]  /*aba0*/  F2F.F64.F32 R16, R0 ;  /* 0x0000000000107310 */ /* 0x0008240000201800 */
[----:B0---4-:R-:W-:Y:S05]  /*abb0*/  BRA `(.L_x_2867) ;  /* 0x0000000800e87947 */ /* 0x011fea0003800000 */
.L_x_2870:
        /* <DEDUP_REMOVED lines=10> */
.L_x_2873:
[----:B------:R-:W2:Y:S02]  /*ac60*/  LDG.E.U16 R2, desc[UR36][R2.64] ;  /* 0x0000002402027981 */ /* 0x000ea4000c1e1500 */
[----:B--2---:R-:W-:-:S05]  /*ac70*/  HADD2.F32 R0, -RZ, R2.H0_H0 ;  /* 0x20000002ff007230 */ /* 0x004fca0000004100 */
[----:B------:R-:W-:-:S04]  /*ac80*/  FMUL.FTZ R0, R0, 1 ;  /* 0x3f80000000007820 */ /* 0x000fc80000410000 */
[----:B------:R3:W4:Y:S02]  /*ac90*/  F2F.F64.F32 R16, R0 ;  /* 0x0000000000107310 */ /* 0x0007240000201800 */
[----:B---34-:R-:W-:Y:S05]  /*aca0*/  BRA `(.L_x_2867) ;  /* 0x0000000800ac7947 */ /* 0x018fea0003800000 */
.L_x_2872:
[----:B------:R3:W5:Y:S01]  /*acb0*/  LDG.E.64 R16, desc[UR36][R2.64] ;  /* 0x0000002402107981 */ /* 0x000762000c1e1b00 */
[----:B------:R-:W-:Y:S05]  /*acc0*/  BRA `(.L_x_2867) ;  /* 0x0000000800a47947 */ /* 0x000fea0003800000 */
.L_x_2862:
        /* <DEDUP_REMOVED lines=13> */
.L_x_2876:
[----:B------:R2:W5:Y:S01]  /*ada0*/  LDG.E.64 R16, desc[UR36][R2.64] ;  /* 0x0000002402107981 */ /* 0x000562000c1e1b00 */
[----:B------:R-:W-:Y:S05]  /*adb0*/  BRA `(.L_x_2867) ;  /* 0x0000000800687947 */ /* 0x000fea0003800000 */
.L_x_2875:
[----:B------:R-:W-:-:S09]  /*adc0*/  UISETP.NE.AND UP0, UPT, UR4, 0xf, UPT ;  /* 0x0000000f0400788c */ /* 0x000fd2000bf05270 */
[----:B------:R-:W-:Y:S05]  /*add0*/  BRA.U !UP0, `(.L_x_2877) ;  /* 0x00000001089c7547 */ /* 0x000fea000b800000 */
[----:B------:R-:W-:-:S09]  /*ade0*/  UISETP.NE.AND UP0, UPT, UR4, 0x17, UPT ;  /* 0x000000170400788c */ /* 0x000fd2000bf05270 */
[----:B------:R-:W-:Y:S05]  /*adf0*/  BRA.U !UP0, `(.L_x_2878) ;  /* 0x00000001085c7547 */ /* 0x000fea000b800000 */
[----:B------:R-:W-:-:S09]  /*ae00*/  UISETP.NE.AND UP0, UPT, UR4, 0x18, UPT ;  /* 0x000000180400788c */ /* 0x000fd2000bf05270 */
[----:B------:R-:W-:Y:S05]  /*ae10*/  BRA.U UP0, `(.L_x_2866) ;  /* 0x0000000500f47547 */ /* 0x000fea000b800000 */
[----:B------:R-:W2:Y:S01]  /*ae20*/  LDG.E.U8 R0, desc[UR36][R2.64] ;  /* 0x0000002402007981 */ /* 0x000ea2000c1e1100 */
[----:B------:R-:W-:Y:S02]  /*ae30*/  HFMA2 R6, -RZ, RZ, 0, 1.847743988037109375e-06 ;  /* 0x0000001fff067431 */ /* 0x000fe400000001ff */
        /* <DEDUP_REMOVED lines=19> */
.L_x_2878:
        /* <DEDUP_REMOVED lines=12> */
[----:B------:R2:W3:Y:S02]  /*b030*/  F2F.F64.F32 R16, R0 ;  /* 0x0000000000107310 */ /* 0x0004e40000201800 */
[----:B--23--:R-:W-:Y:S05]  /*b040*/  BRA `(.L_x_2867) ;  /* 0x0000000400c47947 */ /* 0x00cfea0003800000 */
.L_x_2877:
[----:B------:R-:W2:Y:S02]  /*b050*/  LDG.E.U16 R0, desc[UR36][R2.64] ;  /* 0x0000002402007981 */ /* 0x000ea4000c1e1500 */
[----:B--2---:R-:W-:-:S05]  /*b060*/  SHF.L.U32 R0, R0, 0x10, RZ ;  /* 0x0000001000007819 */ /* 0x004fca00000006ff */
[----:B------:R-:W-:-:S04]  /*b070*/  FMUL.FTZ R0, R0, 1 ;  /* 0x3f80000000007820 */ /* 0x000fc80000410000 */
[----:B------:R2:W3:Y:S02]  /*b080*/  F2F.F64.F32 R16, R0 ;  /* 0x0000000000107310 */ /* 0x0004e40000201800 */
[----:B--23--:R-:W-:Y:S05]  /*b090*/  BRA `(.L_x_2867) ;  /* 0x0000000400b07947 */ /* 0x00cfea0003800000 */
.L_x_2874:
        /* <DEDUP_REMOVED lines=11> */
.L_x_2881:
        /* <DEDUP_REMOVED lines=21> */
.L_x_2883:
[----:B------:R-:W-:Y:S05]  /*b2a0*/  BSYNC.RECONVERGENT B0 ;  /* 0x0000000000007941 */ /* 0x000fea0003800200 */
.L_x_2882:
[----:B------:R-:W-:Y:S01]  /*b2b0*/  IMAD.SHL.U32 R0, R0, 0x100000, RZ ;  /* 0x0010000000007824 */ /* 0x000fe200078e00ff */
[----:B------:R-:W-:-:S04]  /*b2c0*/  LEA R2, R2, 0x3b800000, 0x17 ;  /* 0x3b80000002027811 */ /* 0x000fc800078eb8ff */
[----:B------:R-:W-:-:S05]  /*b2d0*/  LOP3.LUT R0, R2, R0, R7, 0xfe, !PT ;  /* 0x0000000002007212 */ /* 0x000fca00078efe07 */
[----:B------:R-:W-:-:S04]  /*b2e0*/  FMUL.FTZ R0, R0, 1 ;  /* 0x3f80000000007820 */ /* 0x000fc80000410000 */
[----:B------:R2:W3:Y:S02]  /*b2f0*/  F2F.F64.F32 R16, R0 ;  /* 0x0000000000107310 */ /* 0x0004e40000201800 */
[----:B--23--:R-:W-:Y:S05]  /*b300*/  BRA `(.L_x_2867) ;  /* 0x0000000400147947 */ /* 0x00cfea0003800000 */
.L_x_2880:
        /* <DEDUP_REMOVED lines=21> */
.L_x_2885:
[----:B------:R-:W-:Y:S05]  /*b460*/  BSYNC.RECONVERGENT B0 ;  /* 0x0000000000007941 */ /* 0x000fea0003800200 */
.L_x_2884:
[----:B------:R-:W-:Y:S02]  /*b470*/  SHF.L.U32 R0, R0, 0x15, RZ ;  /* 0x0000001500007819 */ /* 0x000fe400000006ff */
[----:B------:R-:W-:-:S04]  /*b480*/  LEA R2, R2, 0x37800000, 0x17 ;  /* 0x3780000002027811 */ /* 0x000fc800078eb8ff */
[----:B------:R-:W-:-:S05]  /*b490*/  LOP3.LUT R0, R2, R0, R7, 0xfe, !PT ;  /* 0x0000000002007212 */ /* 0x000fca00078efe07 */
[----:B------:R-:W-:-:S04]  /*b4a0*/  FMUL.FTZ R0, R0, 1 ;  /* 0x3f80000000007820 */ /* 0x000fc80000410000 */
[----:B------:R2:W3:Y:S02]  /*b4b0*/  F2F.F64.F32 R16, R0 ;  /* 0x0000000000107310 */ /* 0x0004e40000201800 */
[----:B--23--:R-:W-:Y:S05]  /*b4c0*/  BRA `(.L_x_2867) ;  /* 0x0000000000a47947 */ /* 0x00cfea0003800000 */
.L_x_2879:
[----:B------:R-:W-:-:S09]  /*b4d0*/  UISETP.NE.AND UP0, UPT, UR4, 0x1c, UPT ;  /* 0x0000001c0400788c */ /* 0x000fd2000bf05270 */
[----:B------:R-:W-:Y:S05]  /*b4e0*/  BRA.U !UP0, `(.L_x_2886) ;  /* 0x0000000108947547 */ /* 0x000fea000b800000 */
[----:B------:R-:W-:-:S09]  /*b4f0*/  UISETP.NE.AND UP0, UPT, UR4, 0x1d, UPT ;  /* 0x0000001d0400788c */ /* 0x000fd2000bf05270 */
[----:B------:R-:W-:Y:S05]  /*b500*/  BRA.U !UP0, `(.L_x_2887) ;  /* 0x0000000108807547 */ /* 0x000fea000b800000 */
[----:B------:R-:W-:-:S09]  /*b510*/  UISETP.NE.AND UP0, UPT, UR4, 0x2c, UPT ;  /* 0x0000002c0400788c */ /* 0x000fd2000bf05270 */
[----:B------:R-:W-:Y:S05]  /*b520*/  BRA.U UP0, `(.L_x_2866) ;  /* 0x0000000100307547 */ /* 0x000fea000b800000 */
[----:B------:R-:W2:Y:S01]  /*b530*/  LDG.E.U8 R0, desc[UR36][R2.64] ;  /* 0x0000002402007981 */ /* 0x000ea2000c1e1100 */
[----:B------:R-:W-:Y:S02]  /*b540*/  HFMA2 R17, -RZ, RZ, 0.5, 0 ;  /* 0x38000000ff117431 */ /* 0x000fe400000001ff */
        /* <DEDUP_REMOVED lines=8> */
[----:B------:R0:W1:Y:S02]  /*b5d0*/  @P0 F2F.F64.F32 R16, R0 ;  /* 0x0000000000100310 */ /* 0x0000640000201800 */
[----:B01----:R-:W-:Y:S05]  /*b5e0*/  BRA `(.L_x_2867) ;  /* 0x00000000005c7947 */ /* 0x003fea0003800000 */
.L_x_2866:
[----:B------:R-:W-:Y:S01]  /*b5f0*/  MOV R2, 0x0 ;  /* 0x0000000000027802 */ /* 0x000fe20000000f00 */
[----:B------:R-:W0:Y:S01]  /*b600*/  LDCU.64 UR4, c[0x4][0x128] ;  /* 0x01002500ff0477ac */ /* 0x000e220008000a00 */
[----:B------:R-:W-:Y:S02]  /*b610*/  HFMA2 R8, -RZ, RZ, 0, 4.64916229248046875e-06 ;  /* 0x0000004eff087431 */ /* 0x000fe400000001ff */
        /* <DEDUP_REMOVED lines=13> */
.L_x_2888:
[----:B------:R-:W-:Y:S01]  /*b6f0*/  CS2R R16, SRZ ;  /* 0x0000000000107805 */ /* 0x000fe2000001ff00 */
[----:B------:R-:W-:Y:S06]  /*b700*/  BRA `(.L_x_2867) ;  /* 0x0000000000147947 */ /* 0x000fec0003800000 */
.L_x_2887:
[----:B------:R-:W2:Y:S02]  /*b710*/  LDG.E.64 R16, desc[UR36][R2.64] ;  /* 0x0000002402107981 */ /* 0x000ea4000c1e1b00 */
[----:B--2---:R-:W0:Y:S02]  /*b720*/  I2F.F64.U64 R16, R16 ;  /* 0x0000001000107312 */ /* 0x004e240000301800 */
[----:B0-----:R-:W-:Y:S05]  /*b730*/  BRA `(.L_x_2867) ;  /* 0x0000000000087947 */ /* 0x001fea0003800000 */
.L_x_2886:
[----:B------:R-:W2:Y:S02]  /*b740*/  LDG.E R2, desc[UR36][R2.64] ;  /* 0x0000002402027981 */ /* 0x000ea4000c1e1900 */
[----:B--2---:R0:W1:Y:S02]  /*b750*/  I2F.F64.U32 R16, R2 ;  /* 0x0000000200107312 */ /* 0x0040640000201800 */
.L_x_2867:
[----:B------:R-:W-:Y:S05]  /*b760*/  BSYNC.RECONVERGENT B6 ;  /* 0x0000000000067941 */ /* 0x000fea0003800200 */
.L_x_2861:
        /* <DEDUP_REMOVED lines=18> */
.L_x_2893:
[----:B------:R-:W4:Y:S02]  /*b890*/  LDG.E.U8 R6, desc[UR36][R24.64] ;  /* 0x0000002418067981 */ /* 0x000f24000c1e1100 */
[----:B----4-:R-:W4:Y:S02]  /*b8a0*/  I2F.F64.U16 R6, R6 ;  /* 0x0000000600067312 */ /* 0x010f240000101800 */
[----:B----4-:R-:W-:Y:S05]  /*b8b0*/  BRA `(.L_x_2895) ;  /* 0x0000000c00607947 */ /* 0x010fea0003800000 */
.L_x_2892:
        /* <DEDUP_REMOVED lines=9> */
.L_x_2897:
[----:B------:R-:W4:Y:S02]  /*b950*/  LDG.E R6, desc[UR36][R24.64] ;  /* 0x0000002418067981 */ /* 0x000f24000c1e1900 */
[----:B----4-:R-:W4:Y:S02]  /*b960*/  I2F.F64 R6, R6 ;  /* 0x0000000600067312 */ /* 0x010f240000201c00 */
[----:B----4-:R-:W-:Y:S05]  /*b970*/  BRA `(.L_x_2895) ;  /* 0x0000000c00307947 */ /* 0x010fea0003800000 */
.L_x_2896:
[----:B------:R-:W4:Y:S02]  /*b980*/  LDG.E.U16 R6, desc[UR36][R24.64] ;  /* 0x0000002418067981 */ /* 0x000f24000c1e1500 */
[----:B----4-:R-:W4:Y:S02]  /*b990*/  I2F.F64.S16 R6, R6 ;  /* 0x0000000600067312 */ /* 0x010f240000101c00 */
[----:B----4-:R-:W-:Y:S05]  /*b9a0*/  BRA `(.L_x_2895) ;  /* 0x0000000c00247947 */ /* 0x010fea0003800000 */
.L_x_2891:
        /* <DEDUP_REMOVED lines=10> */
.L_x_2899:
[----:B------:R-:W4:Y:S02]  /*ba50*/  LDG.E.U16 R0, desc[UR36][R24.64] ;  /* 0x0000002418007981 */ /* 0x000f24000c1e1500 */
[----:B----4-:R-:W-:-:S05]  /*ba60*/  HADD2.F32 R0, -RZ, R0.H0_H0 ;  /* 0x20000000ff007230 */ /* 0x010fca0000004100 */
[----:B------:R-:W-:-:S04]  /*ba70*/  FMUL.FTZ R0, R0, 1 ;  /* 0x3f80000000007820 */ /* 0x000fc80000410000 */
[----:B------:R4:W0:Y:S02]  /*ba80*/  F2F.F64.F32 R6, R0 ;  /* 0x0000000000067310 */ /* 0x0008240000201800 */
[----:B0---4-:R-:W-:Y:S05]  /*ba90*/  BRA `(.L_x_2895) ;  /* 0x0000000800e87947 */ /* 0x011fea0003800000 */
.L_x_2898:
        /* <DEDUP_REMOVED lines=10> */
.L_x_2901:
[----:B------:R-:W4:Y:S02]  /*bb40*/  LDG.E.U16 R24, desc[UR36][R24.64] ;  /* 0x0000002418187981 */ /* 0x000f24000c1e1500 */
[----:B----4-:R-:W-:-:S05]  /*bb50*/  HADD2.F32 R0, -RZ, R24.H0_H0 ;  /* 0x20000018ff007230 */ /* 0x010fca0000004100 */
[----:B------:R-:W-:-:S04]  /*bb60*/  FMUL.FTZ R0, R0, 1 ;  /* 0x3f80000000007820 */ /* 0x000fc80000410000 */
[----:B------:R4:W0:Y:S02]  /*bb70*/  F2F.F64.F32 R6, R0 ;  /* 0x0000000000067310 */ /* 0x0008240000201800 */
[----:B0---4-:R-:W-:Y:S05]  /*bb80*/  BRA `(.L_x_2895) ;  /* 0x0000000800ac7947 */ /* 0x011fea0003800000 */
.L_x_2900:
[----:B------:R4:W5:Y:S01]  /*bb90*/  LDG.E.64 R6, desc[UR36][R24.64] ;  /* 0x0000002418067981 */ /* 0x000962000c1e1b00 */
[----:B------:R-:W-:Y:S05]  /*bba0*/  BRA `(.L_x_2895) ;  /* 0x0000000800a47947 */ /* 0x000fea0003800000 */
.L_x_2890:
        /* <DEDUP_REMOVED lines=9> */
[----:B------:R-:W-:Y:S01]  /*bc40*/  HFMA2 R6, -RZ, RZ, 0, 0 ;  /* 0x00000000ff067431 */ /* 0x000fe200000001ff */
[----:B----4-:R-:W-:-:S04]  /*bc50*/  ISETP.NE.AND P0, PT, R24, RZ, PT ;  /* 0x000000ff1800720c */ /* 0x010fc80003f05270 */
[----:B------:R-:W-:Y:S01]  /*bc60*/  FSEL R7, RZ, 1.875, !P0 ;  /* 0x3ff00000ff077808 */ /* 0x000fe20004000000 */
[----:B------:R-:W-:Y:S08]  /*bc70*/  BRA `(.L_x_2895) ;  /* 0x0000000800707947 */ /* 0x000ff00003800000 */
.L_x_2904:
[----:B------:R4:W5:Y:S01]  /*bc80*/  LDG.E.64 R6, desc[UR36][R24.64] ;  /* 0x0000002418067981 */ /* 0x000962000c1e1b00 */
[----:B------:R-:W-:Y:S05]  /*bc90*/  BRA `(.L_x_2895) ;  /* 0x0000000800687947 */ /* 0x000fea0003800000 */
.L_x_2903:
        /* <DEDUP_REMOVED lines=27> */
.L_x_2906:
[----:B--23--:R-:W2:Y:S02]  /*be50*/  LDG.E.U8 R3, desc[UR36][R24.64] ;  /* 0x0000002418037981 */ /* 0x00cea4000c1e1100 */
[C---:B--2---:R-:W-:Y:S01]  /*be60*/  SHF.L.U32 R0, R3.reuse, 0x19, RZ ;  /* 0x0000001903007819 */ /* 0x044fe200000006ff */
[----:B------:R-:W-:-:S03]  /*be70*/  IMAD.SHL.U32 R3, R3, 0x100, RZ ;  /* 0x0000010003037824 */ /* 0x000fc600078e00ff */
[----:B------:R-:W-:-:S13]  /*be80*/  ISETP.GE.U32.AND P0, PT, R0, 0x8000000, PT ;  /* 0x080000000000780c */ /* 0x000fda0003f06070 */
[C---:B0-----:R-:W-:Y:S02]  /*be90*/  @!P0 LOP3.LUT R2, R3.reuse, 0x7f00, RZ, 0xc0, !PT ;  /* 0x00007f0003028812 */ /* 0x041fe400078ec0ff */
        /* <DEDUP_REMOVED lines=8> */
[----:B0-2---:R-:W-:Y:S05]  /*bf20*/  BRA `(.L_x_2895) ;  /* 0x0000000400c47947 */ /* 0x005fea0003800000 */
.L_x_2905:
[----:B------:R-:W4:Y:S02]  /*bf30*/  LDG.E.U16 R0, desc[UR36][R24.64] ;  /* 0x0000002418007981 */ /* 0x000f24000c1e1500 */
[----:B----4-:R-:W-:-:S05]  /*bf40*/  SHF.L.U32 R0, R0, 0x10, RZ ;  /* 0x0000001000007819 */ /* 0x010fca00000006ff */
[----:B------:R-:W-:-:S04]  /*bf50*/  FMUL.FTZ R0, R0, 1 ;  /* 0x3f80000000007820 */ /* 0x000fc80000410000 */
[----:B------:R4:W0:Y:S02]  /*bf60*/  F2F.F64.F32 R6, R0 ;  /* 0x0000000000067310 */ /* 0x0008240000201800 */
[----:B0---4-:R-:W-:Y:S05]  /*bf70*/  BRA `(.L_x_2895) ;  /* 0x0000000400b07947 */ /* 0x011fea0003800000 */
.L_x_2902:
        /* <DEDUP_REMOVED lines=11> */
.L_x_2909:
        /* <DEDUP_REMOVED lines=21> */
.L_x_2911:
[----:B------:R-:W-:Y:S05]  /*c180*/  BSYNC.RECONVERGENT B0 ;  /* 0x0000000000007941 */ /* 0x000fea0003800200 */
.L_x_2910:
[----:B------:R-:W-:Y:S01]  /*c190*/  IMAD.SHL.U32 R0, R0, 0x100000, RZ ;  /* 0x0010000000007824 */ /* 0x000fe200078e00ff */
[----:B------:R-:W-:-:S04]  /*c1a0*/  LEA R2, R2, 0x3b800000, 0x17 ;  /* 0x3b80000002027811 */ /* 0x000fc800078eb8ff */
[----:B------:R-:W-:-:S05]  /*c1b0*/  LOP3.LUT R0, R2, R0, R7, 0xfe, !PT ;  /* 0x0000000002007212 */ /* 0x000fca00078efe07 */
[----:B------:R-:W-:-:S04]  /*c1c0*/  FMUL.FTZ R0, R0, 1 ;  /* 0x3f80000000007820 */ /* 0x000fc80000410000 */
[----:B------:R0:W2:Y:S02]  /*c1d0*/  F2F.F64.F32 R6, R0 ;  /* 0x0000000000067310 */ /* 0x0000a40000201800 */
[----:B0-2---:R-:W-:Y:S05]  /*c1e0*/  BRA `(.L_x_2895) ;  /* 0x0000000400147947 */ /* 0x005fea0003800000 */
.L_x_2908:
        /* <DEDUP_REMOVED lines=21> */
.L_x_2913:
[----:B------:R-:W-:Y:S05]  /*c340*/  BSYNC.RECONVERGENT B0 ;  /* 0x0000000000007941 */ /* 0x000fea0003800200 */
.L_x_2912:
[----:B------:R-:W-:Y:S02]  /*c350*/  SHF.L.U32 R0, R0, 0x15, RZ ;  /* 0x0000001500007819 */ /* 0x000fe400000006ff */
[----:B------:R-:W-:-:S04]  /*c360*/  LEA R2, R2, 0x37800000, 0x17 ;  /* 0x3780000002027811 */ /* 0x000fc800078eb8ff */
[----:B------:R-:W-:-:S05]  /*c370*/  LOP3.LUT R0, R2, R0, R7, 0xfe, !PT ;  /* 0x0000000002007212 */ /* 0x000fca00078efe07 */
[----:B------:R-:W-:-:S04]  /*c380*/  FMUL.FTZ R0, R0, 1 ;  /* 0x3f80000000007820 */ /* 0x000fc80000410000 */
[----:B------:R0:W2:Y:S02]  /*c390*/  F2F.F64.F32 R6, R0 ;  /* 0x0000000000067310 */ /* 0x0000a40000201800 */
[----:B0-2---:R-:W-:Y:S05]  /*c3a0*/  BRA `(.L_x_2895) ;  /* 0x0000000000a47947 */ /* 0x005fea0003800000 */
.L_x_2907:
        /* <DEDUP_REMOVED lines=18> */
.L_x_2894:
[----:B0-23--:R-:W-:Y:S01]  /*c4d0*/  MOV R2, 0x0 ;  /* 0x0000000000027802 */ /* 0x00dfe20000000f00 */
[----:B------:R-:W0:Y:S01]  /*c4e0*/  LDCU.64 UR4, c[0x4][0x128] ;  /* 0x01002500ff0477ac */ /* 0x000e220008000a00 */
[----:B------:R-:W-:Y:S02]  /*c4f0*/  HFMA2 R8, -RZ, RZ, 0, 4.64916229248046875e-06 ;  /* 0x0000004eff087431 */ /* 0x000fe400000001ff */
[----:B------:R-:W-:Y:S01]  /*c500*/  IMAD.MOV.U32 R12, RZ, RZ, 0x1 ;  /* 0x00000001ff0c7424 */ /* 0x000fe200078e00ff */
[----:B------:R-:W-:Y:S01]  /*c510*/  MOV R13, RZ ;  /* 0x000000ff000d7202 */ /* 0x000fe20000000f00 */
[----:B------:R-:W2:Y:S01]  /*c520*/  LDCU.64 UR6, c[0x4][0x130] ;  /* 0x01002600ff0677ac */ /* 0x000ea20008000a00 */
[----:B------:R-:W3:Y:S01]  /*c530*/  LDC.64 R2, c[0x4][R2] ;  /* 0x0100000002027b82 */ /* 0x000ee20000000a00 */
[----:B------:R-:W4:Y:S01]  /*c540*/  LDCU.64 UR8, c[0x4][0x8] ;  /* 0x01000100ff0877ac */ /* 0x000f220008000a00 */
[----:B0-----:R-:W-:Y:S01]  /*c550*/  MOV R4, UR4 ;  /* 0x0000000400047c02 */ /* 0x001fe20008000f00 */
[----:B------:R-:W-:Y:S01]  /*c560*/  IMAD.U32 R5, RZ, RZ, UR5 ;  /* 0x00000005ff057e24 */ /* 0x000fe2000f8e00ff */
[----:B--2---:R-:W-:Y:S01]  /*c570*/  MOV R6, UR6 ;  /* 0x0000000600067c02 */ /* 0x004fe20008000f00 */
[----:B------:R-:W-:Y:S01]  /*c580*/  IMAD.U32 R7, RZ, RZ, UR7 ;  /* 0x00000007ff077e24 */ /* 0x000fe2000f8e00ff */
[----:B----4-:R-:W-:Y:S01]  /*c590*/  MOV R10, UR8 ;  /* 0x00000008000a7c02 */ /* 0x010fe20008000f00 */
[----:B------:R-:W-:-:S07]  /*c5a0*/  IMAD.U32 R11, RZ, RZ, UR9 ;  /* 0x00000009ff0b7e24 */ /* 0x000fce000f8e00ff */
[----:B------:R-:W-:-:S07]  /*c5b0*/  LEPC R20, `(.L_x_2916) ;  /* 0x000000001014794e */ /* 0x000fce0000000000 */
[----:B-1-3-5:R-:W-:Y:S05]  /*c5c0*/  CALL.ABS.NOINC R2 ;  /* 0x0000000002007343 */ /* 0x02afea0003c00000 */
.L_x_2916:
[----:B------:R-:W-:Y:S01]  /*c5d0*/  CS2R R6, SRZ ;  /* 0x0000000000067805 */ /* 0x000fe2000001ff00 */
[----:B------:R-:W-:Y:S06]  /*c5e0*/  BRA `(.L_x_2895) ;  /* 0x0000000000147947 */ /* 0x000fec0003800000 */
.L_x_2915:
[----:B------:R-:W4:Y:S02]  /*c5f0*/  LDG.E.64 R6, desc[UR36][R24.64] ;  /* 0x0000002418067981 */ /* 0x000f24000c1e1b00 */
[----:B----4-:R-:W4:Y:S02]  /*c600*/  I2F.F64.U64 R6, R6 ;  /* 0x0000000600067312 */ /* 0x010f240000301800 */
[----:B----4-:R-:W-:Y:S05]  /*c610*/  BRA `(.L_x_2895) ;  /* 0x0000000000087947 */ /* 0x010fea0003800000 */
.L_x_2914:
[----:B------:R-:W4:Y:S02]  /*c620*/  LDG.E R6, desc[UR36][R24.64] ;  /* 0x0000002418067981 */ /* 0x000f24000c1e1900 */
[----:B----4-:R-:W4:Y:S02]  /*c630*/  I2F.F64.U32 R6, R6 ;  /* 0x0000000600067312 */ /* 0x010f240000201800 */
.L_x_2895:
[----:B------:R-:W-:Y:S05]  /*c640*/  BSYNC.RECONVERGENT B6 ;  /* 0x0000000000067941 */ /* 0x000fea0003800200 */
.L_x_2889:
[----:B------:R-:W0:Y:S01]  /*c650*/  LDC.64 R4, c[0x0][0x600] ;  /* 0x00018000ff047b82 */ /* 0x000e220000000a00 */
[----:B------:R-:W0:Y:S01]  /*c660*/  LDCU.64 UR4, c[0x0][0x5e8] ;  /* 0x0000bd00ff0477ac */ /* 0x000e220008000a00 */
[----:B-1--45:R-:W-:Y:S01]  /*c670*/  DADD R8, R6, -R16 ;  /* 0x0000000006087229 */ /* 0x032fe20000000810 */
[----:B------:R-:W-:-:S04]  /*c680*/  ULOP3.LUT UR6, UR40, 0xff, URZ, 0xc0, !UPT ;  /* 0x000000ff28067892 */ /* 0x000fc8000f8ec0ff */
[----:B------:R-:W-:Y:S01]  /*c690*/  UISETP.GT.AND UP0, UPT, UR6, 0x9, UPT ;  /* 0x000000090600788c */ /* 0x000fe2000bf04270 */
[----:B0-23--:R-:W-:-:S05]  /*c6a0*/  IADD3 R2, P0, PT, R18, UR4, RZ ;  /* 0x0000000412027c10 */ /* 0x00dfca000ff1e0ff */
        /* <DEDUP_REMOVED lines=27> */
.L_x_2920:
[----:B------:R-:W0:Y:S02]  /*c860*/  F2I.S64.F64.TRUNC R4, R4 ;  /* 0x0000000400047311 */ /* 0x000e24000030d900 */
[----:B0-----:R-:W-:-:S05]  /*c870*/  MOV R7, R4 ;  /* 0x0000000400077202 */ /* 0x001fca0000000f00 */
[----:B------:R0:W-:Y:S01]  /*c880*/  STG.E.U8 desc[UR36][R2.64], R7 ;  /* 0x0000000702007986 */ /* 0x0001e2000c101124 */
[----:B------:R-:W-:Y:S05]  /*c890*/  BRA `(.L_x_2922) ;  /* 0x0000001000807947 */ /* 0x000fea0003800000 */
.L_x_2919:
        /* <DEDUP_REMOVED lines=9> */
.L_x_2924:
[----:B------:R-:W0:Y:S02]  /*c930*/  F2I.F64.TRUNC R5, R4 ;  /* 0x0000000400057311 */ /* 0x000e24000030d100 */
[----:B0-----:R0:W-:Y:S01]  /*c940*/  STG.E desc[UR36][R2.64], R5 ;  /* 0x0000000502007986 */ /* 0x0011e2000c101924 */
[----:B------:R-:W-:Y:S05]  /*c950*/  BRA `(.L_x_2922) ;  /* 0x0000001000507947 */ /* 0x000fea0003800000 */
.L_x_2923:
[----:B------:R-:W0:Y:S02]  /*c960*/  F2I.F64.TRUNC R5, R4 ;  /* 0x0000000400057311 */ /* 0x000e24000030d100 */
[----:B0-----:R0:W-:Y:S01]  /*c970*/  STG.E.U16 desc[UR36][R2.64], R5 ;  /* 0x0000000502007986 */ /* 0x0011e2000c101524 */
[----:B------:R-:W-:Y:S05]  /*c980*/  BRA `(.L_x_2922) ;  /* 0x0000001000447947 */ /* 0x000fea0003800000 */
.L_x_2918:
        /* <DEDUP_REMOVED lines=17> */
.L_x_2926:
        /* <DEDUP_REMOVED lines=12> */
.L_x_2925:
        /* <DEDUP_REMOVED lines=18> */
.L_x_2928:
        /* <DEDUP_REMOVED lines=13> */
.L_x_2927:
[----:B------:R4:W-:Y:S01]  /*cd50*/  STG.E.64 desc[UR36][R2.64], R4 ;  /* 0x0000000402007986 */ /* 0x0009e2000c101b24 */
[----:B------:R-:W-:Y:S05]  /*cd60*/  BRA `(.L_x_2922) ;  /* 0x0000000c004c7947 */ /* 0x000fea0003800000 */
.L_x_2917:
        /* <DEDUP_REMOVED lines=13> */
.L_x_2932:
        /* <DEDUP_REMOVED lines=26> */
.L_x_2935:
[----:B------:R-:W-:-:S04]  /*cfe0*/  SHF.R.U32.HI R5, RZ, 0x18, R7 ;  /* 0x00000018ff057819 */ /* 0x000fc80000011607 */
[----:B------:R-:W-:-:S07]  /*cff0*/  LOP3.LUT R0, R0, 0x80, R5, 0xf8, !PT ;  /* 0x0000008000007812 */ /* 0x000fce00078ef805 */
.L_x_2934:
[----:B------:R-:W-:Y:S05]  /*d000*/  BSYNC.RECONVERGENT B0 ;  /* 0x0000000000007941 */ /* 0x000fea0003800200 */
.L_x_2933:
[----:B------:R0:W-:Y:S01]  /*d010*/  STG.E.U8 desc[UR36][R2.64], R0 ;  /* 0x0000000002007986 */ /* 0x0001e2000c101124 */
[----:B------:R-:W-:Y:S05]  /*d020*/  BRA `(.L_x_2922) ;  /* 0x00000008009c7947 */ /* 0x000fea0003800000 */
.L_x_2931:
        /* <DEDUP_REMOVED lines=26> */
.L_x_2938:
[----:B------:R-:W-:-:S04]  /*d1d0*/  SHF.R.U32.HI R5, RZ, 0x18, R7 ;  /* 0x00000018ff057819 */ /* 0x000fc80000011607 */
[----:B------:R-:W-:-:S07]  /*d1e0*/  LOP3.LUT R0, R0, 0x80, R5, 0xf8, !PT ;  /* 0x0000008000007812 */ /* 0x000fce00078ef805 */
.L_x_2937:
[----:B------:R-:W-:Y:S05]  /*d1f0*/  BSYNC.RECONVERGENT B0 ;  /* 0x0000000000007941 */ /* 0x000fea0003800200 */
.L_x_2936:
[----:B------:R0:W-:Y:S01]  /*d200*/  STG.E.U8 desc[UR36][R2.64], R0 ;  /* 0x0000000002007986 */ /* 0x0001e2000c101124 */
[----:B------:R-:W-:Y:S05]  /*d210*/  BRA `(.L_x_2922) ;  /* 0x0000000800207947 */ /* 0x000fea0003800000 */
.L_x_2930:
        /* <DEDUP_REMOVED lines=30> */
.L_x_2940:
[----:B------:R-:W0:Y:S02]  /*d400*/  F2I.U64.F64.TRUNC R4, R4 ;  /* 0x0000000400047311 */ /* 0x000e24000030d800 */
[----:B0-----:R0:W-:Y:S01]  /*d410*/  STG.E.64 desc[UR36][R2.64], R4 ;  /* 0x0000000402007986 */ /* 0x0011e2000c101b24 */
[----:B------:R-:W-:Y:S05]  /*d420*/  BRA `(.L_x_2922) ;  /* 0x00000004009c7947 */ /* 0x000fea0003800000 */
.L_x_2939:
[----:B------:R-:W0:Y:S02]  /*d430*/  F2I.U32.F64.TRUNC R5, R4 ;  /* 0x0000000400057311 */ /* 0x000e24000030d000 */
[----:B0-----:R0:W-:Y:S01]  /*d440*/  STG.E desc[UR36][R2.64], R5 ;  /* 0x0000000502007986 */ /* 0x0011e2000c101924 */
[----:B------:R-:W-:Y:S05]  /*d450*/  BRA `(.L_x_2922) ;  /* 0x0000000400907947 */ /* 0x000fea0003800000 */
.L_x_2929:
        /* <DEDUP_REMOVED lines=10> */
.L_x_2942:
[----:B------:R-:W-:-:S05]  /*d500*/  CS2R R6, SRZ ;  /* 0x0000000000067805 */ /* 0x000fca000001ff00 */
[----:B------:R0:W-:Y:S01]  /*d510*/  STG.E.128 desc[UR36][R2.64], R4 ;  /* 0x0000000402007986 */ /* 0x0001e2000c101d24 */
[----:B------:R-:W-:Y:S05]  /*d520*/  BRA `(.L_x_2922) ;  /* 0x00000004005c7947 */ /* 0x000fea0003800000 */
.L_x_2941:
[----:B------:R-:W-:-:S09]  /*d530*/  UISETP.NE.AND UP0, UPT, UR6, 0xf, UPT ;  /* 0x0000000f0600788c */ /* 0x000fd2000bf05270 */
[----:B------:R-:W-:Y:S05]  /*d540*/  BRA.U !UP0, `(.L_x_2943) ;  /* 0x0000000508287547 */ /* 0x000fea000b800000 */
[----:B------:R-:W-:-:S09]  /*d550*/  UISETP.NE.AND UP0, UPT, UR6, 0x17, UPT ;  /* 0x000000170600788c */ /* 0x000fd2000bf05270 */
[----:B------:R-:W-:Y:S05]  /*d560*/  BRA.U !UP0, `(.L_x_2944) ;  /* 0x0000000108b07547 */ /* 0x000fea000b800000 */
[----:B------:R-:W-:-:S09]  /*d570*/  UISETP.NE.AND UP0, UPT, UR6, 0x18, UPT ;  /* 0x000000180600788c */ /* 0x000fd2000bf05270 */
[----:B------:R-:W-:Y:S05]  /*d580*/  BRA.U !UP0, `(.L_x_2945) ;  /* 0x0000000108447547 */ /* 0x000fea000b800000 */
.L_x_2921:
        /* <DEDUP_REMOVED lines=16> */
.L_x_2946:
[----:B------:R-:W-:Y:S05]  /*d690*/  BRA `(.L_x_2922) ;  /* 0x0000000400007947 */ /* 0x000fea0003800000 */
.L_x_2945:
        /* <DEDUP_REMOVED lines=21> */
.L_x_2948:
[----:B------:R-:W-:Y:S05]  /*d7f0*/  BSYNC.RECONVERGENT B0 ;  /* 0x0000000000007941 */ /* 0x000fea0003800200 */
.L_x_2947:
[----:B------:R-:W-:-:S05]  /*d800*/  LOP3.LUT R7, R0, 0x80, R7, 0xf8, !PT ;  /* 0x0000008000077812 */ /* 0x000fca00078ef807 */
[----:B------:R0:W-:Y:S01]  /*d810*/  STG.E.U8 desc[UR36][R2.64], R7 ;  /* 0x0000000702007986 */ /* 0x0001e2000c101124 */
[----:B------:R-:W-:Y:S05]  /*d820*/  BRA `(.L_x_2922) ;  /* 0x00000000009c7947 */ /* 0x000fea0003800000 */
.L_x_2944:
        /* <DEDUP_REMOVED lines=20> */
.L_x_2950:
[----:B------:R-:W-:Y:S02]  /*d970*/  ISETP.GT.U32.AND P0, PT, R6, 0x7f800000, PT ;  /* 0x7f8000000600780c */ /* 0x000fe40003f04070 */
[----:B------:R-:W-:-:S04]  /*d980*/  MOV R0, 0x7f ;  /* 0x0000007f00007802 */ /* 0x000fc80000000f00 */
[----:B------:R-:W-:-:S07]  /*d990*/  SEL R0, R0, 0x7c, P0 ;  /* 0x0000007c00007807 */ /* 0x000fce0000000000 */
.L_x_2951:
[----:B------:R-:W-:Y:S05]  /*d9a0*/  BSYNC.RECONVERGENT B0 ;  /* 0x0000000000007941 */ /* 0x000fea0003800200 */
.L_x_2949:
[----:B------:R-:W-:-:S04]  /*d9b0*/  SHF.R.U32.HI R5, RZ, 0x18, R7 ;  /* 0x00000018ff057819 */ /* 0x000fc80000011607 */
[----:B------:R-:W-:-:S05]  /*d9c0*/  LOP3.LUT R5, R0, 0x80, R5, 0xf8, !PT ;  /* 0x0000008000057812 */ /* 0x000fca00078ef805 */
[----:B------:R0:W-:Y:S01]  /*d9d0*/  STG.E.U8 desc[UR36][R2.64], R5 ;  /* 0x0000000502007986 */ /* 0x0001e2000c101124 */
[----:B------:R-:W-:Y:S05]  /*d9e0*/  BRA `(.L_x_2922) ;  /* 0x00000000002c7947 */ /* 0x000fea0003800000 */
.L_x_2943:
        /* <DEDUP_REMOVED lines=11> */
.L_x_2922:
[----:B------:R-:W-:-:S07]  /*daa0*/  VIADD R19, R19, 0x80 ;  /* 0x0000008013137836 */ /* 0x000fce0000000000 */
.L_x_2859:
[----:B------:R-:W-:Y:S05]  /*dab0*/  BSYNC.RECONVERGENT B7 ;  /* 0x0000000000077941 */ /* 0x000fea0003800200 */
.L_x_2858:
[----:B------:R-:W5:Y:S02]  /*dac0*/  LDCU UR4, c[0x0][0x380] ;  /* 0x00007000ff0477ac */ /* 0x000f640008000800 */
[----:B-----5:R-:W-:-:S13]  /*dad0*/  ISETP.GE.AND P0, PT, R19, UR4, PT ;  /* 0x0000000413007c0c */ /* 0x020fda000bf06270 */
[----:B------:R-:W-:Y:S05]  /*dae0*/  @P0 EXIT ;  /* 0x000000000000094d */ /* 0x000fea0003800000 */
        /* <DEDUP_REMOVED lines=354> */
.L_x_2952:
[----:B------:R-:W0:Y:S01]  /*f110*/  LDCU.64 UR6, c[0x0][0x5e8] ;  /* 0x0000bd00ff0677ac */ /* 0x000e220008000a00 */
[----:B------:R-:W-:Y:S01]  /*f120*/  BSSY.RECONVERGENT B6, `(.L_x_2953) ;  /* 0x00000ef000067945 */ /* 0x000fe20003800200 */
[----:B------:R-:W1:Y:S01]  /*f130*/  LDCU.64 UR8, c[0x0][0x5f0] ;  /* 0x0000be00ff0877ac */ /* 0x000e620008000a00 */
[----:B------:R-:W-:-:S04]  /*f140*/  UPRMT UR4, UR40, 0x7771, URZ ;  /* 0x0000777128047896 */ /* 0x000fc800080000ff */
[----:B------:R-:W-:Y:S01]  /*f150*/  UISETP.GT.AND UP0, UPT, UR4, 0x9, UPT ;  /* 0x000000090400788c */ /* 0x000fe2000bf04270 */
[----:B0-----:R-:W-:Y:S02]  /*f160*/  IADD3 R16, P0, PT, R16, UR6, RZ ;  /* 0x0000000610107c10 */ /* 0x001fe4000ff1e0ff */
[----:B-1234-:R-:W-:-:S03]  /*f170*/  IADD3 R2, P1, PT, R0, UR8, RZ ;  /* 0x0000000800027c10 */ /* 0x01efc6000ff3e0ff */
        /* <DEDUP_REMOVED lines=12> */
[----:B--2---:R1:W2:Y:S02]  /*f240*/  I2F.F64.S16 R18, R2 ;  /* 0x0000000200127312 */ /* 0x0042a40000101c00 */
[----:B-12---:R-:W-:Y:S05]  /*f250*/  BRA `(.L_x_2959) ;  /* 0x0000000c006c7947 */ /* 0x006fea0003800000 */
.L_x_2957:
[----:B------:R-:W2:Y:S02]  /*f260*/  LDG.E.U8 R2, desc[UR36][R2.64] ;  /* 0x0000002402027981 */ /* 0x000ea4000c1e1100 */
[----:B--2---:R1:W2:Y:S02]  /*f270*/  I2F.F64.U16 R18, R2 ;  /* 0x0000000200127312 */ /* 0x0042a40000101800 */
[----:B-12---:R-:W-:Y:S05]  /*f280*/  BRA `(.L_x_2959) ;  /* 0x0000000c00607947 */ /* 0x006fea0003800000 */
.L_x_2956:
[----:B------:R-:W-:-:S09]  /*f290*/  UISETP.NE.AND UP0, UPT, UR4, 0x2, UPT ;  /* 0x000000020400788c */ /* 0x000fd2000bf05270 */
[----:B------:R-:W-:Y:S05]  /*f2a0*/  BRA.U !UP0, `(.L_x_2960) ;  /* 0x0000000108287547 */ /* 0x000fea000b800000 */
[----:B------:R-:W-:-:S09]  /*f2b0*/  UISETP.NE.AND UP0, UPT, UR4, 0x3, UPT ;  /* 0x000000030400788c */ /* 0x000fd2000bf05270 */
[----:B------:R-:W-:Y:S05]  /*f2c0*/  BRA.U !UP0, `(.L_x_2961) ;  /* 0x0000000108147547 */ /* 0x000fea000b800000 */
[----:B------:R-:W-:-:S09]  /*f2d0*/  UISETP.NE.AND UP0, UPT, UR4, 0x4, UPT ;  /* 0x000000040400788c */ /* 0x000fd2000bf05270 */
[----:B------:R-:W-:Y:S05]  /*f2e0*/  BRA.U UP0, `(.L_x_2958) ;  /* 0x0000000900ec7547 */ /* 0x000fea000b800000 */
[----:B------:R-:W2:Y:S02]  /*f2f0*/  LDG.E.64 R18, desc[UR36][R2.64] ;  /* 0x0000002402127981 */ /* 0x000ea4000c1e1b00 */
[----:B--2---:R-:W1:Y:S02]  /*f300*/  I2F.F64.S64 R18, R18 ;  /* 0x0000001200127312 */ /* 0x004e640000301c00 */
[----:B-1----:R-:W-:Y:S05]  /*f310*/  BRA `(.L_x_2959) ;  /* 0x0000000c003c7947 */ /* 0x002fea0003800000 */
.L_x_2961:
[----:B------:R-:W2:Y:S02]  /*f320*/  LDG.E R2, desc[UR36][R2.64] ;  /* 0x0000002402027981 */ /* 0x000ea4000c1e1900 */
[----:B--2---:R1:W2:Y:S02]  /*f330*/  I2F.F64 R18, R2 ;  /* 0x0000000200127312 */ /* 0x0042a40000201c00 */
[----:B-12---:R-:W-:Y:S05]  /*f340*/  BRA `(.L_x_2959) ;  /* 0x0000000c00307947 */ /* 0x006fea0003800000 */
.L_x_2960:
[----:B------:R-:W2:Y:S02]  /*f350*/  LDG.E.U16 R2, desc[UR36][R2.64] ;  /* 0x0000002402027981 */ /* 0x000ea4000c1e1500 */
[----:B--2---:R1:W2:Y:S02]  /*f360*/  I2F.F64.S16 R18, R2 ;  /* 0x0000000200127312 */ /* 0x0042a40000101c00 */
[----:B-12---:R-:W-:Y:S05]  /*f370*/  BRA `(.L_x_2959) ;  /* 0x0000000c00247947 */ /* 0x006fea0003800000 */
.L_x_2955:
        /* <DEDUP_REMOVED lines=10> */
.L_x_2963:
[----:B------:R-:W2:Y:S02]  /*f420*/  LDG.E.U16 R0, desc[UR36][R2.64] ;  /* 0x0000002402007981 */ /* 0x000ea4000c1e1500 */
[----:B--2---:R-:W-:-:S05]  /*f430*/  HADD2.F32 R0, -RZ, R0.H0_H0 ;  /* 0x20000000ff007230 */ /* 0x004fca0000004100 */
[----:B------:R-:W-:-:S04]  /*f440*/  FMUL.FTZ R0, R0, 1 ;  /* 0x3f80000000007820 */ /* 0x000fc80000410000 */
[----:B------:R0:W1:Y:S02]  /*f450*/  F2F.F64.F32 R18, R0 ;  /* 0x0000000000127310 */ /* 0x0000640000201800 */
[----:B01----:R-:W-:Y:S05]  /*f460*/  BRA `(.L_x_2959) ;  /* 0x0000000800e87947 */ /* 0x003fea0003800000 */
.L_x_2962:
        /* <DEDUP_REMOVED lines=10> */
.L_x_2965:
[----:B------:R-:W2:Y:S02]  /*f510*/  LDG.E.U16 R2, desc[UR36][R2.64] ;  /* 0x0000002402027981 */ /* 0x000ea4000c1e1500 */
[----:B--2---:R-:W-:-:S05]  /*f520*/  HADD2.F32 R0, -RZ, R2.H0_H0 ;  /* 0x20000002ff007230 */ /* 0x004fca0000004100 */
[----:B------:R-:W-:-:S04]  /*f530*/  FMUL.FTZ R0, R0, 1 ;  /* 0x3f80000000007820 */ /* 0x000fc80000410000 */
[----:B------:R1:W2:Y:S02]  /*f540*/  F2F.F64.F32 R18, R0 ;  /* 0x0000000000127310 */ /* 0x0002a40000201800 */
[----:B-12---:R-:W-:Y:S05]  /*f550*/  BRA `(.L_x_2959) ;  /* 0x0000000800ac7947 */ /* 0x006fea0003800000 */
.L_x_2964:
[----:B------:R0:W5:Y:S01]  /*f560*/  LDG.E.64 R18, desc[UR36][R2.64] ;  /* 0x0000002402127981 */ /* 0x000162000c1e1b00 */
[----:B------:R-:W-:Y:S05]  /*f570*/  BRA `(.L_x_2959) ;  /* 0x0000000800a47947 */ /* 0x000fea0003800000 */
.L_x_2954:
        /* <DEDUP_REMOVED lines=13> */
.L_x_2968:
[----:B------:R3:W5:Y:S01]  /*f650*/  LDG.E.64 R18, desc[UR36][R2.64] ;  /* 0x0000002402127981 */ /* 0x000762000c1e1b00 */
[----:B------:R-:W-:Y:S05]  /*f660*/  BRA `(.L_x_2959) ;  /* 0x0000000800687947 */ /* 0x000fea0003800000 */
.L_x_2967:
        /* <DEDUP_REMOVED lines=12> */
[----:B0-----:R-:W-:-:S04]  /*f730*/  IADD3 R5, PT, PT, -R5, RZ, RZ ;  /* 0x000000ff05057210 */ /* 0x001fc80007ffe1ff */
[----:B------:R-:W-:-:S05]  /*f740*/  VIADDMNMX.U32 R5, R5, R6, 0x4, !PT ;  /* 0x0000000405057446 */ /* 0x000fca0007800006 */
[----:B------:R-:W-:-:S05]  /*f750*/  VIADD R5, R5, 0xfffffffc ;  /* 0xfffffffc05057836 */ /* 0x000fca0000000000 */
[C---:B------:R-:W-:Y:S02]  /*f760*/  SHF.L.U32 R6, R4.reuse, R5, RZ ;  /* 0x0000000504067219 */ /* 0x040fe400000006ff */
[----:B------:R-:W-:Y:S01]  /*f770*/  SHF.L.U32 R7, R5, 0x17, RZ ;  /* 0x0000001705077819 */ /* 0x000fe200000006ff */
[----:B------:R-:W-:-:S03]  /*f780*/  VIADD R5, R4, 0x1000000 ;  /* 0x0100000004057836 */ /* 0x000fc60000000000 */
[----:B------:R-:W-:Y:S02]  /*f790*/  LEA.HI R6, R6, -R7, RZ, 0x1c ;  /* 0x8000000706067211 */ /* 0x000fe400078fe0ff */
[----:B------:R-:W-:Y:S02]  /*f7a0*/  SHF.R.S32.HI R5, RZ, 0x8, R5 ;  /* 0x00000008ff057819 */ /* 0x000fe40000011405 */
[----:B------:R-:W-:-:S04]  /*f7b0*/  IADD3 R6, PT, PT, R6, 0x3c000000, RZ ;  /* 0x3c00000006067810 */ /* 0x000fc80007ffe0ff */
[----:B------:R-:W-:-:S04]  /*f7c0*/  LOP3.LUT R5, R6, 0x7f800000, R5, 0xf8, !PT ;  /* 0x7f80000006057812 */ /* 0x000fc800078ef805 */
[----:B------:R-:W-:-:S04]  /*f7d0*/  SEL R5, R5, RZ, P0 ;  /* 0x000000ff05057207 */ /* 0x000fc80000000000 */
[----:B------:R-:W-:-:S05]  /*f7e0*/  LOP3.LUT R5, R5, 0x80000000, R0, 0xf8, !PT ;  /* 0x8000000005057812 */ /* 0x000fca00078ef800 */
[----:B------:R-:W-:-:S04]  /*f7f0*/  FMUL.FTZ R5, R5, 1 ;  /* 0x3f80000005057820 */ /* 0x000fc80000410000 */
[----:B------:R3:W4:Y:S02]  /*f800*/  F2F.F64.F32 R18, R5 ;  /* 0x0000000500127310 */ /* 0x0007240000201800 */
[----:B---34-:R-:W-:Y:S05]  /*f810*/  BRA `(.L_x_2959) ;  /* 0x0000000400fc7947 */ /* 0x018fea0003800000 */
.L_x_2970:
        /* <DEDUP_REMOVED lines=13> */
[----:B---34-:R-:W-:Y:S05]  /*f8f0*/  BRA `(.L_x_2959) ;  /* 0x0000000400c47947 */ /* 0x018fea0003800000 */
.L_x_2969:
[----:B------:R-:W2:Y:S02]  /*f900*/  LDG.E.U16 R0, desc[UR36][R2.64] ;  /* 0x0000002402007981 */ /* 0x000ea4000c1e1500 */
[----:B--2---:R-:W-:-:S04]  /*f910*/  IMAD.U32 R0, R0, 0x10000, RZ ;  /* 0x0001000000007824 */ /* 0x004fc800078e00ff */
[----:B------:R-:W-:-:S04]  /*f920*/  FMUL.FTZ R0, R0, 1 ;  /* 0x3f80000000007820 */ /* 0x000fc80000410000 */
[----:B------:R3:W4:Y:S02]  /*f930*/  F2F.F64.F32 R18, R0 ;  /* 0x0000000000127310 */ /* 0x0007240000201800 */
[----:B---34-:R-:W-:Y:S05]  /*f940*/  BRA `(.L_x_2959) ;  /* 0x0000000400b07947 */ /* 0x018fea0003800000 */
.L_x_2966:
        /* <DEDUP_REMOVED lines=9> */
[----:B--2---:R3:W4:Y:S02]  /*f9e0*/  I2F.F64.U16 R18, R2 ;  /* 0x0000000200127312 */ /* 0x0047240000101800 */
[----:B---34-:R-:W-:Y:S05]  /*f9f0*/  BRA `(.L_x_2959) ;  /* 0x0000000400847947 */ /* 0x018fea0003800000 */
.L_x_2973:
        /* <DEDUP_REMOVED lines=21> */
.L_x_2975:
[----:B------:R-:W-:Y:S05]  /*fb50*/  BSYNC.RECONVERGENT B0 ;  /* 0x0000000000007941 */ /* 0x000fea0003800200 */
.L_x_2974:
[----:B------:R-:W-:Y:S02]  /*fb60*/  SHF.L.U32 R0, R0, 0x14, RZ ;  /* 0x0000001400007819 */ /* 0x000fe400000006ff */
[----:B------:R-:W-:-:S04]  /*fb70*/  LEA R2, R2, 0x3b800000, 0x17 ;  /* 0x3b80000002027811 */ /* 0x000fc800078eb8ff */
[----:B------:R-:W-:-:S05]  /*fb80*/  LOP3.LUT R0, R2, R0, R7, 0xfe, !PT ;  /* 0x0000000002007212 */ /* 0x000fca00078efe07 */
[----:B------:R-:W-:-:S04]  /*fb90*/  FMUL.FTZ R0, R0, 1 ;  /* 0x3f80000000007820 */ /* 0x000fc80000410000 */
[----:B------:R3:W4:Y:S02]  /*fba0*/  F2F.F64.F32 R18, R0 ;  /* 0x0000000000127310 */ /* 0x0007240000201800 */
[----:B---34-:R-:W-:Y:S05]  /*fbb0*/  BRA `(.L_x_2959) ;  /* 0x0000000400147947 */ /* 0x018fea0003800000 */
.L_x_2972:
        /* <DEDUP_REMOVED lines=21> */
.L_x_2977:
[----:B------:R-:W-:Y:S05]  /*fd10*/  BSYNC.RECONVERGENT B0 ;  /* 0x0000000000007941 */ /* 0x000fea0003800200 */
.L_x_2976:
[----:B------:R-:W-:Y:S01]  /*fd20*/  IMAD.SHL.U32 R0, R0, 0x200000, RZ ;  /* 0x0020000000007824 */ /* 0x000fe200078e00ff */
[----:B------:R-:W-:-:S04]  /*fd30*/  LEA R2, R2, 0x37800000, 0x17 ;  /* 0x3780000002027811 */ /* 0x000fc800078eb8ff */
[----:B------:R-:W-:-:S05]  /*fd40*/  LOP3.LUT R0, R2, R0, R7, 0xfe, !PT ;  /* 0x0000000002007212 */ /* 0x000fca00078efe07 */
[----:B------:R-:W-:-:S04]  /*fd50*/  FMUL.FTZ R0, R0, 1 ;  /* 0x3f80000000007820 */ /* 0x000fc80000410000 */
[----:B------:R3:W4:Y:S02]  /*fd60*/  F2F.F64.F32 R18, R0 ;  /* 0x0000000000127310 */ /* 0x0007240000201800 */
[----:B---34-:R-:W-:Y:S05]  /*fd70*/  BRA `(.L_x_2959) ;  /* 0x0000000000a47947 */ /* 0x018fea0003800000 */
.L_x_2971:
        /* <DEDUP_REMOVED lines=12> */
[----:B------:R-:W-:Y:S01]  /*fe40*/  @P0 SHF.L.U32 R0, R0, 0x17, RZ ;  /* 0x0000001700000819 */ /* 0x000fe200000006ff */
[----:B------:R-:W-:Y:S01]  /*fe50*/  @!P0 IMAD.MOV.U32 R18, RZ, RZ, 0x20000000 ;  /* 0x20000000ff128424 */ /* 0x000fe200078e00ff */
[----:B------:R-:W-:-:S03]  /*fe60*/  @!P0 MOV R19, 0x7ff80000 ;  /* 0x7ff8000000138802 */ /* 0x000fc60000000f00 */
[----:B------:R-:W-:-:S04]  /*fe70*/  @P0 FMUL.FTZ R0, R0, 1 ;  /* 0x3f80000000000820 */ /* 0x000fc80000410000 */
[----:B------:R1:W2:Y:S02]  /*fe80*/  @P0 F2F.F64.F32 R18, R0 ;  /* 0x0000000000120310 */ /* 0x0002a40000201800 */
[----:B-12---:R-:W-:Y:S05]  /*fe90*/  BRA `(.L_x_2959) ;  /* 0x00000000005c7947 */ /* 0x006fea0003800000 */
.L_x_2958:
        /* <DEDUP_REMOVED lines=10> */
[----:B-1----:R-:W-:Y:S01]  /*ff40*/  IMAD.U32 R6, RZ, RZ, UR6 ;  /* 0x00000006ff067e24 */ /* 0x002fe2000f8e00ff */
[----:B------:R-:W-:Y:S01]  /*ff50*/  MOV R7, UR7 ;  /* 0x0000000700077c02 */ /* 0x000fe20008000f00 */
[----:B---3--:R-:W-:Y:S01]  /*ff60*/  IMAD.U32 R10, RZ, RZ, UR8 ;  /* 0x00000008ff0a7e24 */ /* 0x008fe2000f8e00ff */
[----:B------:R-:W-:-:S07]  /*ff70*/  MOV R11, UR9 ;  /* 0x00000009000b7c02 */ /* 0x000fce0008000f00 */
[----:B------:R-:W-:-:S07]  /*ff80*/  LEPC R20, `(.L_x_2980) ;  /* 0x000000001014794e */ /* 0x000fce0000000000 */
[----:B--2---:R-:W-:Y:S05]  /*ff90*/  CALL.ABS.NOINC R2 ;  /* 0x0000000002007343 */ /* 0x004fea0003c00000 */
.L_x_2980:
[----:B------:R-:W-:Y:S01]  /*ffa0*/  CS2R R18, SRZ ;  /* 0x0000000000127805 */ /* 0x000fe2000001ff00 */
[----:B------:R-:W-:Y:S06]  /*ffb0*/  BRA `(.L_x_2959) ;  /* 0x0000000000147947 */ /* 0x000fec0003800000 */
.L_x_2979:
[----:B------:R-:W2:Y:S02]  /*ffc0*/  LDG.E.64 R18, desc[UR36][R2.64] ;  /* 0x0000002402127981 */ /* 0x000ea4000c1e1b00 */
[----:B--2---:R-:W1:Y:S02]  /*ffd0*/  I2F.F64.U64 R18, R18 ;  /* 0x0000001200127312 */ /* 0x004e640000301800 */
[----:B-1----:R-:W-:Y:S05]  /*ffe0*/  BRA `(.L_x_2959) ;  /* 0x0000000000087947 */ /* 0x002fea0003800000 */
.L_x_2978:
[----:B------:R-:W2:Y:S02]  /*fff0*/  LDG.E R2, desc[UR36][R2.64] ;  /* 0x0000002402027981 */ /* 0x000ea4000c1e1900 */
[----:B--2---:R1:W2:Y:S02]  /*10000*/  I2F.F64.U32 R18, R2 ;  /* 0x0000000200127312 */ /* 0x0042a40000201800 */
.L_x_2959:
[----:B------:R-:W-:Y:S05]  /*10010*/  BSYNC.RECONVERGENT B6 ;  /* 0x0000000000067941 */ /* 0x000fea0003800200 */
.L_x_2953:
        /* <DEDUP_REMOVED lines=15> */
[----:B01-3--:R-:W3:Y:S02]  /*10110*/  LDG.E.S8 R2, desc[UR36][R24.64] ;  /* 0x0000002418027981 */ /* 0x00bee4000c1e1300 */
[----:B---3--:R-:W1:Y:S02]  /*10120*/  I2F.F64.S16 R2, R2 ;  /* 0x0000000200027312 */ /* 0x008e640000101c00 */
[----:B-1----:R-:W-:Y:S05]  /*10130*/  BRA `(.L_x_2987) ;  /* 0x0000000c006c7947 */ /* 0x002fea0003800000 */
.L_x_2985:
[----:B01-3--:R-:W3:Y:S02]  /*10140*/  LDG.E.U8 R2, desc[UR36][R24.64] ;  /* 0x0000002418027981 */ /* 0x00bee4000c1e1100 */
[----:B---3--:R-:W1:Y:S02]  /*10150*/  I2F.F64.U16 R2, R2 ;  /* 0x0000000200027312 */ /* 0x008e640000101800 */
[----:B-1----:R-:W-:Y:S05]  /*10160*/  BRA `(.L_x_2987) ;  /* 0x0000000c00607947 */ /* 0x002fea0003800000 */
.L_x_2984:
[----:B------:R-:W-:-:S09]  /*10170*/  UISETP.NE.AND UP0, UPT, UR4, 0x2, UPT ;  /* 0x000000020400788c */ /* 0x000fd2000bf05270 */
[----:B------:R-:W-:Y:S05]  /*10180*/  BRA.U !UP0, `(.L_x_2988) ;  /* 0x0000000108287547 */ /* 0x000fea000b800000 */
[----:B------:R-:W-:-:S09]  /*10190*/  UISETP.NE.AND UP0, UPT, UR4, 0x3, UPT ;  /* 0x000000030400788c */ /* 0x000fd2000bf05270 */
[----:B------:R-:W-:Y:S05]  /*101a0*/  BRA.U !UP0, `(.L_x_2989) ;  /* 0x0000000108147547 */ /* 0x000fea000b800000 */
[----:B------:R-:W-:-:S09]  /*101b0*/  UISETP.NE.AND UP0, UPT, UR4, 0x4, UPT ;  /* 0x000000040400788c */ /* 0x000fd2000bf05270 */
[----:B------:R-:W-:Y:S05]  /*101c0*/  BRA.U UP0, `(.L_x_2986) ;  /* 0x0000000900ec7547 */ /* 0x000fea000b800000 */
[----:B01-3--:R-:W3:Y:S02]  /*101d0*/  LDG.E.64 R2, desc[UR36][R24.64] ;  /* 0x0000002418027981 */ /* 0x00bee4000c1e1b00 */
[----:B---3--:R-:W1:Y:S02]  /*101e0*/  I2F.F64.S64 R2, R2 ;  /* 0x0000000200027312 */ /* 0x008e640000301c00 */
[----:B-1----:R-:W-:Y:S05]  /*101f0*/  BRA `(.L_x_2987) ;  /* 0x0000000c003c7947 */ /* 0x002fea0003800000 */
.L_x_2989:
[----:B01-3--:R-:W3:Y:S02]  /*10200*/  LDG.E R2, desc[UR36][R24.64] ;  /* 0x0000002418027981 */ /* 0x00bee4000c1e1900 */
[----:B---3--:R-:W1:Y:S02]  /*10210*/  I2F.F64 R2, R2 ;  /* 0x0000000200027312 */ /* 0x008e640000201c00 */
[----:B-1----:R-:W-:Y:S05]  /*10220*/  BRA `(.L_x_2987) ;  /* 0x0000000c00307947 */ /* 0x002fea0003800000 */
.L_x_2988:
[----:B01-3--:R-:W3:Y:S02]  /*10230*/  LDG.E.U16 R2, desc[UR36][R24.64] ;  /* 0x0000002418027981 */ /* 0x00bee4000c1e1500 */
[----:B---3--:R-:W1:Y:S02]  /*10240*/  I2F.F64.S16 R2, R2 ;  /* 0x0000000200027312 */ /* 0x008e640000101c00 */
[----:B-1----:R-:W-:Y:S05]  /*10250*/  BRA `(.L_x_2987) ;  /* 0x0000000c00247947 */ /* 0x002fea0003800000 */
.L_x_2983:
[----:B------:R-:W-:-:S09]  /*10260*/  UISETP.GT.AND UP0, UPT, UR4, 0x6, UPT ;  /* 0x000000060400788c */ /* 0x000fd2000bf04270 */
[----:B------:R-:W-:Y:S05]  /*10270*/  BRA.U UP0, `(.L_x_2990) ;  /* 0x0000000100347547 */ /* 0x000fea000b800000 */
[----:B------:R-:W-:-:S09]  /*10280*/  UISETP.NE.AND UP0, UPT, UR4, 0x5, UPT ;  /* 0x000000050400788c */ /* 0x000fd2000bf05270 */
[----:B------:R-:W-:Y:S05]  /*10290*/  BRA.U !UP0, `(.L_x_2991) ;  /* 0x0000000108187547 */ /* 0x000fea000b800000 */
[----:B------:R-:W-:-:S09]  /*102a0*/  UISETP.NE.AND UP0, UPT, UR4, 0x6, UPT ;  /* 0x000000060400788c */ /* 0x000fd2000bf05270 */
[----:B------:R-:W-:Y:S05]  /*102b0*/  BRA.U UP0, `(.L_x_2986) ;  /* 0x0000000900b07547 */ /* 0x000fea000b800000 */
[----:B01-3--:R-:W3:Y:S02]  /*102c0*/  LDG.E R2, desc[UR36][R24.64] ;  /* 0x0000002418027981 */ /* 0x00bee4000c1e1900 */
[----:B---3--:R-:W-:-:S06]  /*102d0*/  FMUL.FTZ R2, R2, 1 ;  /* 0x3f80000002027820 */ /* 0x008fcc0000410000 */
[----:B------:R-:W0:Y:S02]  /*102e0*/  F2F.F64.F32 R2, R2 ;  /* 0x0000000200027310 */ /* 0x000e240000201800 */
[----:B0-----:R-:W-:Y:S05]  /*102f0*/  BRA `(.L_x_2987) ;  /* 0x0000000800fc7947 */ /* 0x001fea0003800000 */
.L_x_2991:
[----:B------:R-:W4:Y:S02]  /*10300*/  LDG.E.U16 R0, desc[UR36][R24.64] ;  /* 0x0000002418007981 */ /* 0x000f24000c1e1500 */
[----:B----4-:R-:W-:-:S05]  /*10310*/  HADD2.F32 R0, -RZ, R0.H0_H0 ;  /* 0x20000000ff007230 */ /* 0x010fca0000004100 */
[----:B------:R-:W-:-:S04]  /*10320*/  FMUL.FTZ R0, R0, 1 ;  /* 0x3f80000000007820 */ /* 0x000fc80000410000 */
[----:B01-3--:R0:W1:Y:S02]  /*10330*/  F2F.F64.F32 R2, R0 ;  /* 0x0000000000027310 */ /* 0x00b0640000201800 */
[----:B01----:R-:W-:Y:S05]  /*10340*/  BRA `(.L_x_2987) ;  /* 0x0000000800e87947 */ /* 0x003fea0003800000 */
.L_x_2990:
[----:B------:R-:W-:-:S09]  /*10350*/  UISETP.NE.AND UP0, UPT, UR4, 0x7, UPT ;  /* 0x000000070400788c */ /* 0x000fd2000bf05270 */
[----:B------:R-:W-:Y:S05]  /*10360*/  BRA.U !UP0, `(.L_x_2992) ;  /* 0x0000000108347547 */ /* 0x000fea000b800000 */
[----:B------:R-:W-:-:S09]  /*10370*/  UISETP.NE.AND UP0, UPT, UR4, 0x8, UPT ;  /* 0x000000080400788c */ /* 0x000fd2000bf05270 */
[----:B------:R-:W-:Y:S05]  /*10380*/  BRA.U !UP0, `(.L_x_2993) ;  /* 0x0000000108187547 */ /* 0x000fea000b800000 */
[----:B------:R-:W-:-:S09]  /*10390*/  UISETP.NE.AND UP0, UPT, UR4, 0x9, UPT ;  /* 0x000000090400788c */ /* 0x000fd2000bf05270 */
[----:B------:R-:W-:Y:S05]  /*103a0*/  BRA.U UP0, `(.L_x_2986) ;  /* 0x0000000900747547 */ /* 0x000fea000b800000 */
[----:B------:R-:W0:Y:S02]  /*103b0*/  LDG.E R24, desc[UR36][R24.64] ;  /* 0x0000002418187981 */ /* 0x000e24000c1e1900 */
[----:B01-3--:R-:W-:-:S06]  /*103c0*/  FMUL.FTZ R2, R24, 1 ;  /* 0x3f80000018027820 */ /* 0x00bfcc0000410000 */
[----:B------:R-:W1:Y:S02]  /*103d0*/  F2F.F64.F32 R2, R2 ;  /* 0x0000000200027310 */ /* 0x000e640000201800 */
[----:B-1----:R-:W-:Y:S05]  /*103e0*/  BRA `(.L_x_2987) ;  /* 0x0000000800c07947 */ /* 0x002fea0003800000 */
.L_x_2993:
[----:B------:R-:W4:Y:S02]  /*103f0*/  LDG.E.U16 R24, desc[UR36][R24.64] ;  /* 0x0000002418187981 */ /* 0x000f24000c1e1500 */
[----:B----4-:R-:W-:-:S05]  /*10400*/  HADD2.F32 R0, -RZ, R24.H0_H0 ;  /* 0x20000018ff007230 */ /* 0x010fca0000004100 */
[----:B------:R-:W-:-:S04]  /*10410*/  FMUL.FTZ R0, R0, 1 ;  /* 0x3f80000000007820 */ /* 0x000fc80000410000 */
[----:B01-3--:R1:W3:Y:S02]  /*10420*/  F2F.F64.F32 R2, R0 ;  /* 0x0000000000027310 */ /* 0x00b2e40000201800 */
[----:B-1-3--:R-:W-:Y:S05]  /*10430*/  BRA `(.L_x_2987) ;  /* 0x0000000800ac7947 */ /* 0x00afea0003800000 */
.L_x_2992:
[----:B01-3--:R0:W5:Y:S01]  /*10440*/  LDG.E.64 R2, desc[UR36][R24.64] ;  /* 0x0000002418027981 */ /* 0x00b162000c1e1b00 */
[----:B------:R-:W-:Y:S05]  /*10450*/  BRA `(.L_x_2987) ;  /* 0x0000000800a47947 */ /* 0x000fea0003800000 */
.L_x_2982:
        /* <DEDUP_REMOVED lines=9> */
[----:B01-3--:R-:W-:Y:S01]  /*104f0*/  IMAD.MOV.U32 R2, RZ, RZ, RZ ;  /* 0x000000ffff027224 */ /* 0x00bfe200078e00ff */
[----:B----4-:R-:W-:-:S04]  /*10500*/  ISETP.NE.AND P0, PT, R24, RZ, PT ;  /* 0x000000ff1800720c */ /* 0x010fc80003f05270 */
[----:B------:R-:W-:Y:S01]  /*10510*/  FSEL R3, RZ, 1.875, !P0 ;  /* 0x3ff00000ff037808 */ /* 0x000fe20004000000 */
[----:B------:R-:W-:Y:S08]  /*10520*/  BRA `(.L_x_2987) ;  /* 0x0000000800707947 */ /* 0x000ff00003800000 */
.L_x_2996:
[----:B01-3--:R3:W5:Y:S01]  /*10530*/  LDG.E.64 R2, desc[UR36][R24.64] ;  /* 0x0000002418027981 */ /* 0x00b762000c1e1b00 */
[----:B------:R-:W-:Y:S05]  /*10540*/  BRA `(.L_x_2987) ;  /* 0x0000000800687947 */ /* 0x000fea0003800000 */
.L_x_2995:
        /* <DEDUP_REMOVED lines=8> */
[----:B----4-:R-:W-:-:S04]  /*105d0*/  SHF.L.U32 R0, R0, 0x18, RZ ;  /* 0x0000001800007819 */ /* 0x010fc800000006ff */
[C---:B01-3--:R-:W-:Y:S02]  /*105e0*/  LOP3.LUT R2, R0.reuse, 0x7f000000, RZ, 0xc0, !PT ;  /* 0x7f00000000027812 */ /* 0x04bfe400078ec0ff */
        /* <DEDUP_REMOVED lines=14> */
[----:B------:R-:W-:-:S06]  /*106d0*/  FMUL.FTZ R3, R3, 1 ;  /* 0x3f80000003037820 */ /* 0x000fcc0000410000 */
[----:B------:R-:W3:Y:S02]  /*106e0*/  F2F.F64.F32 R2, R3 ;  /* 0x0000000300027310 */ /* 0x000ee40000201800 */
[----:B---3--:R-:W-:Y:S05]  /*106f0*/  BRA `(.L_x_2987) ;  /* 0x0000000400fc7947 */ /* 0x008fea0003800000 */
.L_x_2998:
[----:B0--3--:R-:W3:Y:S02]  /*10700*/  LDG.E.U8 R3, desc[UR36][R24.64] ;  /* 0x0000002418037981 */ /* 0x009ee4000c1e1100 */
[C---:B---3--:R-:W-:Y:S01]  /*10710*/  IMAD.SHL.U32 R0, R3.reuse, 0x2000000, RZ ;  /* 0x0200000003007824 */ /* 0x048fe200078e00ff */
[----:B------:R-:W-:-:S04]  /*10720*/  SHF.L.U32 R3, R3, 0x8, RZ ;  /* 0x0000000803037819 */ /* 0x000fc800000006ff */
[----:B------:R-:W-:-:S13]  /*10730*/  ISETP.GE.U32.AND P0, PT, R0, 0x8000000, PT ;  /* 0x080000000000780c */ /* 0x000fda0003f06070 */
[C---:B-1----:R-:W-:Y:S02]  /*10740*/  @!P0 LOP3.LUT R2, R3.reuse, 0x7f00, RZ, 0xc0, !PT ;  /* 0x00007f0003028812 */ /* 0x042fe400078ec0ff */
        /* <DEDUP_REMOVED lines=9> */
.L_x_2997:
[----:B------:R-:W4:Y:S02]  /*107e0*/  LDG.E.U16 R0, desc[UR36][R24.64] ;  /* 0x0000002418007981 */ /* 0x000f24000c1e1500 */
[----:B----4-:R-:W-:-:S04]  /*107f0*/  IMAD.U32 R0, R0, 0x10000, RZ ;  /* 0x0001000000007824 */ /* 0x010fc800078e00ff */
[----:B------:R-:W-:-:S04]  /*10800*/  FMUL.FTZ R0, R0, 1 ;  /* 0x3f80000000007820 */ /* 0x000fc80000410000 */
[----:B01-3--:R3:W4:Y:S02]  /*10810*/  F2F.F64.F32 R2, R0 ;  /* 0x0000000000027310 */ /* 0x00b7240000201800 */
[----:B---34-:R-:W-:Y:S05]  /*10820*/  BRA `(.L_x_2987) ;  /* 0x0000000400b07947 */ /* 0x018fea0003800000 */
.L_x_2994:
        /* <DEDUP_REMOVED lines=8> */
[----:B01-3--:R-:W3:Y:S02]  /*108b0*/  LDG.E.U16 R2, desc[UR36][R24.64] ;  /* 0x0000002418027981 */ /* 0x00bee4000c1e1500 */
[----:B---3--:R-:W3:Y:S02]  /*108c0*/  I2F.F64.U16 R2, R2 ;  /* 0x0000000200027312 */ /* 0x008ee40000101800 */
[----:B---3--:R-:W-:Y:S05]  /*108d0*/  BRA `(.L_x_2987) ;  /* 0x0000000400847947 */ /* 0x008fea0003800000 */
.L_x_3001:
[----:B------:R-:W4:Y:S01]  /*108e0*/  LDG.E.U8 R24, desc[UR36][R24.64] ;  /* 0x0000002418187981 */ /* 0x000f22000c1e1100 */
[----:B01-3--:R-:W-:Y:S02]  /*108f0*/  CS2R R2, SRZ ;  /* 0x0000000000027805 */ /* 0x00bfe4000001ff00 */
        /* <DEDUP_REMOVED lines=19> */
.L_x_3003:
[----:B------:R-:W-:Y:S05]  /*10a30*/  BSYNC.RECONVERGENT B0 ;  /* 0x0000000000007941 */ /* 0x000fea0003800200 */
.L_x_3002:
[----:B------:R-:W-:Y:S02]  /*10a40*/  SHF.L.U32 R0, R0, 0x14, RZ ;  /* 0x0000001400007819 */ /* 0x000fe400000006ff */
[----:B------:R-:W-:-:S04]  /*10a50*/  LEA R2, R2, 0x3b800000, 0x17 ;  /* 0x3b80000002027811 */ /* 0x000fc800078eb8ff */
[----:B------:R-:W-:-:S05]  /*10a60*/  LOP3.LUT R0, R2, R0, R7, 0xfe, !PT ;  /* 0x0000000002007212 */ /* 0x000fca00078efe07 */
[----:B------:R-:W-:-:S04]  /*10a70*/  FMUL.FTZ R0, R0, 1 ;  /* 0x3f80000000007820 */ /* 0x000fc80000410000 */
[----:B------:R3:W4:Y:S02]  /*10a80*/  F2F.F64.F32 R2, R0 ;  /* 0x0000000000027310 */ /* 0x0007240000201800 */
[----:B---34-:R-:W-:Y:S05]  /*10a90*/  BRA `(.L_x_2987) ;  /* 0x0000000400147947 */ /* 0x018fea0003800000 */
.L_x_3000:
[----:B------:R-:W4:Y:S01]  /*10aa0*/  LDG.E.U8 R24, desc[UR36][R24.64] ;  /* 0x0000002418187981 */ /* 0x000f22000c1e1100 */
[----:B01-3--:R-:W-:Y:S02]  /*10ab0*/  CS2R R2, SRZ ;  /* 0x0000000000027805 */ /* 0x00bfe4000001ff00 */
        /* <DEDUP_REMOVED lines=19> */
.L_x_3005:
[----:B------:R-:W-:Y:S05]  /*10bf0*/  BSYNC.RECONVERGENT B0 ;  /* 0x0000000000007941 */ /* 0x000fea0003800200 */
.L_x_3004:
[----:B------:R-:W-:Y:S01]  /*10c00*/  IMAD.SHL.U32 R0, R0, 0x200000, RZ ;  /* 0x0020000000007824 */ /* 0x000fe200078e00ff */
[----:B------:R-:W-:-:S04]  /*10c10*/  LEA R2, R2, 0x37800000, 0x17 ;  /* 0x3780000002027811 */ /* 0x000fc800078eb8ff */
[----:B------:R-:W-:-:S05]  /*10c20*/  LOP3.LUT R0, R2, R0, R7, 0xfe, !PT ;  /* 0x0000000002007212 */ /* 0x000fca00078efe07 */
[----:B------:R-:W-:-:S04]  /*10c30*/  FMUL.FTZ R0, R0, 1 ;  /* 0x3f80000000007820 */ /* 0x000fc80000410000 */
[----:B------:R3:W4:Y:S02]  /*10c40*/  F2F.F64.F32 R2, R0 ;  /* 0x0000000000027310 */ /* 0x0007240000201800 */
[----:B---34-:R-:W-:Y:S05]  /*10c50*/  BRA `(.L_x_2987) ;  /* 0x0000000000a47947 */ /* 0x018fea0003800000 */
.L_x_2999:
[----:B------:R-:W-:-:S09]  /*10c60*/  UISETP.NE.AND UP0, UPT, UR4, 0x1c, UPT ;  /* 0x0000001c0400788c */ /* 0x000fd2000bf05270 */
[----:B------:R-:W-:Y:S05]  /*10c70*/  BRA.U !UP0, `(.L_x_3006) ;  /* 0x0000000108947547 */ /* 0x000fea000b800000 */
[----:B------:R-:W-:-:S09]  /*10c80*/  UISETP.NE.AND UP0, UPT, UR4, 0x1d, UPT ;  /* 0x0000001d0400788c */ /* 0x000fd2000bf05270 */
[----:B------:R-:W-:Y:S05]  /*10c90*/  BRA.U !UP0, `(.L_x_3007) ;  /* 0x0000000108807547 */ /* 0x000fea000b800000 */
[----:B------:R-:W-:-:S09]  /*10ca0*/  UISETP.NE.AND UP0, UPT, UR4, 0x2c, UPT ;  /* 0x0000002c0400788c */ /* 0x000fd2000bf05270 */
[----:B------:R-:W-:Y:S05]  /*10cb0*/  BRA.U UP0, `(.L_x_2986) ;  /* 0x0000000100307547 */ /* 0x000fea000b800000 */
[----:B------:R-:W4:Y:S01]  /*10cc0*/  LDG.E.U8 R0, desc[UR36][R24.64] ;  /* 0x0000002418007981 */ /* 0x000f22000c1e1100 */
[----:B01-3--:R-:W-:Y:S02]  /*10cd0*/  HFMA2 R2, -RZ, RZ, 0, 0 ;  /* 0x00000000ff027431 */ /* 0x00bfe400000001ff */
[----:B------:R-:W-:Y:S01]  /*10ce0*/  IMAD.MOV.U32 R3, RZ, RZ, 0x38000000 ;  /* 0x38000000ff037424 */ /* 0x000fe200078e00ff */
[----:B----4-:R-:W-:-:S13]  /*10cf0*/  ISETP.NE.AND P0, PT, R0, RZ, PT ;  /* 0x000000ff0000720c */ /* 0x010fda0003f05270 */
[----:B------:R-:W-:Y:S05]  /*10d00*/  @!P0 BRA `(.L_x_2987) ;  /* 0x0000000000788947 */ /* 0x000fea0003800000 */
[----:B------:R-:W-:-:S13]  /*10d10*/  ISETP.NE.AND P0, PT, R0, 0xff, PT ;  /* 0x000000ff0000780c */ /* 0x000fda0003f05270 */
[----:B------:R-:W-:Y:S01]  /*10d20*/  @P0 SHF.L.U32 R0, R0, 0x17, RZ ;  /* 0x0000001700000819 */ /* 0x000fe200000006ff */
[----:B------:R-:W-:Y:S01]  /*10d30*/  @!P0 IMAD.MOV.U32 R2, RZ, RZ, 0x20000000 ;  /* 0x20000000ff028424 */ /* 0x000fe200078e00ff */
[----:B------:R-:W-:-:S03]  /*10d40*/  @!P0 MOV R3, 0x7ff80000 ;  /* 0x7ff8000000038802 */ /* 0x000fc60000000f00 */
[----:B------:R-:W-:-:S04]  /*10d50*/  @P0 FMUL.FTZ R0, R0, 1 ;  /* 0x3f80000000000820 */ /* 0x000fc80000410000 */
[----:B------:R3:W4:Y:S02]  /*10d60*/  @P0 F2F.F64.F32 R2, R0 ;  /* 0x0000000000020310 */ /* 0x0007240000201800 */
[----:B---34-:R-:W-:Y:S05]  /*10d70*/  BRA `(.L_x_2987) ;  /* 0x00000000005c7947 */ /* 0x018fea0003800000 */
.L_x_2986:
[----:B01-3--:R-:W-:Y:S01]  /*10d80*/  MOV R2, 0x0 ;  /* 0x0000000000027802 */ /* 0x00bfe20000000f00 */
[----:B------:R-:W0:Y:S01]  /*10d90*/  LDCU.64 UR4, c[0x4][0x128] ;  /* 0x01002500ff0477ac */ /* 0x000e220008000a00 */
[----:B------:R-:W-:Y:S02]  /*10da0*/  HFMA2 R12, -RZ, RZ, 0, 5.9604644775390625e-08 ;  /* 0x00000001ff0c7431 */ /* 0x000fe400000001ff */
[----:B------:R-:W-:Y:S01]  /*10db0*/  IMAD.MOV.U32 R8, RZ, RZ, 0x4e ;  /* 0x0000004eff087424 */ /* 0x000fe200078e00ff */
[----:B------:R-:W1:Y:S01]  /*10dc0*/  LDCU.64 UR6, c[0x4][0x130] ;  /* 0x01002600ff0677ac */ /* 0x000e620008000a00 */
[----:B------:R-:W3:Y:S01]  /*10dd0*/  LDC.64 R2, c[0x4][R2] ;  /* 0x0100000002027b82 */ /* 0x000ee20000000a00 */
[----:B------:R-:W-:Y:S01]  /*10de0*/  IMAD.MOV.U32 R13, RZ, RZ, RZ ;  /* 0x000000ffff0d7224 */ /* 0x000fe200078e00ff */
[----:B------:R-:W4:Y:S01]  /*10df0*/  LDCU.64 UR8, c[0x4][0x8] ;  /* 0x01000100ff0877ac */ /* 0x000f220008000a00 */
[----:B0-----:R-:W-:Y:S01]  /*10e00*/  IMAD.U32 R4, RZ, RZ, UR4 ;  /* 0x00000004ff047e24 */ /* 0x001fe2000f8e00ff */
[----:B------:R-:W-:Y:S01]  /*10e10*/  MOV R5, UR5 ;  /* 0x0000000500057c02 */ /* 0x000fe20008000f00 */
[----:B-1----:R-:W-:Y:S01]  /*10e20*/  IMAD.U32 R6, RZ, RZ, UR6 ;  /* 0x00000006ff067e24 */ /* 0x002fe2000f8e00ff */
[----:B------:R-:W-:Y:S01]  /*10e30*/  MOV R7, UR7 ;  /* 0x0000000700077c02 */ /* 0x000fe20008000f00 */
[----:B----4-:R-:W-:Y:S01]  /*10e40*/  IMAD.U32 R10, RZ, RZ, UR8 ;  /* 0x00000008ff0a7e24 */ /* 0x010fe2000f8e00ff */
[----:B------:R-:W-:-:S07]  /*10e50*/  MOV R11, UR9 ;  /* 0x00000009000b7c02 */ /* 0x000fce0008000f00 */
[----:B------:R-:W-:-:S07]  /*10e60*/  LEPC R20, `(.L_x_3008) ;  /* 0x000000001014794e */ /* 0x000fce0000000000 */
[----:B--23-5:R-:W-:Y:S05]  /*10e70*/  CALL.ABS.NOINC R2 ;  /* 0x0000000002007343 */ /* 0x02cfea0003c00000 */
.L_x_3008:
[----:B------:R-:W-:Y:S01]  /*10e80*/  CS2R R2, SRZ ;  /* 0x0000000000027805 */ /* 0x000fe2000001ff00 */
[----:B------:R-:W-:Y:S06]  /*10e90*/  BRA `(.L_x_2987) ;  /* 0x0000000000147947 */ /* 0x000fec0003800000 */
.L_x_3007:
[----:B01-3--:R-:W3:Y:S02]  /*10ea0*/  LDG.E.64 R2, desc[UR36][R24.64] ;  /* 0x0000002418027981 */ /* 0x00bee4000c1e1b00 */
[----:B---3--:R-:W3:Y:S02]  /*10eb0*/  I2F.F64.U64 R2, R2 ;  /* 0x0000000200027312 */ /* 0x008ee40000301800 */
[----:B---3--:R-:W-:Y:S05]  /*10ec0*/  BRA `(.L_x_2987) ;  /* 0x0000000000087947 */ /* 0x008fea0003800000 */
.L_x_3006:
[----:B01-3--:R-:W3:Y:S02]  /*10ed0*/  LDG.E R2, desc[UR36][R24.64] ;  /* 0x0000002418027981 */ /* 0x00bee4000c1e1900 */
[----:B---3--:R-:W1:Y:S02]  /*10ee0*/  I2F.F64.U32 R2, R2 ;  /* 0x0000000200027312 */ /* 0x008e640000201800 */
.L_x_2987:
[----:B------:R-:W-:Y:S05]  /*10ef0*/  BSYNC.RECONVERGENT B6 ;  /* 0x0000000000067941 */ /* 0x000fea0003800200 */
.L_x_2981:
[----:B------:R-:W4:Y:S01]  /*10f00*/  LDC.64 R4, c[0x0][0x600] ;  /* 0x00018000ff047b82 */ /* 0x000f220000000a00 */
[----:B------:R-:W-:Y:S01]  /*10f10*/  ULOP3.LUT UR4, UR40, 0xff, URZ, 0xc0, !UPT ;  /* 0x000000ff28047892 */ /* 0x000fe2000f8ec0ff */
[----:B-12--5:R-:W-:Y:S03]  /*10f20*/  DADD R6, R2, -R18 ;  /* 0x0000000002067229 */ /* 0x026fe60000000812 */
[----:B------:R-:W-:-:S15]  /*10f30*/  UISETP.GT.AND UP0, UPT, UR4, 0x9, UPT ;  /* 0x000000090400788c */ /* 0x000fde000bf04270 */
[----:B------:R-:W-:-:S15]  /*10f40*/  NOP ;  /* 0x0000000000007918 */ /* 0x000fde0000000000 */
[----:B------:R-:W-:-:S15]  /*10f50*/  NOP ;  /* 0x0000000000007918 */ /* 0x000fde0000000000 */
[----:B------:R-:W-:-:S15]  /*10f60*/  NOP ;  /* 0x0000000000007918 */ /* 0x000fde0000000000 */
[----:B------:R-:W-:-:S01]  /*10f70*/  NOP ;  /* 0x0000000000007918 */ /* 0x000fc20000000000 */
[----:B----4-:R-:W1:-:S15]  /*10f80*/  DSETP.GEU.AND P0, PT, |R4|, 0.5, PT ;  /* 0x3fe000000400742a */ /* 0x010e5e0003f0e200 */
[----:B------:R-:W-:-:S15]  /*10f90*/  NOP ;  /* 0x0000000000007918 */ /* 0x000fde0000000000 */
[----:B------:R-:W-:-:S15]  /*10fa0*/  NOP ;  /* 0x0000000000007918 */ /* 0x000fde0000000000 */
[----:B------:R-:W-:-:S15]  /*10fb0*/  NOP ;  /* 0x0000000000007918 */ /* 0x000fde0000000000 */
[----:B------:R-:W-:-:S04]  /*10fc0*/  NOP ;  /* 0x0000000000007918 */ /* 0x000fc80000000000 */
[----:B-1----:R1:W2:-:S15]  /*10fd0*/  @!P0 DFMA R4, R6, R4, R18 ;  /* 0x000000040604822b */ /* 0x00229e0000000012 */
[----:B------:R-:W-:-:S15]  /*10fe0*/  NOP ;  /* 0x0000000000007918 */ /* 0x000fde0000000000 */
[----:B------:R-:W-:-:S15]  /*10ff0*/  NOP ;  /* 0x0000000000007918 */ /* 0x000fde0000000000 */
[----:B------:R-:W-:-:S15]  /*11000*/  NOP ;  /* 0x0000000000007918 */ /* 0x000fde0000000000 */
[----:B------:R-:W-:-:S04]  /*11010*/  NOP ;  /* 0x0000000000007918 */ /* 0x000fc80000000000 */
[----:B------:R1:W4:Y:S02]  /*11020*/  @P0 DFMA R4, R22, -R6, R2 ;  /* 0x800000061604022b */ /* 0x0003240000000002 */
[----:B-12-4-:R-:W-:Y:S05]  /*11030*/  BRA.U UP0, `(.L_x_3009) ;  /* 0x0000000500707547 */ /* 0x016fea000b800000 */
        /* <DEDUP_REMOVED lines=8> */
[----:B------:R-:W1:Y:S02]  /*110c0*/  F2I.F64.TRUNC R5, R4 ;  /* 0x0000000400057311 */ /* 0x000e64000030d100 */
[----:B-1----:R-:W-:Y:S01]  /*110d0*/  STG.E.U8 desc[UR36][R16.64], R5 ;  /* 0x0000000510007986 */ /* 0x002fe2000c101124 */
[----:B------:R-:W-:Y:S05]  /*110e0*/  EXIT ;  /* 0x000000000000794d */ /* 0x000fea0003800000 */
.L_x_3012:
[----:B------:R-:W1:Y:S02]  /*110f0*/  F2I.S64.F64.TRUNC R4, R4 ;  /* 0x0000000400047311 */ /* 0x000e64000030d900 */
[----:B-1----:R-:W-:-:S05]  /*11100*/  MOV R3, R4 ;  /* 0x0000000400037202 */ /* 0x002fca0000000f00 */
[----:B------:R-:W-:Y:S01]  /*11110*/  STG.E.U8 desc[UR36][R16.64], R3 ;  /* 0x0000000310007986 */ /* 0x000fe2000c101124 */
[----:B------:R-:W-:Y:S05]  /*11120*/  EXIT ;  /* 0x000000000000794d */ /* 0x000fea0003800000 */
.L_x_3011:
[----:B------:R-:W-:-:S09]  /*11130*/  UISETP.NE.AND UP0, UPT, UR4, 0x2, UPT ;  /* 0x000000020400788c */ /* 0x000fd2000bf05270 */
[----:B------:R-:W-:Y:S05]  /*11140*/  BRA.U !UP0, `(.L_x_3014) ;  /* 0x0000000108287547 */ /* 0x000fea000b800000 */
[----:B------:R-:W-:-:S09]  /*11150*/  UISETP.NE.AND UP0, UPT, UR4, 0x3, UPT ;  /* 0x000000030400788c */ /* 0x000fd2000bf05270 */
[----:B------:R-:W-:Y:S05]  /*11160*/  BRA.U !UP0, `(.L_x_3015) ;  /* 0x0000000108147547 */ /* 0x000fea000b800000 */
[----:B------:R-:W-:-:S09]  /*11170*/  UISETP.NE.AND UP0, UPT, UR4, 0x4, UPT ;  /* 0x000000040400788c */ /* 0x000fd2000bf05270 */
[----:B------:R-:W-:Y:S05]  /*11180*/  BRA.U UP0, `(.L_x_3013) ;  /* 0x0000000d00247547 */ /* 0x000fea000b800000 */
[----:B------:R-:W1:Y:S02]  /*11190*/  F2I.S64.F64.TRUNC R4, R4 ;  /* 0x0000000400047311 */ /* 0x000e64000030d900 */
[----:B-1----:R-:W-:Y:S01]  /*111a0*/  STG.E.64 desc[UR36][R16.64], R4 ;  /* 0x0000000410007986 */ /* 0x002fe2000c101b24 */
[----:B------:R-:W-:Y:S05]  /*111b0*/  EXIT ;  /* 0x000000000000794d */ /* 0x000fea0003800000 */
.L_x_3015:
[----:B------:R-:W1:Y:S02]  /*111c0*/  F2I.F64.TRUNC R5, R4 ;  /* 0x0000000400057311 */ /* 0x000e64000030d100 */
[----:B-1----:R-:W-:Y:S01]  /*111d0*/  STG.E desc[UR36][R16.64], R5 ;  /* 0x0000000510007986 */ /* 0x002fe2000c101924 */
[----:B------:R-:W-:Y:S05]  /*111e0*/  EXIT ;  /* 0x000000000000794d */ /* 0x000fea0003800000 */
.L_x_3014:
[----:B------:R-:W1:Y:S02]  /*111f0*/  F2I.F64.TRUNC R5, R4 ;  /* 0x0000000400057311 */ /* 0x000e64000030d100 */
[----:B-1----:R-:W-:Y:S01]  /*11200*/  STG.E.U16 desc[UR36][R16.64], R5 ;  /* 0x0000000510007986 */ /* 0x002fe2000c101524 */
[----:B------:R-:W-:Y:S05]  /*11210*/  EXIT ;  /* 0x000000000000794d */ /* 0x000fea0003800000 */
.L_x_3010:
        /* <DEDUP_REMOVED lines=8> */
[----:B------:R-:W1:-:S15]  /*112a0*/  F2F.F32.F64 R3, R4 ;  /* 0x0000000400037310 */ /* 0x000e5e0000301000 */
[----:B------:R-:W-:-:S15]  /*112b0*/  NOP ;  /* 0x0000000000007918 */ /* 0x000fde0000000000 */
[----:B------:R-:W-:-:S15]  /*112c0*/  NOP ;  /* 0x0000000000007918 */ /* 0x000fde0000000000 */
[----:B------:R-:W-:-:S15]  /*112d0*/  NOP ;  /* 0x0000000000007918 */ /* 0x000fde0000000000 */
[----:B------:R-:W-:-:S04]  /*112e0*/  NOP ;  /* 0x0000000000007918 */ /* 0x000fc80000000000 */
[----:B------:R-:W1:Y:S02]  /*112f0*/  DSETP.GEU.AND P0, PT, |R4|, UR4, PT ;  /* 0x0000000404007e2a */ /* 0x000e64000bf0e200 */
[----:B-1----:R-:W-:-:S05]  /*11300*/  @!P0 FMUL R3, R3, 1.175494350822287508e-38 ;  /* 0x0080000003038820 */ /* 0x002fca0000400000 */
[----:B------:R-:W-:Y:S01]  /*11310*/  STG.E desc[UR36][R16.64], R3 ;  /* 0x0000000310007986 */ /* 0x000fe2000c101924 */
[----:B------:R-:W-:Y:S05]  /*11320*/  EXIT ;  /* 0x000000000000794d */ /* 0x000fea0003800000 */
.L_x_3017:
        /* <DEDUP_REMOVED lines=9> */
[----:B------:R-:W-:-:S05]  /*113c0*/  F2FP.F16.F32.PACK_AB R0, RZ, R0 ;  /* 0x00000000ff00723e */ /* 0x000fca00000000ff */
[----:B------:R-:W-:Y:S01]  /*113d0*/  STG.E.U16 desc[UR36][R16.64], R0 ;  /* 0x0000000010007986 */ /* 0x000fe2000c101524 */
[----:B------:R-:W-:Y:S05]  /*113e0*/  EXIT ;  /* 0x000000000000794d */ /* 0x000fea0003800000 */
.L_x_3016:
        /* <DEDUP_REMOVED lines=13> */
[----:B------:R-:W1:Y:S01]  /*114c0*/  DSETP.GEU.AND P0, PT, |R4|, UR4, PT ;  /* 0x0000000404007e2a */ /* 0x000e62000bf0e200 */
[----:B------:R-:W-:Y:S02]  /*114d0*/  IMAD.MOV.U32 R3, RZ, RZ, RZ ;  /* 0x000000ffff037224 */ /* 0x000fe400078e00ff */
[----:B-1----:R-:W-:-:S05]  /*114e0*/  @!P0 FMUL R2, R2, 1.175494350822287508e-38 ;  /* 0x0080000002028820 */ /* 0x002fca0000400000 */
[----:B------:R-:W-:Y:S01]  /*114f0*/  STG.E.64 desc[UR36][R16.64], R2 ;  /* 0x0000000210007986 */ /* 0x000fe2000c101b24 */
[----:B------:R-:W-:Y:S05]  /*11500*/  EXIT ;  /* 0x000000000000794d */ /* 0x000fea0003800000 */
.L_x_3019:
        /* <DEDUP_REMOVED lines=9> */
[----:B------:R-:W-:-:S04]  /*115a0*/  F2FP.F16.F32.PACK_AB R3, RZ, R0 ;  /* 0x00000000ff03723e */ /* 0x000fc800000000ff */
[----:B------:R-:W-:-:S05]  /*115b0*/  PRMT R3, R3, 0x5410, RZ ;  /* 0x0000541003037816 */ /* 0x000fca00000000ff */
[----:B------:R-:W-:Y:S01]  /*115c0*/  STG.E desc[UR36][R16.64], R3 ;  /* 0x0000000310007986 */ /* 0x000fe2000c101924 */
[----:B------:R-:W-:Y:S05]  /*115d0*/  EXIT ;  /* 0x000000000000794d */ /* 0x000fea0003800000 */
.L_x_3018:
[----:B------:R-:W-:Y:S01]  /*115e0*/  STG.E.64 desc[UR36][R16.64], R4 ;  /* 0x0000000410007986 */ /* 0x000fe2000c101b24 */
[----:B------:R-:W-:Y:S05]  /*115f0*/  EXIT ;  /* 0x000000000000794d */ /* 0x000fea0003800000 */
.L_x_3009:
        /* <DEDUP_REMOVED lines=10> */
[----:B------:R-:W1:Y:S02]  /*116a0*/  F2I.U32.F64.TRUNC R5, R4 ;  /* 0x0000000400057311 */ /* 0x000e64000030d000 */
[----:B-1----:R-:W-:Y:S01]  /*116b0*/  STG.E.U16 desc[UR36][R16.64], R5 ;  /* 0x0000000510007986 */ /* 0x002fe2000c101524 */
[----:B------:R-:W-:Y:S05]  /*116c0*/  EXIT ;  /* 0x000000000000794d */ /* 0x000fea0003800000 */
.L_x_3023:
        /* <DEDUP_REMOVED lines=8> */
[----:B------:R-:W-:Y:S01]  /*11750*/  BSSY.RECONVERGENT B0, `(.L_x_3024) ;  /* 0x0000014000007945 */ /* 0x000fe20003800200 */
[----:B-1----:R-:W-:Y:S01]  /*11760*/  @!P0 FMUL R3, R3, 1.175494350822287508e-38 ;  /* 0x0080000003038820 */ /* 0x002fe20000400000 */
        /* <DEDUP_REMOVED lines=15> */
.L_x_3026:
[----:B------:R-:W-:-:S04]  /*11860*/  SHF.R.U32.HI R3, RZ, 0x18, R3 ;  /* 0x00000018ff037819 */ /* 0x000fc80000011603 */
[----:B------:R-:W-:-:S04]  /*11870*/  LOP3.LUT R0, R0, 0x80, R3, 0xf8, !PT ;  /* 0x0000008000007812 */ /* 0x000fc800078ef803 */
[----:B------:R-:W-:-:S07]  /*11880*/  PRMT R8, R0, 0x7610, R8 ;  /* 0x0000761000087816 */ /* 0x000fce0000000008 */
.L_x_3025:
[----:B------:R-:W-:Y:S05]  /*11890*/  BSYNC.RECONVERGENT B0 ;  /* 0x0000000000007941 */ /* 0x000fea0003800200 */
.L_x_3024:
[----:B------:R-:W-:Y:S01]  /*118a0*/  STG.E.U8 desc[UR36][R16.64], R8 ;  /* 0x0000000810007986 */ /* 0x000fe2000c101124 */
[----:B------:R-:W-:Y:S05]  /*118b0*/  EXIT ;  /* 0x000000000000794d */ /* 0x000fea0003800000 */
.L_x_3022:
        /* <DEDUP_REMOVED lines=10> */
[----:B------:R-:W-:-:S04]  /*11960*/  IMAD.MOV.U32 R8, RZ, RZ, 0x80 ;  /* 0x00000080ff087424 */ /* 0x000fc800078e00ff */
        /* <DEDUP_REMOVED lines=14> */
.L_x_3029:
[----:B------:R-:W-:-:S04]  /*11a50*/  SHF.R.U32.HI R3, RZ, 0x18, R3 ;  /* 0x00000018ff037819 */ /* 0x000fc80000011603 */
[----:B------:R-:W-:-:S04]  /*11a60*/  LOP3.LUT R0, R0, 0x80, R3, 0xf8, !PT ;  /* 0x0000008000007812 */ /* 0x000fc800078ef803 */
[----:B------:R-:W-:-:S07]  /*11a70*/  PRMT R8, R0, 0x7610, R8 ;  /* 0x0000761000087816 */ /* 0x000fce0000000008 */
.L_x_3028:
[----:B------:R-:W-:Y:S05]  /*11a80*/  BSYNC.RECONVERGENT B0 ;  /* 0x0000000000007941 */ /* 0x000fea0003800200 */
.L_x_3027:
[----:B------:R-:W-:Y:S01]  /*11a90*/  STG.E.U8 desc[UR36][R16.64], R8 ;  /* 0x0000000810007986 */ /* 0x000fe2000c101124 */
[----:B------:R-:W-:Y:S05]  /*11aa0*/  EXIT ;  /* 0x000000000000794d */ /* 0x000fea0003800000 */
.L_x_3021:
        /* <DEDUP_REMOVED lines=30> */
.L_x_3031:
[----:B------:R-:W1:Y:S02]  /*11c90*/  F2I.U64.F64.TRUNC R4, R4 ;  /* 0x0000000400047311 */ /* 0x000e64000030d800 */
[----:B-1----:R-:W-:Y:S01]  /*11ca0*/  STG.E.64 desc[UR36][R16.64], R4 ;  /* 0x0000000410007986 */ /* 0x002fe2000c101b24 */
[----:B------:R-:W-:Y:S05]  /*11cb0*/  EXIT ;  /* 0x000000000000794d */ /* 0x000fea0003800000 */
.L_x_3030:
[----:B------:R-:W1:Y:S02]  /*11cc0*/  F2I.U32.F64.TRUNC R5, R4 ;  /* 0x0000000400057311 */ /* 0x000e64000030d000 */
[----:B-1----:R-:W-:Y:S01]  /*11cd0*/  STG.E desc[UR36][R16.64], R5 ;  /* 0x0000000510007986 */ /* 0x002fe2000c101924 */
[----:B------:R-:W-:Y:S05]  /*11ce0*/  EXIT ;  /* 0x000000000000794d */ /* 0x000fea0003800000 */
.L_x_3020:
[----:B------:R-:W-:-:S09]  /*11cf0*/  UISETP.GT.AND UP0, UPT, UR4, 0xe, UPT ;  /* 0x0000000e0400788c */ /* 0x000fd2000bf04270 */
[----:B------:R-:W-:Y:S05]  /*11d00*/  BRA.U UP0, `(.L_x_3032) ;  /* 0x00000001002c7547 */ /* 0x000fea000b800000 */
[----:B------:R-:W-:-:S09]  /*11d10*/  UISETP.NE.AND UP0, UPT, UR4, 0xa, UPT ;  /* 0x0000000a0400788c */ /* 0x000fd2000bf05270 */
[----:B------:R-:W-:Y:S05]  /*11d20*/  BRA.U !UP0, `(.L_x_3033) ;  /* 0x0000000108187547 */ /* 0x000fea000b800000 */
[----:B------:R-:W-:-:S09]  /*11d30*/  UISETP.NE.AND UP0, UPT, UR4, 0xb, UPT ;  /* 0x0000000b0400788c */ /* 0x000fd2000bf05270 */
[----:B------:R-:W-:Y:S05]  /*11d40*/  BRA.U UP0, `(.L_x_3013) ;  /* 0x0000000100347547 */ /* 0x000fea000b800000 */
[----:B------:R-:W1:Y:S02]  /*11d50*/  DSETP.NEU.AND P0, PT, R4, RZ, PT ;  /* 0x000000ff0400722a */ /* 0x000e640003f0d000 */
[----:B-1----:R-:W-:-:S05]  /*11d60*/  SEL R3, RZ, 0x1, !P0 ;  /* 0x00000001ff037807 */ /* 0x002fca0004000000 */
[----:B------:R-:W-:Y:S01]  /*11d70*/  STG.E.U8 desc[UR36][R16.64], R3 ;  /* 0x0000000310007986 */ /* 0x000fe2000c101124 */
[----:B------:R-:W-:Y:S05]  /*11d80*/  EXIT ;  /* 0x000000000000794d */ /* 0x000fea0003800000 */
.L_x_3033:
[----:B------:R-:W-:-:S05]  /*11d90*/  CS2R R6, SRZ ;  /* 0x0000000000067805 */ /* 0x000fca000001ff00 */
[----:B------:R-:W-:Y:S01]  /*11da0*/  STG.E.128 desc[UR36][R16.64], R4 ;  /* 0x0000000410007986 */ /* 0x000fe2000c101d24 */
[----:B------:R-:W-:Y:S05]  /*11db0*/  EXIT ;  /* 0x000000000000794d */ /* 0x000fea0003800000 */
.L_x_3032:
[----:B------:R-:W-:-:S09]  /*11dc0*/  UISETP.NE.AND UP0, UPT, UR4, 0xf, UPT ;  /* 0x0000000f0400788c */ /* 0x000fd2000bf05270 */
[----:B------:R-:W-:Y:S05]  /*11dd0*/  BRA.U !UP0, `(.L_x_3034) ;  /* 0x0000000508287547 */ /* 0x000fea000b800000 */
[----:B------:R-:W-:-:S09]  /*11de0*/  UISETP.NE.AND UP0, UPT, UR4, 0x17, UPT ;  /* 0x000000170400788c */ /* 0x000fd2000bf05270 */
[----:B------:R-:W-:Y:S05]  /*11df0*/  BRA.U !UP0, `(.L_x_3035) ;  /* 0x0000000108b07547 */ /* 0x000fea000b800000 */
[----:B------:R-:W-:-:S09]  /*11e00*/  UISETP.NE.AND UP0, UPT, UR4, 0x18, UPT ;  /* 0x000000180400788c */ /* 0x000fd2000bf05270 */
[----:B------:R-:W-:Y:S05]  /*11e10*/  BRA.U !UP0, `(.L_x_3036) ;  /* 0x0000000108447547 */ /* 0x000fea000b800000 */
.L_x_3013:
[----:B------:R-:W-:Y:S01]  /*11e20*/  MOV R0, 0x0 ;  /* 0x0000000000007802 */ /* 0x000fe20000000f00 */
[----:B------:R-:W1:Y:S01]  /*11e30*/  LDCU.64 UR4, c[0x4][0x128] ;  /* 0x01002500ff0477ac */ /* 0x000e620008000a00 */
[----:B------:R-:W-:Y:S02]  /*11e40*/  HFMA2 R8, -RZ, RZ, 0, 6.020069122314453125e-06 ;  /* 0x00000065ff087431 */ /* 0x000fe400000001ff */
[----:B------:R-:W-:Y:S01]  /*11e50*/  IMAD.MOV.U32 R12, RZ, RZ, 0x1 ;  /* 0x00000001ff0c7424 */ /* 0x000fe200078e00ff */
[----:B------:R2:W4:Y:S01]  /*11e60*/  LDC.64 R2, c[0x4][R0] ;  /* 0x0100000000027b82 */ /* 0x0005220000000a00 */
[----:B------:R-:W5:Y:S01]  /*11e70*/  LDCU.64 UR6, c[0x4][0x130] ;  /* 0x01002600ff0677ac */ /* 0x000f620008000a00 */
[----:B------:R-:W-:Y:S01]  /*11e80*/  MOV R13, RZ ;  /* 0x000000ff000d7202 */ /* 0x000fe20000000f00 */
[----:B------:R-:W0:Y:S01]  /*11e90*/  LDCU.64 UR8, c[0x4][0x10] ;  /* 0x01000200ff0877ac */ /* 0x000e220008000a00 */
[----:B-1----:R-:W-:Y:S01]  /*11ea0*/  MOV R4, UR4 ;  /* 0x0000000400047c02 */ /* 0x002fe20008000f00 */
[----:B------:R-:W-:Y:S01]  /*11eb0*/  IMAD.U32 R5, RZ, RZ, UR5 ;  /* 0x00000005ff057e24 */ /* 0x000fe2000f8e00ff */
[----:B-----5:R-:W-:Y:S01]  /*11ec0*/  MOV R6, UR6 ;  /* 0x0000000600067c02 */ /* 0x020fe20008000f00 */
[----:B------:R-:W-:Y:S01]  /*11ed0*/  IMAD.U32 R7, RZ, RZ, UR7 ;  /* 0x00000007ff077e24 */ /* 0x000fe2000f8e00ff */
[----:B0-----:R-:W-:Y:S01]  /*11ee0*/  MOV R10, UR8 ;  /* 0x00000008000a7c02 */ /* 0x001fe20008000f00 */
[----:B--2---:R-:W-:-:S07]  /*11ef0*/  IMAD.U32 R11, RZ, RZ, UR9 ;  /* 0x00000009ff0b7e24 */ /* 0x004fce000f8e00ff */
[----:B------:R-:W-:-:S07]  /*11f00*/  LEPC R20, `(.L_x_3037) ;  /* 0x000000001014794e */ /* 0x000fce0000000000 */
[----:B---34-:R-:W-:Y:S05]  /*11f10*/  CALL.ABS.NOINC R2 ;  /* 0x0000000002007343 */ /* 0x018fea0003c00000 */
.L_x_3037:
[----:B------:R-:W-:Y:S05]  /*11f20*/  EXIT ;  /* 0x000000000000794d */ /* 0x000fea0003800000 */
.L_x_3036:
        /* <DEDUP_REMOVED lines=21> */
.L_x_3039:
[----:B------:R-:W-:Y:S05]  /*12080*/  BSYNC.RECONVERGENT B0 ;  /* 0x0000000000007941 */ /* 0x000fea0003800200 */
.L_x_3038:
[----:B------:R-:W-:-:S05]  /*12090*/  LOP3.LUT R3, R0, 0x80, R3, 0xf8, !PT ;  /* 0x0000008000037812 */ /* 0x000fca00078ef803 */
[----:B------:R-:W-:Y:S01]  /*120a0*/  STG.E.U8 desc[UR36][R16.64], R3 ;  /* 0x0000000310007986 */ /* 0x000fe2000c101124 */
[----:B------:R-:W-:Y:S05]  /*120b0*/  EXIT ;  /* 0x000000000000794d */ /* 0x000fea0003800000 */
.L_x_3035:
        /* <DEDUP_REMOVED lines=9> */
[----:B-1----:R-:W-:-:S05]  /*12150*/  @!P0 FMUL R3, R3, 1.175494350822287508e-38 ;  /* 0x0080000003038820 */ /* 0x002fca0000400000 */
        /* <DEDUP_REMOVED lines=10> */
.L_x_3041:
[----:B------:R-:W-:Y:S02]  /*12200*/  ISETP.GT.U32.AND P0, PT, R2, 0x7f800000, PT ;  /* 0x7f8000000200780c */ /* 0x000fe40003f04070 */
[----:B------:R-:W-:-:S04]  /*12210*/  MOV R0, 0x7f ;  /* 0x0000007f00007802 */ /* 0x000fc80000000f00 */
[----:B------:R-:W-:-:S07]  /*12220*/  SEL R0, R0, 0x7c, P0 ;  /* 0x0000007c00007807 */ /* 0x000fce0000000000 */
.L_x_3042:
[----:B------:R-:W-:Y:S05]  /*12230*/  BSYNC.RECONVERGENT B0 ;  /* 0x0000000000007941 */ /* 0x000fea0003800200 */
.L_x_3040:
[----:B------:R-:W-:-:S04]  /*12240*/  SHF.R.U32.HI R3, RZ, 0x18, R3 ;  /* 0x00000018ff037819 */ /* 0x000fc80000011603 */
[----:B------:R-:W-:-:S05]  /*12250*/  LOP3.LUT R3, R0, 0x80, R3, 0xf8, !PT ;  /* 0x0000008000037812 */ /* 0x000fca00078ef803 */
[----:B------:R-:W-:Y:S01]  /*12260*/  STG.E.U8 desc[UR36][R16.64], R3 ;  /* 0x0000000310007986 */ /* 0x000fe2000c101124 */
[----:B------:R-:W-:Y:S05]  /*12270*/  EXIT ;  /* 0x000000000000794d */ /* 0x000fea0003800000 */
.L_x_3034:
        /* <DEDUP_REMOVED lines=9> */
[----:B------:R-:W-:-:S05]  /*12310*/  F2FP.BF16.F32.PACK_AB R0, RZ, R0 ;  /* 0x00000000ff00723e */ /* 0x000fca00000010ff */
[----:B------:R-:W-:Y:S01]  /*12320*/  STG.E.U16 desc[UR36][R16.64], R0 ;  /* 0x0000000010007986 */ /* 0x000fe2000c101524 */
[----:B------:R-:W-:Y:S05]  /*12330*/  EXIT ;  /* 0x000000000000794d */ /* 0x000fea0003800000 */
.L_x_3043:
        /* <DEDUP_REMOVED lines=12> */
.L_x_8005:


//--------------------- .text._ZN2at6native27unrolled_elementwise_kernelIZZZNS0_44_GLOBAL__N__40a83637_7_Lerp_cu_7dd49032_296918lerp_scalar_kernelERNS_18TensorIteratorBaseERKN3c106ScalarEENKUlvE0_clEvENKUlvE_clEvEUlddE_St5arrayIPcLm3EELi4E23TrivialOffsetCalculatorILi2EjESF_ILi1EjENS0_6memory12LoadWithCastILi2EEENSI_13StoreWithCastILi1EEEEEviT_T0_T2_T3_T4_T5_ --------------------------
	.section	.text._ZN2at6native27unrolled_elementwise_kernelIZZZNS0_44_GLOBAL__N__40a83637_7_Lerp_cu_7dd49032_296918lerp_scalar_kernelERNS_18TensorIteratorBaseERKN3c106ScalarEENKUlvE0_clEvENKUlvE_clEvEUlddE_St5arrayIPcLm3EELi4E23TrivialOffsetCalculatorILi2EjESF_ILi1EjENS0_6memory12LoadWithCastILi2EEENSI_13StoreWithCastILi1EEEEEviT_T0_T2_T3_T4_T5_,"ax",@progbits
	.align	128
        .global         _ZN2at6native27unrolled_elementwise_kernelIZZZNS0_44_GLOBAL__N__40a83637_7_Lerp_cu_7dd49032_296918lerp_scalar_kernelERNS_18TensorIteratorBaseERKN3c106ScalarEENKUlvE0_clEvENKUlvE_clEvEUlddE_St5arrayIPcLm3EELi4E23TrivialOffsetCalculatorILi2EjESF_ILi1EjENS0_6memory12LoadWithCastILi2EEENSI_13StoreWithCastILi1EEEEEviT_T0_T2_T3_T4_T5_
        .type           _ZN2at6native27unrolled_elementwise_kernelIZZZNS0_44_GLOBAL__N__40a83637_7_Lerp_cu_7dd49032_296918lerp_scalar_kernelERNS_18TensorIteratorBaseERKN3c106ScalarEENKUlvE0_clEvENKUlvE_clEvEUlddE_St5arrayIPcLm3EELi4E23TrivialOffsetCalculatorILi2EjESF_ILi1EjENS0_6memory12LoadWithCastILi2EEENSI_13StoreWithCastILi1EEEEEviT_T0_T2_T3_T4_T5_,@function
        .size           _ZN2at6native27unrolled_elementwise_kernelIZZZNS0_44_GLOBAL__N__40a83637_7_Lerp_cu_7dd49032_296918lerp_scalar_kernelERNS_18TensorIteratorBaseERKN3c106ScalarEENKUlvE0_clEvENKUlvE_clEvEUlddE_St5arrayIPcLm3EELi4E23TrivialOffsetCalculatorILi2EjESF_ILi1EjENS0_6memory12LoadWithCastILi2EEENSI_13StoreWithCastILi1EEEEEviT_T0_T2_T3_T4_T5_,(.L_x_8006 - _ZN2at6native27unrolled_elementwise_kernelIZZZNS0_44_GLOBAL__N__40a83637_7_Lerp_cu_7dd49032_296918lerp_scalar_kernelERNS_18TensorIteratorBaseERKN3c106ScalarEENKUlvE0_clEvENKUlvE_clEvEUlddE_St5arrayIPcLm3EELi4E23TrivialOffsetCalculatorILi2EjESF_ILi1EjENS0_6memory12LoadWithCastILi2EEENSI_13StoreWithCastILi1EEEEEviT_T0_T2_T3_T4_T5_)
        .other          _ZN2at6native27unrolled_elementwise_kernelIZZZNS0_44_GLOBAL__N__40a83637_7_Lerp_cu_7dd49032_296918lerp_scalar_kernelERNS_18TensorIteratorBaseERKN3c106ScalarEENKUlvE0_clEvENKUlvE_clEvEUlddE_St5arrayIPcLm3EELi4E23TrivialOffsetCalculatorILi2EjESF_ILi1EjENS0_6memory12LoadWithCastILi2EEENSI_13StoreWithCastILi1EEEEEviT_T0_T2_T3_T4_T5_,@"STO_CUDA_ENTRY STV_DEFAULT"
_ZN2at6native27unrolled_elementwise_kernelIZZZNS0_44_GLOBAL__N__40a83637_7_Lerp_cu_7dd49032_296918lerp_scalar_kernelERNS_18TensorIteratorBaseERKN3c106ScalarEENKUlvE0_clEvENKUlvE_clEvEUlddE_St5arrayIPcLm3EELi4E23TrivialOffsetCalculatorILi2EjESF_ILi1EjENS0_6memory12LoadWithCastILi2EEENSI_13StoreWithCastILi1EEEEEviT_T0_T2_T3_T4_T5_:
.text._ZN2at6native27unrolled_elementwise_kernelIZZZNS0_44_GLOBAL__N__40a83637_7_Lerp_cu_7dd49032_296918lerp_scalar_kernelERNS_18TensorIteratorBaseERKN3c106ScalarEENKUlvE0_clEvENKUlvE_clEvEUlddE_St5arrayIPcLm3EELi4E23TrivialOffsetCalculatorILi2EjESF_ILi1EjENS0_6memory12LoadWithCastILi2EEENSI_13StoreWithCastILi1EEEEEviT_T0_T2_T3_T4_T5_:
[----:B------:R-:W0:Y:S01]  /*0000*/  LDC R1, c[0x0][0x37c] ;  /* 0x0000df00ff017b82 */ /* 0x000e220000000800 */
[----:B------:R-:W1:Y:S07]  /*0010*/  S2R R37, SR_CTAID.X ;  /* 0x0000000000257919 */ /* 0x000e6e0000002500 */
[----:B------:R-:W1:Y:S01]  /*0020*/  LDC R36, c[0x0][0x380] ;  /* 0x0000e000ff247b82 */ /* 0x000e620000000800 */
[----:B------:R-:W2:Y:S01]  /*0030*/  LDCU.64 UR36, c[0x0][0x358] ;  /* 0x00006b00ff2477ac */ /* 0x000ea20008000a00 */
[----:B------:R-:W-:Y:S01]  /*0040*/  BSSY.RECONVERGENT B7, `(.L_x_3044) ;  /* 0x00001ec000077945 */ /* 0x000fe20003800200 */
[----:B------:R-:W3:Y:S01]  /*0050*/  S2R R35, SR_TID.X ;  /* 0x0000000000237919 */ /* 0x000ee20000002100 */
[----:B------:R-:W-:Y:S01]  /*0060*/  CS2R R18, SRZ ;  /* 0x0000000000127805 */ /* 0x000fe2000001ff00 */
[----:B------:R-:W4:Y:S01]  /*0070*/  LDCU.U8 UR38, c[0x0][0x3b4] ;  /* 0x00007680ff2677ac */ /* 0x000f220008000000 */
[----:B------:R-:W-:Y:S01]  /*0080*/  CS2R R16, SRZ ;  /* 0x0000000000107805 */ /* 0x000fe2000001ff00 */
        /* <DEDUP_REMOVED lines=26> */
.L_x_3050:
[----:B------:R-:W2:Y:S02]  /*0230*/  LDG.E.U8 R2, desc[UR36][R2.64] ;  /* 0x0000002402027981 */ /* 0x000ea4000c1e1100 */
[----:B--2---:R0:W1:Y:S02]  /*0240*/  I2F.F64.U16 R18, R2 ;  /* 0x0000000200127312 */ /* 0x0040640000101800 */
[----:B01----:R-:W-:Y:S05]  /*0250*/  BRA `(.L_x_3052) ;  /* 0x0000000c00607947 */ /* 0x003fea0003800000 */
.L_x_3049:
        /* <DEDUP_REMOVED lines=9> */
.L_x_3054:
[----:B------:R-:W2:Y:S02]  /*02f0*/  LDG.E R2, desc[UR36][R2.64] ;  /* 0x0000002402027981 */ /* 0x000ea4000c1e1900 */
[----:B--2---:R0:W1:Y:S02]  /*0300*/  I2F.F64 R18, R2 ;  /* 0x0000000200127312 */ /* 0x0040640000201c00 */
[----:B01----:R-:W-:Y:S05]  /*0310*/  BRA `(.L_x_3052) ;  /* 0x0000000c00307947 */ /* 0x003fea0003800000 */
.L_x_3053:
[----:B------:R-:W2:Y:S02]  /*0320*/  LDG.E.U16 R2, desc[UR36][R2.64] ;  /* 0x0000002402027981 */ /* 0x000ea4000c1e1500 */
[----:B--2---:R0:W1:Y:S02]  /*0330*/  I2F.F64.S16 R18, R2 ;  /* 0x0000000200127312 */ /* 0x0040640000101c00 */
[----:B01----:R-:W-:Y:S05]  /*0340*/  BRA `(.L_x_3052) ;  /* 0x0000000c00247947 */ /* 0x003fea0003800000 */
.L_x_3048:
        /* <DEDUP_REMOVED lines=10> */
.L_x_3056:
[----:B------:R-:W2:Y:S02]  /*03f0*/  LDG.E.U16 R0, desc[UR36][R2.64] ;  /* 0x0000002402007981 */ /* 0x000ea4000c1e1500 */
[----:B--2---:R-:W-:-:S05]  /*0400*/  HADD2.F32 R0, -RZ, R0.H0_H0 ;  /* 0x20000000ff007230 */ /* 0x004fca0000004100 */
[----:B------:R-:W-:-:S04]  /*0410*/  FMUL.FTZ R0, R0, 1 ;  /* 0x3f80000000007820 */ /* 0x000fc80000410000 */
[----:B------:R1:W2:Y:S02]  /*0420*/  F2F.F64.F32 R18, R0 ;  /* 0x0000000000127310 */ /* 0x0002a40000201800 */
[----:B-12---:R-:W-:Y:S05]  /*0430*/  BRA `(.L_x_3052) ;  /* 0x0000000800e87947 */ /* 0x006fea0003800000 */
.L_x_3055:
        /* <DEDUP_REMOVED lines=10> */
.L_x_3058:
[----:B------:R-:W2:Y:S02]  /*04e0*/  LDG.E.U16 R2, desc[UR36][R2.64] ;  /* 0x0000002402027981 */ /* 0x000ea4000c1e1500 */
[----:B--2---:R-:W-:-:S05]  /*04f0*/  HADD2.F32 R0, -RZ, R2.H0_H0 ;  /* 0x20000002ff007230 */ /* 0x004fca0000004100 */
[----:B------:R-:W-:-:S04]  /*0500*/  FMUL.FTZ R0, R0, 1 ;  /* 0x3f80000000007820 */ /* 0x000fc80000410000 */
[----:B------:R1:W2:Y:S02]  /*0510*/  F2F.F64.F32 R18, R0 ;  /* 0x0000000000127310 */ /* 0x0002a40000201800 */
[----:B-12---:R-:W-:Y:S05]  /*0520*/  BRA `(.L_x_3052) ;  /* 0x0000000800ac7947 */ /* 0x006fea0003800000 */
.L_x_3057:
[----:B------:R0:W5:Y:S01]  /*0530*/  LDG.E.64 R18, desc[UR36][R2.64] ;  /* 0x0000002402127981 */ /* 0x000162000c1e1b00 */
[----:B------:R-:W-:Y:S05]  /*0540*/  BRA `(.L_x_3052) ;  /* 0x0000000800a47947 */ /* 0x000fea0003800000 */
.L_x_3047:
        /* <DEDUP_REMOVED lines=13> */
.L_x_3061:
[----:B------:R1:W5:Y:S01]  /*0620*/  LDG.E.64 R18, desc[UR36][R2.64] ;  /* 0x0000002402127981 */ /* 0x000362000c1e1b00 */
[----:B------:R-:W-:Y:S05]  /*0630*/  BRA `(.L_x_3052) ;  /* 0x0000000800687947 */ /* 0x000fea0003800000 */
.L_x_3060:
        /* <DEDUP_REMOVED lines=27> */
.L_x_3063:
        /* <DEDUP_REMOVED lines=14> */
.L_x_3062:
[----:B------:R-:W2:Y:S02]  /*08d0*/  LDG.E.U16 R0, desc[UR36][R2.64] ;  /* 0x0000002402007981 */ /* 0x000ea4000c1e1500 */
[----:B--2---:R-:W-:-:S04]  /*08e0*/  IMAD.U32 R0, R0, 0x10000, RZ ;  /* 0x0001000000007824 */ /* 0x004fc800078e00ff */
[----:B------:R-:W-:-:S04]  /*08f0*/  FMUL.FTZ R0, R0, 1 ;  /* 0x3f80000000007820 */ /* 0x000fc80000410000 */
[----:B------:R2:W3:Y:S02]  /*0900*/  F2F.F64.F32 R18, R0 ;  /* 0x0000000000127310 */ /* 0x0004e40000201800 */
[----:B--23--:R-:W-:Y:S05]  /*0910*/  BRA `(.L_x_3052) ;  /* 0x0000000400b07947 */ /* 0x00cfea0003800000 */
.L_x_3059:
        /* <DEDUP_REMOVED lines=11> */
.L_x_3066:
        /* <DEDUP_REMOVED lines=21> */
.L_x_3068:
[----:B------:R-:W-:Y:S05]  /*0b20*/  BSYNC.RECONVERGENT B0 ;  /* 0x0000000000007941 */ /* 0x000fea0003800200 */
.L_x_3067:
[----:B------:R-:W-:Y:S01]  /*0b30*/  IMAD.SHL.U32 R0, R0, 0x100000, RZ ;  /* 0x0010000000007824 */ /* 0x000fe200078e00ff */
[----:B------:R-:W-:-:S04]  /*0b40*/  LEA R2, R2, 0x3b800000, 0x17 ;  /* 0x3b80000002027811 */ /* 0x000fc800078eb8ff */
[----:B------:R-:W-:-:S05]  /*0b50*/  LOP3.LUT R0, R2, R0, R7, 0xfe, !PT ;  /* 0x0000000002007212 */ /* 0x000fca00078efe07 */
[----:B------:R-:W-:-:S04]  /*0b60*/  FMUL.FTZ R0, R0, 1 ;  /* 0x3f80000000007820 */ /* 0x000fc80000410000 */
[----:B------:R4:W0:Y:S02]  /*0b70*/  F2F.F64.F32 R18, R0 ;  /* 0x0000000000127310 */ /* 0x0008240000201800 */
[----:B0---4-:R-:W-:Y:S05]  /*0b80*/  BRA `(.L_x_3052) ;  /* 0x0000000400147947 */ /* 0x011fea0003800000 */
.L_x_3065:
        /* <DEDUP_REMOVED lines=21> */
.L_x_3070:
[----:B------:R-:W-:Y:S05]  /*0ce0*/  BSYNC.RECONVERGENT B0 ;  /* 0x0000000000007941 */ /* 0x000fea0003800200 */
.L_x_3069:
[----:B------:R-:W-:Y:S01]  /*0cf0*/  IMAD.SHL.U32 R0, R0, 0x200000, RZ ;  /* 0x0020000000007824 */ /* 0x000fe200078e00ff */
[----:B------:R-:W-:-:S04]  /*0d00*/  LEA R2, R2, 0x37800000, 0x17 ;  /* 0x3780000002027811 */ /* 0x000fc800078eb8ff */
[----:B------:R-:W-:-:S05]  /*0d10*/  LOP3.LUT R0, R2, R0, R7, 0xfe, !PT ;  /* 0x0000000002007212 */ /* 0x000fca00078efe07 */
[----:B------:R-:W-:-:S04]  /*0d20*/  FMUL.FTZ R0, R0, 1 ;  /* 0x3f80000000007820 */ /* 0x000fc80000410000 */
[----:B------:R4:W0:Y:S02]  /*0d30*/  F2F.F64.F32 R18, R0 ;  /* 0x0000000000127310 */ /* 0x0008240000201800 */
[----:B0---4-:R-:W-:Y:S05]  /*0d40*/  BRA `(.L_x_3052) ;  /* 0x0000000000a47947 */ /* 0x011fea0003800000 */
.L_x_3064:
[----:B------:R-:W-:-:S09]  /*0d50*/  UISETP.NE.AND UP0, UPT, UR4, 0x1c, UPT ;  /* 0x0000001c0400788c */ /* 0x000fd2000bf05270 */
[----:B------:R-:W-:Y:S05]  /*0d60*/  BRA.U !UP0, `(.L_x_3071) ;  /* 0x0000000108947547 */ /* 0x000fea000b800000 */
[----:B------:R-:W-:-:S09]  /*0d70*/  UISETP.NE.AND UP0, UPT, UR4, 0x1d, UPT ;  /* 0x0000001d0400788c */ /* 0x000fd2000bf05270 */
[----:B------:R-:W-:Y:S05]  /*0d80*/  BRA.U !UP0, `(.L_x_3072) ;  /* 0x0000000108807547 */ /* 0x000fea000b800000 */
[----:B------:R-:W-:-:S09]  /*0d90*/  UISETP.NE.AND UP0, UPT, UR4, 0x2c, UPT ;  /* 0x0000002c0400788c */ /* 0x000fd2000bf05270 */
[----:B------:R-:W-:Y:S05]  /*0da0*/  BRA.U !UP0, `(.L_x_3073) ;  /* 0x0000000108487547 */ /* 0x000fea000b800000 */
.L_x_3051:
        /* <DEDUP_REMOVED lines=16> */
.L_x_3074:
[----:B------:R-:W-:Y:S01]  /*0eb0*/  CS2R R18, SRZ ;  /* 0x0000000000127805 */ /* 0x000fe2000001ff00 */
[----:B------:R-:W-:Y:S06]  /*0ec0*/  BRA `(.L_x_3052) ;  /* 0x0000000000447947 */ /* 0x000fec0003800000 */
.L_x_3073:
[----:B------:R-:W2:Y:S01]  /*0ed0*/  LDG.E.U8 R0, desc[UR36][R2.64] ;  /* 0x0000002402007981 */ /* 0x000ea2000c1e1100 */
[----:B------:R-:W-:Y:S02]  /*0ee0*/  IMAD.MOV.U32 R18, RZ, RZ, 0x0 ;  /* 0x00000000ff127424 */ /* 0x000fe400078e00ff */
[----:B------:R-:W-:Y:S01]  /*0ef0*/  IMAD.MOV.U32 R19, RZ, RZ, 0x38000000 ;  /* 0x38000000ff137424 */ /* 0x000fe200078e00ff */
[----:B--2---:R-:W-:-:S13]  /*0f00*/  ISETP.NE.AND P0, PT, R0, RZ, PT ;  /* 0x000000ff0000720c */ /* 0x004fda0003f05270 */
[----:B------:R-:W-:Y:S05]  /*0f10*/  @!P0 BRA `(.L_x_3052) ;  /* 0x0000000000308947 */ /* 0x000fea0003800000 */
[----:B------:R-:W-:-:S13]  /*0f20*/  ISETP.NE.AND P0, PT, R0, 0xff, PT ;  /* 0x000000ff0000780c */ /* 0x000fda0003f05270 */
[----:B------:R-:W-:Y:S02]  /*0f30*/  @P0 IMAD.SHL.U32 R0, R0, 0x800000, RZ ;  /* 0x0080000000000824 */ /* 0x000fe400078e00ff */
[----:B------:R-:W-:Y:S02]  /*0f40*/  @!P0 IMAD.MOV.U32 R18, RZ, RZ, 0x20000000 ;  /* 0x20000000ff128424 */ /* 0x000fe400078e00ff */
[----:B------:R-:W-:Y:S02]  /*0f50*/  @!P0 IMAD.MOV.U32 R19, RZ, RZ, 0x7ff80000 ;  /* 0x7ff80000ff138424 */ /* 0x000fe400078e00ff */
[----:B------:R-:W-:-:S04]  /*0f60*/  @P0 FMUL.FTZ R0, R0, 1 ;  /* 0x3f80000000000820 */ /* 0x000fc80000410000 */
[----:B------:R4:W0:Y:S02]  /*0f70*/  @P0 F2F.F64.F32 R18, R0 ;  /* 0x0000000000120310 */ /* 0x0008240000201800 */
[----:B0---4-:R-:W-:Y:S05]  /*0f80*/  BRA `(.L_x_3052) ;  /* 0x0000000000147947 */ /* 0x011fea0003800000 */
.L_x_3072:
[----:B------:R-:W2:Y:S02]  /*0f90*/  LDG.E.64 R18, desc[UR36][R2.64] ;  /* 0x0000002402127981 */ /* 0x000ea4000c1e1b00 */
[----:B--2---:R-:W4:Y:S02]  /*0fa0*/  I2F.F64.U64 R18, R18 ;  /* 0x0000001200127312 */ /* 0x004f240000301800 */
[----:B----4-:R-:W-:Y:S05]  /*0fb0*/  BRA `(.L_x_3052) ;  /* 0x0000000000087947 */ /* 0x010fea0003800000 */
.L_x_3071:
[----:B------:R-:W2:Y:S02]  /*0fc0*/  LDG.E R2, desc[UR36][R2.64] ;  /* 0x0000002402027981 */ /* 0x000ea4000c1e1900 */
[----:B--2---:R2:W3:Y:S02]  /*0fd0*/  I2F.F64.U32 R18, R2 ;  /* 0x0000000200127312 */ /* 0x0044e40000201800 */
.L_x_3052:
[----:B------:R-:W-:Y:S05]  /*0fe0*/  BSYNC.RECONVERGENT B6 ;  /* 0x0000000000067941 */ /* 0x000fea0003800200 */
.L_x_3046:
[----:B012---:R-:W0:Y:S01]  /*0ff0*/  LDC.64 R2, c[0x0][0x3a8] ;  /* 0x0000ea00ff027b82 */ /* 0x007e220000000a00 */
[----:B------:R-:W1:Y:S01]  /*1000*/  LDCU UR5, c[0x0][0x3bc] ;  /* 0x00007780ff0577ac */ /* 0x000e620008000800 */
        /* <DEDUP_REMOVED lines=18> */
.L_x_3079:
[----:B------:R-:W2:Y:S02]  /*1130*/  LDG.E.U8 R2, desc[UR36][R2.64] ;  /* 0x0000002402027981 */ /* 0x000ea4000c1e1100 */
[----:B--2---:R0:W1:Y:S02]  /*1140*/  I2F.F64.U16 R16, R2 ;  /* 0x0000000200107312 */ /* 0x0040640000101800 */
[----:B01----:R-:W-:Y:S05]  /*1150*/  BRA `(.L_x_3081) ;  /* 0x0000000c00607947 */ /* 0x003fea0003800000 */
.L_x_3078:
        /* <DEDUP_REMOVED lines=9> */
.L_x_3083:
[----:B------:R-:W2:Y:S02]  /*11f0*/  LDG.E R2, desc[UR36][R2.64] ;  /* 0x0000002402027981 */ /* 0x000ea4000c1e1900 */
[----:B--2---:R0:W1:Y:S02]  /*1200*/  I2F.F64 R16, R2 ;  /* 0x0000000200107312 */ /* 0x0040640000201c00 */
[----:B01----:R-:W-:Y:S05]  /*1210*/  BRA `(.L_x_3081) ;  /* 0x0000000c00307947 */ /* 0x003fea0003800000 */
.L_x_3082:
[----:B------:R-:W2:Y:S02]  /*1220*/  LDG.E.U16 R2, desc[UR36][R2.64] ;  /* 0x0000002402027981 */ /* 0x000ea4000c1e1500 */
[----:B--2---:R0:W1:Y:S02]  /*1230*/  I2F.F64.S16 R16, R2 ;  /* 0x0000000200107312 */ /* 0x0040640000101c00 */
[----:B01----:R-:W-:Y:S05]  /*1240*/  BRA `(.L_x_3081) ;  /* 0x0000000c00247947 */ /* 0x003fea0003800000 */
.L_x_3077:
        /* <DEDUP_REMOVED lines=10> */
.L_x_3085:
[----:B------:R-:W2:Y:S02]  /*12f0*/  LDG.E.U16 R0, desc[UR36][R2.64] ;  /* 0x0000002402007981 */ /* 0x000ea4000c1e1500 */
[----:B--2---:R-:W-:-:S05]  /*1300*/  HADD2.F32 R0, -RZ, R0.H0_H0 ;  /* 0x20000000ff007230 */ /* 0x004fca0000004100 */
[----:B------:R-:W-:-:S04]  /*1310*/  FMUL.FTZ R0, R0, 1 ;  /* 0x3f80000000007820 */ /* 0x000fc80000410000 */
[----:B------:R4:W0:Y:S02]  /*1320*/  F2F.F64.F32 R16, R0 ;  /* 0x0000000000107310 */ /* 0x0008240000201800 */
[----:B0---4-:R-:W-:Y:S05]  /*1330*/  BRA `(.L_x_3081) ;  /* 0x0000000800e87947 */ /* 0x011fea0003800000 */
.L_x_3084:
        /* <DEDUP_REMOVED lines=10> */
.L_x_3087:
[----:B------:R-:W2:Y:S02]  /*13e0*/  LDG.E.U16 R2, desc[UR36][R2.64] ;  /* 0x0000002402027981 */ /* 0x000ea4000c1e1500 */
[----:B--2---:R-:W-:-:S05]  /*13f0*/  HADD2.F32 R0, -RZ, R2.H0_H0 ;  /* 0x20000002ff007230 */ /* 0x004fca0000004100 */
[----:B------:R-:W-:-:S04]  /*1400*/  FMUL.FTZ R0, R0, 1 ;  /* 0x3f80000000007820 */ /* 0x000fc80000410000 */
[----:B------:R0:W1:Y:S02]  /*1410*/  F2F.F64.F32 R16, R0 ;  /* 0x0000000000107310 */ /* 0x0000640000201800 */
[----:B01----:R-:W-:Y:S05]  /*1420*/  BRA `(.L_x_3081) ;  /* 0x0000000800ac7947 */ /* 0x003fea0003800000 */
.L_x_3086:
[----:B------:R4:W5:Y:S01]  /*1430*/  LDG.E.64 R16, desc[UR36][R2.64] ;  /* 0x0000002402107981 */ /* 0x000962000c1e1b00 */
[----:B------:R-:W-:Y:S05]  /*1440*/  BRA `(.L_x_3081) ;  /* 0x0000000800a47947 */ /* 0x000fea0003800000 */
.L_x_3076:
        /* <DEDUP_REMOVED lines=13> */
.L_x_3090:
[----:B------:R0:W5:Y:S01]  /*1520*/  LDG.E.64 R16, desc[UR36][R2.64] ;  /* 0x0000002402107981 */ /* 0x000162000c1e1b00 */
[----:B------:R-:W-:Y:S05]  /*1530*/  BRA `(.L_x_3081) ;  /* 0x0000000800687947 */ /* 0x000fea0003800000 */
.L_x_3089:
        /* <DEDUP_REMOVED lines=25> */
[----:B------:R0:W1:Y:S02]  /*16d0*/  F2F.F64.F32 R16, R5 ;  /* 0x0000000500107310 */ /* 0x0000640000201800 */
[----:B01----:R-:W-:Y:S05]  /*16e0*/  BRA `(.L_x_3081) ;  /* 0x0000000400fc7947 */ /* 0x003fea0003800000 */
.L_x_3092:
        /* <DEDUP_REMOVED lines=12> */
[----:B------:R0:W1:Y:S02]  /*17b0*/  F2F.F64.F32 R16, R0 ;  /* 0x0000000000107310 */ /* 0x0000640000201800 */
[----:B01----:R-:W-:Y:S05]  /*17c0*/  BRA `(.L_x_3081) ;  /* 0x0000000400c47947 */ /* 0x003fea0003800000 */
.L_x_3091:
[----:B------:R-:W2:Y:S02]  /*17d0*/  LDG.E.U16 R0, desc[UR36][R2.64] ;  /* 0x0000002402007981 */ /* 0x000ea4000c1e1500 */
[----:B--2---:R-:W-:-:S04]  /*17e0*/  IMAD.U32 R0, R0, 0x10000, RZ ;  /* 0x0001000000007824 */ /* 0x004fc800078e00ff */
[----:B------:R-:W-:-:S04]  /*17f0*/  FMUL.FTZ R0, R0, 1 ;  /* 0x3f80000000007820 */ /* 0x000fc80000410000 */
[----:B------:R0:W1:Y:S02]  /*1800*/  F2F.F64.F32 R16, R0 ;  /* 0x0000000000107310 */ /* 0x0000640000201800 */
[----:B01----:R-:W-:Y:S05]  /*1810*/  BRA `(.L_x_3081) ;  /* 0x0000000400b07947 */ /* 0x003fea0003800000 */
.L_x_3088:
        /* <DEDUP_REMOVED lines=11> */
.L_x_3095:
        /* <DEDUP_REMOVED lines=21> */
.L_x_3097:
[----:B------:R-:W-:Y:S05]  /*1a20*/  BSYNC.RECONVERGENT B0 ;  /* 0x0000000000007941 */ /* 0x000fea0003800200 */
.L_x_3096:
[----:B------:R-:W-:Y:S01]  /*1a30*/  IMAD.SHL.U32 R0, R0, 0x100000, RZ ;  /* 0x0010000000007824 */ /* 0x000fe200078e00ff */
[----:B------:R-:W-:-:S04]  /*1a40*/  LEA R2, R2, 0x3b800000, 0x17 ;  /* 0x3b80000002027811 */ /* 0x000fc800078eb8ff */
[----:B------:R-:W-:-:S05]  /*1a50*/  LOP3.LUT R0, R2, R0, R7, 0xfe, !PT ;  /* 0x0000000002007212 */ /* 0x000fca00078efe07 */
[----:B------:R-:W-:-:S04]  /*1a60*/  FMUL.FTZ R0, R0, 1 ;  /* 0x3f80000000007820 */ /* 0x000fc80000410000 */
[----:B------:R4:W0:Y:S02]  /*1a70*/  F2F.F64.F32 R16, R0 ;  /* 0x0000000000107310 */ /* 0x0008240000201800 */
[----:B0---4-:R-:W-:Y:S05]  /*1a80*/  BRA `(.L_x_3081) ;  /* 0x0000000400147947 */ /* 0x011fea0003800000 */
.L_x_3094:
        /* <DEDUP_REMOVED lines=21> */
.L_x_3099:
[----:B------:R-:W-:Y:S05]  /*1be0*/  BSYNC.RECONVERGENT B0 ;  /* 0x0000000000007941 */ /* 0x000fea0003800200 */
.L_x_3098:
[----:B------:R-:W-:Y:S01]  /*1bf0*/  IMAD.SHL.U32 R0, R0, 0x200000, RZ ;  /* 0x0020000000007824 */ /* 0x000fe200078e00ff */
[----:B------:R-:W-:-:S04]  /*1c00*/  LEA R2, R2, 0x37800000, 0x17 ;  /* 0x3780000002027811 */ /* 0x000fc800078eb8ff */
[----:B------:R-:W-:-:S05]  /*1c10*/  LOP3.LUT R0, R2, R0, R7, 0xfe, !PT ;  /* 0x0000000002007212 */ /* 0x000fca00078efe07 */
[----:B------:R-:W-:-:S04]  /*1c20*/  FMUL.FTZ R0, R0, 1 ;  /* 0x3f80000000007820 */ /* 0x000fc80000410000 */
[----:B------:R4:W0:Y:S02]  /*1c30*/  F2F.F64.F32 R16, R0 ;  /* 0x0000000000107310 */ /* 0x0008240000201800 */
[----:B0---4-:R-:W-:Y:S05]  /*1c40*/  BRA `(.L_x_3081) ;  /* 0x0000000000a47947 */ /* 0x011fea0003800000 */
.L_x_3093:
[----:B------:R-:W-:-:S09]  /*1c50*/  UISETP.NE.AND UP0, UPT, UR4, 0x1c, UPT ;  /* 0x0000001c0400788c */ /* 0x000fd2000bf05270 */
[----:B------:R-:W-:Y:S05]  /*1c60*/  BRA.U !UP0, `(.L_x_3100) ;  /* 0x0000000108947547 */ /* 0x000fea000b800000 */
[----:B------:R-:W-:-:S09]  /*1c70*/  UISETP.NE.AND UP0, UPT, UR4, 0x1d, UPT ;  /* 0x0000001d0400788c */ /* 0x000fd2000bf05270 */
[----:B------:R-:W-:Y:S05]  /*1c80*/  BRA.U !UP0, `(.L_x_3101) ;  /* 0x0000000108807547 */ /* 0x000fea000b800000 */
[----:B------:R-:W-:-:S09]  /*1c90*/  UISETP.NE.AND UP0, UPT, UR4, 0x2c, UPT ;  /* 0x0000002c0400788c */ /* 0x000fd2000bf05270 */
[----:B------:R-:W-:Y:S05]  /*1ca0*/  BRA.U !UP0, `(.L_x_3102) ;  /* 0x0000000108487547 */ /* 0x000fea000b800000 */
.L_x_3080:
[----:B------:R-:W-:Y:S01]  /*1cb0*/  MOV R0, 0x0 ;  /* 0x0000000000007802 */ /* 0x000fe20000000f00 */
[----:B------:R-:W0:Y:S01]  /*1cc0*/  LDCU.64 UR4, c[0x4][0x128] ;  /* 0x01002500ff0477ac */ /* 0x000e220008000a00 */
[----:B------:R-:W-:Y:S02]  /*1cd0*/  IMAD.MOV.U32 R8, RZ, RZ, 0x4e ;  /* 0x0000004eff087424 */ /* 0x000fe400078e00ff */
[----:B------:R1:W2:Y:S01]  /*1ce0*/  LDC.64 R2, c[0x4][R0] ;  /* 0x0100000000027b82 */ /* 0x0002a20000000a00 */
[----:B------:R-:W4:Y:S01]  /*1cf0*/  LDCU.64 UR6, c[0x4][0x130] ;  /* 0x01002600ff0677ac */ /* 0x000f220008000a00 */
[----:B------:R-:W-:Y:S02]  /*1d00*/  IMAD.MOV.U32 R12, RZ, RZ, 0x1 ;  /* 0x00000001ff0c7424 */ /* 0x000fe400078e00ff */
[----:B------:R-:W-:Y:S01]  /*1d10*/  IMAD.MOV.U32 R13, RZ, RZ, RZ ;  /* 0x000000ffff0d7224 */ /* 0x000fe200078e00ff */
[----:B------:R-:W3:Y:S01]  /*1d20*/  LDCU.64 UR8, c[0x4][0x8] ;  /* 0x01000100ff0877ac */ /* 0x000ee20008000a00 */
[----:B0-----:R-:W-:-:S02]  /*1d30*/  IMAD.U32 R4, RZ, RZ, UR4 ;  /* 0x00000004ff047e24 */ /* 0x001fc4000f8e00ff */
[----:B------:R-:W-:Y:S02]  /*1d40*/  IMAD.U32 R5, RZ, RZ, UR5 ;  /* 0x00000005ff057e24 */ /* 0x000fe4000f8e00ff */
[----:B----4-:R-:W-:Y:S02]  /*1d50*/  IMAD.U32 R6, RZ, RZ, UR6 ;  /* 0x00000006ff067e24 */ /* 0x010fe4000f8e00ff */
[----:B------:R-:W-:Y:S02]  /*1d60*/  IMAD.U32 R7, RZ, RZ, UR7 ;  /* 0x00000007ff077e24 */ /* 0x000fe4000f8e00ff */
[----:B---3--:R-:W-:Y:S02]  /*1d70*/  IMAD.U32 R10, RZ, RZ, UR8 ;  /* 0x00000008ff0a7e24 */ /* 0x008fe4000f8e00ff */
[----:B-1----:R-:W-:-:S07]  /*1d80*/  IMAD.U32 R11, RZ, RZ, UR9 ;  /* 0x00000009ff0b7e24 */ /* 0x002fce000f8e00ff */
[----:B------:R-:W-:-:S07]  /*1d90*/  LEPC R20, `(.L_x_3103) ;  /* 0x000000001014794e */ /* 0x000fce0000000000 */
[----:B--2--5:R-:W-:Y:S05]  /*1da0*/  CALL.ABS.NOINC R2 ;  /* 0x0000000002007343 */ /* 0x024fea0003c00000 */
.L_x_3103:
[----:B------:R-:W-:Y:S01]  /*1db0*/  CS2R R16, SRZ ;  /* 0x0000000000107805 */ /* 0x000fe2000001ff00 */
[----:B------:R-:W-:Y:S06]  /*1dc0*/  BRA `(.L_x_3081) ;  /* 0x0000000000447947 */ /* 0x000fec0003800000 */
.L_x_3102:
        /* <DEDUP_REMOVED lines=10> */
[----:B------:R1:W2:Y:S02]  /*1e70*/  @P0 F2F.F64.F32 R16, R0 ;  /* 0x0000000000100310 */ /* 0x0002a40000201800 */
[----:B-12---:R-:W-:Y:S05]  /*1e80*/  BRA `(.L_x_3081) ;  /* 0x0000000000147947 */ /* 0x006fea0003800000 */
.L_x_3101:
[----:B------:R-:W2:Y:S02]  /*1e90*/  LDG.E.64 R16, desc[UR36][R2.64] ;  /* 0x0000002402107981 */ /* 0x000ea4000c1e1b00 */
[----:B--2---:R-:W1:Y:S02]  /*1ea0*/  I2F.F64.U64 R16, R16 ;  /* 0x0000001000107312 */ /* 0x004e640000301800 */
[----:B-1----:R-:W-:Y:S05]  /*1eb0*/  BRA `(.L_x_3081) ;  /* 0x0000000000087947 */ /* 0x002fea0003800000 */
.L_x_3100:
[----:B------:R-:W2:Y:S02]  /*1ec0*/  LDG.E R2, desc[UR36][R2.64] ;  /* 0x0000002402027981 */ /* 0x000ea4000c1e1900 */
[----:B--2---:R1:W2:Y:S02]  /*1ed0*/  I2F.F64.U32 R16, R2 ;  /* 0x0000000200107312 */ /* 0x0042a40000201800 */
.L_x_3081:
[----:B------:R-:W-:Y:S05]  /*1ee0*/  BSYNC.RECONVERGENT B6 ;  /* 0x0000000000067941 */ /* 0x000fea0003800200 */
.L_x_3075:
[----:B------:R-:W-:-:S07]  /*1ef0*/  VIADD R35, R34, 0x80 ;  /* 0x0000008022237836 */ /* 0x000fce0000000000 */
.L_x_3045:
[----:B------:R-:W-:Y:S05]  /*1f00*/  BSYNC.RECONVERGENT B7 ;  /* 0x0000000000077941 */ /* 0x000fea0003800200 */
.L_x_3044:
[----:B------:R-:W-:Y:S01]  /*1f10*/  ISETP.GE.AND P0, PT, R35, R36, PT ;  /* 0x000000242300720c */ /* 0x000fe20003f06270 */
[----:B------:R-:W-:Y:S01]  /*1f20*/  BSSY.RECONVERGENT B7, `(.L_x_3104) ;  /* 0x00001e6000077945 */ /* 0x000fe20003800200 */
[----:B------:R-:W-:Y:S02]  /*1f30*/  CS2R R28, SRZ ;  /* 0x00000000001c7805 */ /* 0x000fe4000001ff00 */
[----:B------:R-:W-:-:S09]  /*1f40*/  CS2R R22, SRZ ;  /* 0x0000000000167805 */ /* 0x000fd2000001ff00 */
[----:B------:R-:W-:Y:S05]  /*1f50*/  @P0 BRA `(.L_x_3105) ;  /* 0x0000001c00880947 */ /* 0x000fea0003800000 */
[----:B01--4-:R-:W0:Y:S01]  /*1f60*/  LDC.64 R2, c[0x0][0x3a0] ;  /* 0x0000e800ff027b82 */ /* 0x013e220000000a00 */
        /* <DEDUP_REMOVED lines=18> */
[----:B----4-:R0:W1:Y:S02]  /*2090*/  I2F.F64.S16 R28, R2 ;  /* 0x00000002001c7312 */ /* 0x0100640000101c00 */
[----:B01----:R-:W-:Y:S05]  /*20a0*/  BRA `(.L_x_3112) ;  /* 0x0000000c006c7947 */ /* 0x003fea0003800000 */
.L_x_3110:
[----:B------:R-:W4:Y:S02]  /*20b0*/  LDG.E.U8 R2, desc[UR36][R2.64] ;  /* 0x0000002402027981 */ /* 0x000f24000c1e1100 */
[----:B----4-:R0:W1:Y:S02]  /*20c0*/  I2F.F64.U16 R28, R2 ;  /* 0x00000002001c7312 */ /* 0x0100640000101800 */
[----:B01----:R-:W-:Y:S05]  /*20d0*/  BRA `(.L_x_3112) ;  /* 0x0000000c00607947 */ /* 0x003fea0003800000 */
.L_x_3109:
[----:B------:R-:W-:-:S09]  /*20e0*/  UISETP.NE.AND UP0, UPT, UR4, 0x2, UPT ;  /* 0x000000020400788c */ /* 0x000fd2000bf05270 */
[----:B------:R-:W-:Y:S05]  /*20f0*/  BRA.U !UP0, `(.L_x_3113) ;  /* 0x0000000108287547 */ /* 0x000fea000b800000 */
[----:B------:R-:W-:-:S09]  /*2100*/  UISETP.NE.AND UP0, UPT, UR4, 0x3, UPT ;  /* 0x000000030400788c */ /* 0x000fd2000bf05270 */
[----:B------:R-:W-:Y:S05]  /*2110*/  BRA.U !UP0, `(.L_x_3114) ;  /* 0x0000000108147547 */ /* 0x000fea000b800000 */
[----:B------:R-:W-:-:S09]  /*2120*/  UISETP.NE.AND UP0, UPT, UR4, 0x4, UPT ;  /* 0x000000040400788c */ /* 0x000fd2000bf05270 */
[----:B------:R-:W-:Y:S05]  /*2130*/  BRA.U UP0, `(.L_x_3111) ;  /* 0x0000000900ec7547 */ /* 0x000fea000b800000 */
[----:B------:R-:W4:Y:S02]  /*2140*/  LDG.E.64 R28, desc[UR36][R2.64] ;  /* 0x00000024021c7981 */ /* 0x000f24000c1e1b00 */
[----:B----4-:R-:W0:Y:S02]  /*2150*/  I2F.F64.S64 R28, R28 ;  /* 0x0000001c001c7312 */ /* 0x010e240000301c00 */
[----:B0-----:R-:W-:Y:S05]  /*2160*/  BRA `(.L_x_3112) ;  /* 0x0000000c003c7947 */ /* 0x001fea0003800000 */
.L_x_3114:
[----:B------:R-:W4:Y:S02]  /*2170*/  LDG.E R2, desc[UR36][R2.64] ;  /* 0x0000002402027981 */ /* 0x000f24000c1e1900 */
[----:B----4-:R0:W1:Y:S02]  /*2180*/  I2F.F64 R28, R2 ;  /* 0x00000002001c7312 */ /* 0x0100640000201c00 */
[----:B01----:R-:W-:Y:S05]  /*2190*/  BRA `(.L_x_3112) ;  /* 0x0000000c00307947 */ /* 0x003fea0003800000 */
.L_x_3113:
[----:B------:R-:W4:Y:S02]  /*21a0*/  LDG.E.U16 R2, desc[UR36][R2.64] ;  /* 0x0000002402027981 */ /* 0x000f24000c1e1500 */
[----:B----4-:R0:W1:Y:S02]  /*21b0*/  I2F.F64.S16 R28, R2 ;  /* 0x00000002001c7312 */ /* 0x0100640000101c00 */
[----:B01----:R-:W-:Y:S05]  /*21c0*/  BRA `(.L_x_3112) ;  /* 0x0000000c00247947 */ /* 0x003fea0003800000 */
.L_x_3108:
        /* <DEDUP_REMOVED lines=8> */
[----:B------:R-:W0:Y:S02]  /*2250*/  F2F.F64.F32 R28, R28 ;  /* 0x0000001c001c7310 */ /* 0x000e240000201800 */
[----:B0-----:R-:W-:Y:S05]  /*2260*/  BRA `(.L_x_3112) ;  /* 0x0000000800fc7947 */ /* 0x001fea0003800000 */
.L_x_3116:
[----:B------:R-:W4:Y:S02]  /*2270*/  LDG.E.U16 R0, desc[UR36][R2.64] ;  /* 0x0000002402007981 */ /* 0x000f24000c1e1500 */
[----:B----4-:R-:W-:-:S05]  /*2280*/  HADD2.F32 R0, -RZ, R0.H0_H0 ;  /* 0x20000000ff007230 */ /* 0x010fca0000004100 */
[----:B------:R-:W-:-:S04]  /*2290*/  FMUL.FTZ R0, R0, 1 ;  /* 0x3f80000000007820 */ /* 0x000fc80000410000 */
[----:B------:R0:W1:Y:S02]  /*22a0*/  F2F.F64.F32 R28, R0 ;  /* 0x00000000001c7310 */ /* 0x0000640000201800 */
[----:B01----:R-:W-:Y:S05]  /*22b0*/  BRA `(.L_x_3112) ;  /* 0x0000000800e87947 */ /* 0x003fea0003800000 */
.L_x_3115:
        /* <DEDUP_REMOVED lines=10> */
.L_x_3118:
[----:B------:R-:W4:Y:S02]  /*2360*/  LDG.E.U16 R2, desc[UR36][R2.64] ;  /* 0x0000002402027981 */ /* 0x000f24000c1e1500 */
[----:B----4-:R-:W-:-:S05]  /*2370*/  HADD2.F32 R0, -RZ, R2.H0_H0 ;  /* 0x20000002ff007230 */ /* 0x010fca0000004100 */
[----:B------:R-:W-:-:S04]  /*2380*/  FMUL.FTZ R0, R0, 1 ;  /* 0x3f80000000007820 */ /* 0x000fc80000410000 */
[----:B------:R0:W1:Y:S02]  /*2390*/  F2F.F64.F32 R28, R0 ;  /* 0x00000000001c7310 */ /* 0x0000640000201800 */
[----:B01----:R-:W-:Y:S05]  /*23a0*/  BRA `(.L_x_3112) ;  /* 0x0000000800ac7947 */ /* 0x003fea0003800000 */
.L_x_3117:
[----:B------:R0:W5:Y:S01]  /*23b0*/  LDG.E.64 R28, desc[UR36][R2.64] ;  /* 0x00000024021c7981 */ /* 0x000162000c1e1b00 */
[----:B------:R-:W-:Y:S05]  /*23c0*/  BRA `(.L_x_3112) ;  /* 0x0000000800a47947 */ /* 0x000fea0003800000 */
.L_x_3107:
        /* <DEDUP_REMOVED lines=13> */
.L_x_3121:
[----:B------:R4:W5:Y:S01]  /*24a0*/  LDG.E.64 R28, desc[UR36][R2.64] ;  /* 0x00000024021c7981 */ /* 0x000962000c1e1b00 */
[----:B------:R-:W-:Y:S05]  /*24b0*/  BRA `(.L_x_3112) ;  /* 0x0000000800687947 */ /* 0x000fea0003800000 */
.L_x_3120:
        /* <DEDUP_REMOVED lines=27> */
.L_x_3123:
[----:B------:R-:W4:Y:S02]  /*2670*/  LDG.E.U8 R2, desc[UR36][R2.64] ;  /* 0x0000002402027981 */ /* 0x000f24000c1e1100 */
[C---:B----4-:R-:W-:Y:S02]  /*2680*/  IMAD.SHL.U32 R0, R2.reuse, 0x2000000, RZ ;  /* 0x0200000002007824 */ /* 0x050fe400078e00ff */
        /* <DEDUP_REMOVED lines=10> */
[----:B------:R0:W1:Y:S02]  /*2730*/  F2F.F64.F32 R28, R0 ;  /* 0x00000000001c7310 */ /* 0x0000640000201800 */
[----:B01----:R-:W-:Y:S05]  /*2740*/  BRA `(.L_x_3112) ;  /* 0x0000000400c47947 */ /* 0x003fea0003800000 */
.L_x_3122:
[----:B------:R-:W4:Y:S02]  /*2750*/  LDG.E.U16 R0, desc[UR36][R2.64] ;  /* 0x0000002402007981 */ /* 0x000f24000c1e1500 */
[----:B----4-:R-:W-:-:S04]  /*2760*/  IMAD.U32 R0, R0, 0x10000, RZ ;  /* 0x0001000000007824 */ /* 0x010fc800078e00ff */
[----:B------:R-:W-:-:S04]  /*2770*/  FMUL.FTZ R0, R0, 1 ;  /* 0x3f80000000007820 */ /* 0x000fc80000410000 */
[----:B------:R0:W1:Y:S02]  /*2780*/  F2F.F64.F32 R28, R0 ;  /* 0x00000000001c7310 */ /* 0x0000640000201800 */
[----:B01----:R-:W-:Y:S05]  /*2790*/  BRA `(.L_x_3112) ;  /* 0x0000000400b07947 */ /* 0x003fea0003800000 */
.L_x_3119:
        /* <DEDUP_REMOVED lines=9> */
[----:B----4-:R4:W0:Y:S02]  /*2830*/  I2F.F64.U16 R28, R2 ;  /* 0x00000002001c7312 */ /* 0x0108240000101800 */
[----:B0---4-:R-:W-:Y:S05]  /*2840*/  BRA `(.L_x_3112) ;  /* 0x0000000400847947 */ /* 0x011fea0003800000 */
.L_x_3126:
[----:B------:R-:W4:Y:S01]  /*2850*/  LDG.E.U8 R3, desc[UR36][R2.64] ;  /* 0x0000002402037981 */ /* 0x000f22000c1e1100 */
[----:B------:R-:W-:Y:S02]  /*2860*/  CS2R R28, SRZ ;  /* 0x00000000001c7805 */ /* 0x000fe4000001ff00 */
[----:B----4-:R-:W-:-:S13]  /*2870*/  ISETP.NE.AND P0, PT, R3, RZ, PT ;  /* 0x000000ff0300720c */ /* 0x010fda0003f05270 */
        /* <DEDUP_REMOVED lines=18> */
.L_x_3128:
[----:B------:R-:W-:Y:S05]  /*29a0*/  BSYNC.RECONVERGENT B0 ;  /* 0x0000000000007941 */ /* 0x000fea0003800200 */
.L_x_3127:
[----:B------:R-:W-:Y:S01]  /*29b0*/  IMAD.SHL.U32 R0, R0, 0x100000, RZ ;  /* 0x0010000000007824 */ /* 0x000fe200078e00ff */
[----:B------:R-:W-:-:S04]  /*29c0*/  LEA R2, R2, 0x3b800000, 0x17 ;  /* 0x3b80000002027811 */ /* 0x000fc800078eb8ff */
[----:B------:R-:W-:-:S05]  /*29d0*/  LOP3.LUT R0, R2, R0, R7, 0xfe, !PT ;  /* 0x0000000002007212 */ /* 0x000fca00078efe07 */
[----:B------:R-:W-:-:S04]  /*29e0*/  FMUL.FTZ R0, R0, 1 ;  /* 0x3f80000000007820 */ /* 0x000fc80000410000 */
[----:B------:R4:W0:Y:S02]  /*29f0*/  F2F.F64.F32 R28, R0 ;  /* 0x00000000001c7310 */ /* 0x0008240000201800 */
[----:B0---4-:R-:W-:Y:S05]  /*2a00*/  BRA `(.L_x_3112) ;  /* 0x0000000400147947 */ /* 0x011fea0003800000 */
.L_x_3125:
        /* <DEDUP_REMOVED lines=21> */
.L_x_3130:
[----:B------:R-:W-:Y:S05]  /*2b60*/  BSYNC.RECONVERGENT B0 ;  /* 0x0000000000007941 */ /* 0x000fea0003800200 */
.L_x_3129:
[----:B------:R-:W-:Y:S01]  /*2b70*/  IMAD.SHL.U32 R0, R0, 0x200000, RZ ;  /* 0x0020000000007824 */ /* 0x000fe200078e00ff */
[----:B------:R-:W-:-:S04]  /*2b80*/  LEA R2, R2, 0x37800000, 0x17 ;  /* 0x3780000002027811 */ /* 0x000fc800078eb8ff */
[----:B------:R-:W-:-:S05]  /*2b90*/  LOP3.LUT R0, R2, R0, R7, 0xfe, !PT ;  /* 0x0000000002007212 */ /* 0x000fca00078efe07 */
[----:B------:R-:W-:-:S04]  /*2ba0*/  FMUL.FTZ R0, R0, 1 ;  /* 0x3f80000000007820 */ /* 0x000fc80000410000 */
[----:B------:R4:W0:Y:S02]  /*2bb0*/  F2F.F64.F32 R28, R0 ;  /* 0x00000000001c7310 */ /* 0x0008240000201800 */
[----:B0---4-:R-:W-:Y:S05]  /*2bc0*/  BRA `(.L_x_3112) ;  /* 0x0000000000a47947 */ /* 0x011fea0003800000 */
.L_x_3124:
        /* <DEDUP_REMOVED lines=8> */
[----:B------:R-:W-:Y:S01]  /*2c50*/  IMAD.MOV.U32 R29, RZ, RZ, 0x38000000 ;  /* 0x38000000ff1d7424 */ /* 0x000fe200078e00ff */
[----:B----4-:R-:W-:-:S13]  /*2c60*/  ISETP.NE.AND P0, PT, R0, RZ, PT ;  /* 0x000000ff0000720c */ /* 0x010fda0003f05270 */
[----:B------:R-:W-:Y:S05]  /*2c70*/  @!P0 BRA `(.L_x_3112) ;  /* 0x0000000000788947 */ /* 0x000fea0003800000 */
[----:B------:R-:W-:-:S13]  /*2c80*/  ISETP.NE.AND P0, PT, R0, 0xff, PT ;  /* 0x000000ff0000780c */ /* 0x000fda0003f05270 */
[----:B------:R-:W-:Y:S02]  /*2c90*/  @P0 IMAD.SHL.U32 R0, R0, 0x800000, RZ ;  /* 0x0080000000000824 */ /* 0x000fe400078e00ff */
[----:B------:R-:W-:Y:S02]  /*2ca0*/  @!P0 IMAD.MOV.U32 R28, RZ, RZ, 0x20000000 ;  /* 0x20000000ff1c8424 */ /* 0x000fe400078e00ff */
[----:B------:R-:W-:Y:S02]  /*2cb0*/  @!P0 IMAD.MOV.U32 R29, RZ, RZ, 0x7ff80000 ;  /* 0x7ff80000ff1d8424 */ /* 0x000fe400078e00ff */
[----:B------:R-:W-:-:S04]  /*2cc0*/  @P0 FMUL.FTZ R0, R0, 1 ;  /* 0x3f80000000000820 */ /* 0x000fc80000410000 */
[----:B------:R0:W1:Y:S02]  /*2cd0*/  @P0 F2F.F64.F32 R28, R0 ;  /* 0x00000000001c0310 */ /* 0x0000640000201800 */
[----:B01----:R-:W-:Y:S05]  /*2ce0*/  BRA `(.L_x_3112) ;  /* 0x00000000005c7947 */ /* 0x003fea0003800000 */
.L_x_3111:
        /* <DEDUP_REMOVED lines=16> */
.L_x_3133:
[----:B------:R-:W-:Y:S01]  /*2df0*/  CS2R R28, SRZ ;  /* 0x00000000001c7805 */ /* 0x000fe2000001ff00 */
[----:B------:R-:W-:Y:S06]  /*2e00*/  BRA `(.L_x_3112) ;  /* 0x0000000000147947 */ /* 0x000fec0003800000 */
.L_x_3132:
[----:B------:R-:W4:Y:S02]  /*2e10*/  LDG.E.64 R28, desc[UR36][R2.64] ;  /* 0x00000024021c7981 */ /* 0x000f24000c1e1b00 */
[----:B----4-:R-:W0:Y:S02]  /*2e20*/  I2F.F64.U64 R28, R28 ;  /* 0x0000001c001c7312 */ /* 0x010e240000301800 */
[----:B0-----:R-:W-:Y:S05]  /*2e30*/  BRA `(.L_x_3112) ;  /* 0x0000000000087947 */ /* 0x001fea0003800000 */
.L_x_3131:
[----:B------:R-:W4:Y:S02]  /*2e40*/  LDG.E R2, desc[UR36][R2.64] ;  /* 0x0000002402027981 */ /* 0x000f24000c1e1900 */
[----:B----4-:R0:W1:Y:S02]  /*2e50*/  I2F.F64.U32 R28, R2 ;  /* 0x00000002001c7312 */ /* 0x0100640000201800 */
.L_x_3112:
[----:B------:R-:W-:Y:S05]  /*2e60*/  BSYNC.RECONVERGENT B6 ;  /* 0x0000000000067941 */ /* 0x000fea0003800200 */
.L_x_3106:
        /* <DEDUP_REMOVED lines=18> */
[----:B----4-:R0:W4:Y:S02]  /*2f90*/  I2F.F64.S16 R22, R2 ;  /* 0x0000000200167312 */ /* 0x0101240000101c00 */
[----:B0---4-:R-:W-:Y:S05]  /*2fa0*/  BRA `(.L_x_3140) ;  /* 0x0000000c006c7947 */ /* 0x011fea0003800000 */
.L_x_3138:
[----:B------:R-:W4:Y:S02]  /*2fb0*/  LDG.E.U8 R2, desc[UR36][R2.64] ;  /* 0x0000002402027981 */ /* 0x000f24000c1e1100 */
[----:B----4-:R0:W4:Y:S02]  /*2fc0*/  I2F.F64.U16 R22, R2 ;  /* 0x0000000200167312 */ /* 0x0101240000101800 */
[----:B0---4-:R-:W-:Y:S05]  /*2fd0*/  BRA `(.L_x_3140) ;  /* 0x0000000c00607947 */ /* 0x011fea0003800000 */
.L_x_3137:
        /* <DEDUP_REMOVED lines=9> */
.L_x_3142:
[----:B------:R-:W4:Y:S02]  /*3070*/  LDG.E R2, desc[UR36][R2.64] ;  /* 0x0000002402027981 */ /* 0x000f24000c1e1900 */
[----:B----4-:R0:W4:Y:S02]  /*3080*/  I2F.F64 R22, R2 ;  /* 0x0000000200167312 */ /* 0x0101240000201c00 */
[----:B0---4-:R-:W-:Y:S05]  /*3090*/  BRA `(.L_x_3140) ;  /* 0x0000000c00307947 */ /* 0x011fea0003800000 */
.L_x_3141:
[----:B------:R-:W4:Y:S02]  /*30a0*/  LDG.E.U16 R2, desc[UR36][R2.64] ;  /* 0x0000002402027981 */ /* 0x000f24000c1e1500 */
[----:B----4-:R0:W4:Y:S02]  /*30b0*/  I2F.F64.S16 R22, R2 ;  /* 0x0000000200167312 */ /* 0x0101240000101c00 */
[----:B0---4-:R-:W-:Y:S05]  /*30c0*/  BRA `(.L_x_3140) ;  /* 0x0000000c00247947 */ /* 0x011fea0003800000 */
.L_x_3136:
        /* <DEDUP_REMOVED lines=10> */
.L_x_3144:
[----:B------:R-:W4:Y:S02]  /*3170*/  LDG.E.U16 R0, desc[UR36][R2.64] ;  /* 0x0000002402007981 */ /* 0x000f24000c1e1500 */
[----:B----4-:R-:W-:-:S05]  /*3180*/  HADD2.F32 R0, -RZ, R0.H0_H0 ;  /* 0x20000000ff007230 */ /* 0x010fca0000004100 */
[----:B------:R-:W-:-:S04]  /*3190*/  FMUL.FTZ R0, R0, 1 ;  /* 0x3f80000000007820 */ /* 0x000fc80000410000 */
[----:B------:R4:W0:Y:S02]  /*31a0*/  F2F.F64.F32 R22, R0 ;  /* 0x0000000000167310 */ /* 0x0008240000201800 */
[----:B0---4-:R-:W-:Y:S05]  /*31b0*/  BRA `(.L_x_3140) ;  /* 0x0000000800e87947 */ /* 0x011fea0003800000 */
.L_x_3143:
        /* <DEDUP_REMOVED lines=10> */
.L_x_3146:
[----:B------:R-:W4:Y:S02]  /*3260*/  LDG.E.U16 R2, desc[UR36][R2.64] ;  /* 0x0000002402027981 */ /* 0x000f24000c1e1500 */
[----:B----4-:R-:W-:-:S05]  /*3270*/  HADD2.F32 R0, -RZ, R2.H0_H0 ;  /* 0x20000002ff007230 */ /* 0x010fca0000004100 */
[----:B------:R-:W-:-:S04]  /*3280*/  FMUL.FTZ R0, R0, 1 ;  /* 0x3f80000000007820 */ /* 0x000fc80000410000 */
[----:B------:R0:W4:Y:S02]  /*3290*/  F2F.F64.F32 R22, R0 ;  /* 0x0000000000167310 */ /* 0x0001240000201800 */
[----:B0---4-:R-:W-:Y:S05]  /*32a0*/  BRA `(.L_x_3140) ;  /* 0x0000000800ac7947 */ /* 0x011fea0003800000 */
.L_x_3145:
[----:B------:R0:W5:Y:S01]  /*32b0*/  LDG.E.64 R22, desc[UR36][R2.64] ;  /* 0x0000002402167981 */ /* 0x000162000c1e1b00 */
[----:B------:R-:W-:Y:S05]  /*32c0*/  BRA `(.L_x_3140) ;  /* 0x0000000800a47947 */ /* 0x000fea0003800000 */
.L_x_3135:
        /* <DEDUP_REMOVED lines=13> */
.L_x_3149:
[----:B------:R0:W5:Y:S01]  /*33a0*/  LDG.E.64 R22, desc[UR36][R2.64] ;  /* 0x0000002402167981 */ /* 0x000162000c1e1b00 */
[----:B------:R-:W-:Y:S05]  /*33b0*/  BRA `(.L_x_3140) ;  /* 0x0000000800687947 */ /* 0x000fea0003800000 */
.L_x_3148:
        /* <DEDUP_REMOVED lines=27> */
.L_x_3151:
        /* <DEDUP_REMOVED lines=14> */
.L_x_3150:
[----:B------:R-:W4:Y:S02]  /*3650*/  LDG.E.U16 R0, desc[UR36][R2.64] ;  /* 0x0000002402007981 */ /* 0x000f24000c1e1500 */
[----:B----4-:R-:W-:-:S04]  /*3660*/  IMAD.U32 R0, R0, 0x10000, RZ ;  /* 0x0001000000007824 */ /* 0x010fc800078e00ff */
[----:B------:R-:W-:-:S04]  /*3670*/  FMUL.FTZ R0, R0, 1 ;  /* 0x3f80000000007820 */ /* 0x000fc80000410000 */
[----:B------:R0:W4:Y:S02]  /*3680*/  F2F.F64.F32 R22, R0 ;  /* 0x0000000000167310 */ /* 0x0001240000201800 */
[----:B0---4-:R-:W-:Y:S05]  /*3690*/  BRA `(.L_x_3140) ;  /* 0x0000000400b07947 */ /* 0x011fea0003800000 */
.L_x_3147:
        /* <DEDUP_REMOVED lines=9> */
[----:B----4-:R0:W4:Y:S02]  /*3730*/  I2F.F64.U16 R22, R2 ;  /* 0x0000000200167312 */ /* 0x0101240000101800 */
[----:B0---4-:R-:W-:Y:S05]  /*3740*/  BRA `(.L_x_3140) ;  /* 0x0000000400847947 */ /* 0x011fea0003800000 */
.L_x_3154:
        /* <DEDUP_REMOVED lines=21> */
.L_x_3156:
[----:B------:R-:W-:Y:S05]  /*38a0*/  BSYNC.RECONVERGENT B0 ;  /* 0x0000000000007941 */ /* 0x000fea0003800200 */
.L_x_3155:
[----:B------:R-:W-:Y:S01]  /*38b0*/  IMAD.SHL.U32 R0, R0, 0x100000, RZ ;  /* 0x0010000000007824 */ /* 0x000fe200078e00ff */
[----:B------:R-:W-:-:S04]  /*38c0*/  LEA R2, R2, 0x3b800000, 0x17 ;  /* 0x3b80000002027811 */ /* 0x000fc800078eb8ff */
[----:B------:R-:W-:-:S05]  /*38d0*/  LOP3.LUT R0, R2, R0, R7, 0xfe, !PT ;  /* 0x0000000002007212 */ /* 0x000fca00078efe07 */
[----:B------:R-:W-:-:S04]  /*38e0*/  FMUL.FTZ R0, R0, 1 ;  /* 0x3f80000000007820 */ /* 0x000fc80000410000 */
[----:B------:R0:W4:Y:S02]  /*38f0*/  F2F.F64.F32 R22, R0 ;  /* 0x0000000000167310 */ /* 0x0001240000201800 */
[----:B0---4-:R-:W-:Y:S05]  /*3900*/  BRA `(.L_x_3140) ;  /* 0x0000000400147947 */ /* 0x011fea0003800000 */
.L_x_3153:
        /* <DEDUP_REMOVED lines=21> */
.L_x_3158:
[----:B------:R-:W-:Y:S05]  /*3a60*/  BSYNC.RECONVERGENT B0 ;  /* 0x0000000000007941 */ /* 0x000fea0003800200 */
.L_x_3157:
[----:B------:R-:W-:Y:S01]  /*3a70*/  IMAD.SHL.U32 R0, R0, 0x200000, RZ ;  /* 0x0020000000007824 */ /* 0x000fe200078e00ff */
[----:B------:R-:W-:-:S04]  /*3a80*/  LEA R2, R2, 0x37800000, 0x17 ;  /* 0x3780000002027811 */ /* 0x000fc800078eb8ff */
[----:B------:R-:W-:-:S05]  /*3a90*/  LOP3.LUT R0, R2, R0, R7, 0xfe, !PT ;  /* 0x0000000002007212 */ /* 0x000fca00078efe07 */
[----:B------:R-:W-:-:S04]  /*3aa0*/  FMUL.FTZ R0, R0, 1 ;  /* 0x3f80000000007820 */ /* 0x000fc80000410000 */
[----:B------:R0:W4:Y:S02]  /*3ab0*/  F2F.F64.F32 R22, R0 ;  /* 0x0000000000167310 */ /* 0x0001240000201800 */
[----:B0---4-:R-:W-:Y:S05]  /*3ac0*/  BRA `(.L_x_3140) ;  /* 0x0000000000a47947 */ /* 0x011fea0003800000 */
.L_x_3152:
        /* <DEDUP_REMOVED lines=16> */
[----:B------:R0:W4:Y:S02]  /*3bd0*/  @P0 F2F.F64.F32 R22, R0 ;  /* 0x0000000000160310 */ /* 0x0001240000201800 */
[----:B0---4-:R-:W-:Y:S05]  /*3be0*/  BRA `(.L_x_3140) ;  /* 0x00000000005c7947 */ /* 0x011fea0003800000 */
.L_x_3139:
        /* <DEDUP_REMOVED lines=16> */
.L_x_3161:
[----:B------:R-:W-:Y:S01]  /*3cf0*/  CS2R R22, SRZ ;  /* 0x0000000000167805 */ /* 0x000fe2000001ff00 */
[----:B------:R-:W-:Y:S06]  /*3d00*/  BRA `(.L_x_3140) ;  /* 0x0000000000147947 */ /* 0x000fec0003800000 */
.L_x_3160:
[----:B------:R-:W4:Y:S02]  /*3d10*/  LDG.E.64 R22, desc[UR36][R2.64] ;  /* 0x0000002402167981 */ /* 0x000f24000c1e1b00 */
[----:B----4-:R-:W0:Y:S02]  /*3d20*/  I2F.F64.U64 R22, R22 ;  /* 0x0000001600167312 */ /* 0x010e240000301800 */
[----:B0-----:R-:W-:Y:S05]  /*3d30*/  BRA `(.L_x_3140) ;  /* 0x0000000000087947 */ /* 0x001fea0003800000 */
.L_x_3159:
[----:B------:R-:W4:Y:S02]  /*3d40*/  LDG.E R2, desc[UR36][R2.64] ;  /* 0x0000002402027981 */ /* 0x000f24000c1e1900 */
[----:B----4-:R4:W0:Y:S02]  /*3d50*/  I2F.F64.U32 R22, R2 ;  /* 0x0000000200167312 */ /* 0x0108240000201800 */
.L_x_3140:
[----:B------:R-:W-:Y:S05]  /*3d60*/  BSYNC.RECONVERGENT B6 ;  /* 0x0000000000067941 */ /* 0x000fea0003800200 */
.L_x_3134:
[----:B------:R-:W-:-:S07]  /*3d70*/  VIADD R35, R35, 0x80 ;  /* 0x0000008023237836 */ /* 0x000fce0000000000 */
.L_x_3105:
[----:B------:R-:W-:Y:S05]  /*3d80*/  BSYNC.RECONVERGENT B7 ;  /* 0x0000000000077941 */ /* 0x000fea0003800200 */
.L_x_3104:
        /* <DEDUP_REMOVED lines=26> */
.L_x_3168:
[----:B------:R-:W4:Y:S02]  /*3f30*/  LDG.E.U8 R2, desc[UR36][R2.64] ;  /* 0x0000002402027981 */ /* 0x000f24000c1e1100 */
[----:B----4-:R0:W1:Y:S02]  /*3f40*/  I2F.F64.U16 R24, R2 ;  /* 0x0000000200187312 */ /* 0x0100640000101800 */
[----:B01----:R-:W-:Y:S05]  /*3f50*/  BRA `(.L_x_3170) ;  /* 0x0000000c00607947 */ /* 0x003fea0003800000 */
.L_x_3167:
        /* <DEDUP_REMOVED lines=9> */
.L_x_3172:
[----:B------:R-:W4:Y:S02]  /*3ff0*/  LDG.E R2, desc[UR36][R2.64] ;  /* 0x0000002402027981 */ /* 0x000f24000c1e1900 */
[----:B----4-:R0:W1:Y:S02]  /*4000*/  I2F.F64 R24, R2 ;  /* 0x0000000200187312 */ /* 0x0100640000201c00 */
[----:B01----:R-:W-:Y:S05]  /*4010*/  BRA `(.L_x_3170) ;  /* 0x0000000c00307947 */ /* 0x003fea0003800000 */
.L_x_3171:
[----:B------:R-:W4:Y:S02]  /*4020*/  LDG.E.U16 R2, desc[UR36][R2.64] ;  /* 0x0000002402027981 */ /* 0x000f24000c1e1500 */
[----:B----4-:R0:W1:Y:S02]  /*4030*/  I2F.F64.S16 R24, R2 ;  /* 0x0000000200187312 */ /* 0x0100640000101c00 */
[----:B01----:R-:W-:Y:S05]  /*4040*/  BRA `(.L_x_3170) ;  /* 0x0000000c00247947 */ /* 0x003fea0003800000 */
.L_x_3166:
        /* <DEDUP_REMOVED lines=10> */
.L_x_3174:
[----:B------:R-:W4:Y:S02]  /*40f0*/  LDG.E.U16 R0, desc[UR36][R2.64] ;  /* 0x0000002402007981 */ /* 0x000f24000c1e1500 */
[----:B----4-:R-:W-:-:S05]  /*4100*/  HADD2.F32 R0, -RZ, R0.H0_H0 ;  /* 0x20000000ff007230 */ /* 0x010fca0000004100 */
[----:B------:R-:W-:-:S04]  /*4110*/  FMUL.FTZ R0, R0, 1 ;  /* 0x3f80000000007820 */ /* 0x000fc80000410000 */
[----:B------:R0:W1:Y:S02]  /*4120*/  F2F.F64.F32 R24, R0 ;  /* 0x0000000000187310 */ /* 0x0000640000201800 */
[----:B01----:R-:W-:Y:S05]  /*4130*/  BRA `(.L_x_3170) ;  /* 0x0000000800e87947 */ /* 0x003fea0003800000 */
.L_x_3173:
        /* <DEDUP_REMOVED lines=8> */
[----:B------:R-:W1:Y:S02]  /*41c0*/  F2F.F64.F32 R24, R24 ;  /* 0x0000001800187310 */ /* 0x000e640000201800 */
[----:B-1----:R-:W-:Y:S05]  /*41d0*/  BRA `(.L_x_3170) ;  /* 0x0000000800c07947 */ /* 0x002fea0003800000 */
.L_x_3176:
[----:B------:R-:W4:Y:S02]  /*41e0*/  LDG.E.U16 R2, desc[UR36][R2.64] ;  /* 0x0000002402027981 */ /* 0x000f24000c1e1500 */
[----:B----4-:R-:W-:-:S05]  /*41f0*/  HADD2.F32 R0, -RZ, R2.H0_H0 ;  /* 0x20000002ff007230 */ /* 0x010fca0000004100 */
[----:B------:R-:W-:-:S04]  /*4200*/  FMUL.FTZ R0, R0, 1 ;  /* 0x3f80000000007820 */ /* 0x000fc80000410000 */
[----:B------:R1:W4:Y:S02]  /*4210*/  F2F.F64.F32 R24, R0 ;  /* 0x0000000000187310 */ /* 0x0003240000201800 */
[----:B-1--4-:R-:W-:Y:S05]  /*4220*/  BRA `(.L_x_3170) ;  /* 0x0000000800ac7947 */ /* 0x012fea0003800000 */
.L_x_3175:
[----:B------:R0:W5:Y:S01]  /*4230*/  LDG.E.64 R24, desc[UR36][R2.64] ;  /* 0x0000002402187981 */ /* 0x000162000c1e1b00 */
[----:B------:R-:W-:Y:S05]  /*4240*/  BRA `(.L_x_3170) ;  /* 0x0000000800a47947 */ /* 0x000fea0003800000 */
.L_x_3165:
        /* <DEDUP_REMOVED lines=13> */
.L_x_3179:
[----:B------:R1:W5:Y:S01]  /*4320*/  LDG.E.64 R24, desc[UR36][R2.64] ;  /* 0x0000002402187981 */ /* 0x000362000c1e1b00 */
[----:B------:R-:W-:Y:S05]  /*4330*/  BRA `(.L_x_3170) ;  /* 0x0000000800687947 */ /* 0x000fea0003800000 */
.L_x_3178:
        /* <DEDUP_REMOVED lines=26> */
[----:B-1--4-:R-:W-:Y:S05]  /*44e0*/  BRA `(.L_x_3170) ;  /* 0x0000000400fc7947 */ /* 0x012fea0003800000 */
.L_x_3181:
        /* <DEDUP_REMOVED lines=13> */
[----:B-1--4-:R-:W-:Y:S05]  /*45c0*/  BRA `(.L_x_3170) ;  /* 0x0000000400c47947 */ /* 0x012fea0003800000 */
.L_x_3180:
[----:B------:R-:W4:Y:S02]  /*45d0*/  LDG.E.U16 R0, desc[UR36][R2.64] ;  /* 0x0000002402007981 */ /* 0x000f24000c1e1500 */
[----:B----4-:R-:W-:-:S04]  /*45e0*/  IMAD.U32 R0, R0, 0x10000, RZ ;  /* 0x0001000000007824 */ /* 0x010fc800078e00ff */
[----:B------:R-:W-:-:S04]  /*45f0*/  FMUL.FTZ R0, R0, 1 ;  /* 0x3f80000000007820 */ /* 0x000fc80000410000 */
[----:B------:R1:W4:Y:S02]  /*4600*/  F2F.F64.F32 R24, R0 ;  /* 0x0000000000187310 */ /* 0x0003240000201800 */
[----:B-1--4-:R-:W-:Y:S05]  /*4610*/  BRA `(.L_x_3170) ;  /* 0x0000000400b07947 */ /* 0x012fea0003800000 */
.L_x_3177:
        /* <DEDUP_REMOVED lines=9> */
[----:B----4-:R0:W1:Y:S02]  /*46b0*/  I2F.F64.U16 R24, R2 ;  /* 0x0000000200187312 */ /* 0x0100640000101800 */
[----:B01----:R-:W-:Y:S05]  /*46c0*/  BRA `(.L_x_3170) ;  /* 0x0000000400847947 */ /* 0x003fea0003800000 */
.L_x_3184:
        /* <DEDUP_REMOVED lines=21> */
.L_x_3186:
[----:B------:R-:W-:Y:S05]  /*4820*/  BSYNC.RECONVERGENT B0 ;  /* 0x0000000000007941 */ /* 0x000fea0003800200 */
.L_x_3185:
[----:B------:R-:W-:Y:S01]  /*4830*/  IMAD.SHL.U32 R0, R0, 0x100000, RZ ;  /* 0x0010000000007824 */ /* 0x000fe200078e00ff */
[----:B------:R-:W-:-:S04]  /*4840*/  LEA R2, R2, 0x3b800000, 0x17 ;  /* 0x3b80000002027811 */ /* 0x000fc800078eb8ff */
[----:B------:R-:W-:-:S05]  /*4850*/  LOP3.LUT R0, R2, R0, R7, 0xfe, !PT ;  /* 0x0000000002007212 */ /* 0x000fca00078efe07 */
[----:B------:R-:W-:-:S04]  /*4860*/  FMUL.FTZ R0, R0, 1 ;  /* 0x3f80000000007820 */ /* 0x000fc80000410000 */
[----:B------:R0:W1:Y:S02]  /*4870*/  F2F.F64.F32 R24, R0 ;  /* 0x0000000000187310 */ /* 0x0000640000201800 */
[----:B01----:R-:W-:Y:S05]  /*4880*/  BRA `(.L_x_3170) ;  /* 0x0000000400147947 */ /* 0x003fea0003800000 */
.L_x_3183:
        /* <DEDUP_REMOVED lines=21> */
.L_x_3188:
[----:B------:R-:W-:Y:S05]  /*49e0*/  BSYNC.RECONVERGENT B0 ;  /* 0x0000000000007941 */ /* 0x000fea0003800200 */
.L_x_3187:
[----:B------:R-:W-:Y:S01]  /*49f0*/  IMAD.SHL.U32 R0, R0, 0x200000, RZ ;  /* 0x0020000000007824 */ /* 0x000fe200078e00ff */
[----:B------:R-:W-:-:S04]  /*4a00*/  LEA R2, R2, 0x37800000, 0x17 ;  /* 0x3780000002027811 */ /* 0x000fc800078eb8ff */
[----:B------:R-:W-:-:S05]  /*4a10*/  LOP3.LUT R0, R2, R0, R7, 0xfe, !PT ;  /* 0x0000000002007212 */ /* 0x000fca00078efe07 */
[----:B------:R-:W-:-:S04]  /*4a20*/  FMUL.FTZ R0, R0, 1 ;  /* 0x3f80000000007820 */ /* 0x000fc80000410000 */
[----:B------:R0:W1:Y:S02]  /*4a30*/  F2F.F64.F32 R24, R0 ;  /* 0x0000000000187310 */ /* 0x0000640000201800 */
[----:B01----:R-:W-:Y:S05]  /*4a40*/  BRA `(.L_x_3170) ;  /* 0x0000000000a47947 */ /* 0x003fea0003800000 */
.L_x_3182:
        /* <DEDUP_REMOVED lines=18> */
.L_x_3169:
        /* <DEDUP_REMOVED lines=16> */
.L_x_3191:
[----:B------:R-:W-:Y:S01]  /*4c70*/  CS2R R24, SRZ ;  /* 0x0000000000187805 */ /* 0x000fe2000001ff00 */
[----:B------:R-:W-:Y:S06]  /*4c80*/  BRA `(.L_x_3170) ;  /* 0x0000000000147947 */ /* 0x000fec0003800000 */
.L_x_3190:
[----:B------:R-:W4:Y:S02]  /*4c90*/  LDG.E.64 R24, desc[UR36][R2.64] ;  /* 0x0000002402187981 */ /* 0x000f24000c1e1b00 */
[----:B----4-:R-:W4:Y:S02]  /*4ca0*/  I2F.F64.U64 R24, R24 ;  /* 0x0000001800187312 */ /* 0x010f240000301800 */
[----:B----4-:R-:W-:Y:S05]  /*4cb0*/  BRA `(.L_x_3170) ;  /* 0x0000000000087947 */ /* 0x010fea0003800000 */
.L_x_3189:
[----:B------:R-:W4:Y:S02]  /*4cc0*/  LDG.E R2, desc[UR36][R2.64] ;  /* 0x0000002402027981 */ /* 0x000f24000c1e1900 */
[----:B----4-:R4:W0:Y:S02]  /*4cd0*/  I2F.F64.U32 R24, R2 ;  /* 0x0000000200187312 */ /* 0x0108240000201800 */
.L_x_3170:
[----:B------:R-:W-:Y:S05]  /*4ce0*/  BSYNC.RECONVERGENT B6 ;  /* 0x0000000000067941 */ /* 0x000fea0003800200 */
.L_x_3164:
[----:B01--4-:R-:W0:Y:S01]  /*4cf0*/  LDC.64 R2, c[0x0][0x3a8] ;  /* 0x0000ea00ff027b82 */ /* 0x013e220000000a00 */
        /* <DEDUP_REMOVED lines=19> */
.L_x_3196:
[----:B------:R-:W4:Y:S02]  /*4e30*/  LDG.E.U8 R2, desc[UR36][R2.64] ;  /* 0x0000002402027981 */ /* 0x000f24000c1e1100 */
[----:B----4-:R0:W1:Y:S02]  /*4e40*/  I2F.F64.U16 R30, R2 ;  /* 0x00000002001e7312 */ /* 0x0100640000101800 */
[----:B01----:R-:W-:Y:S05]  /*4e50*/  BRA `(.L_x_3198) ;  /* 0x0000000c00607947 */ /* 0x003fea0003800000 */
.L_x_3195:
        /* <DEDUP_REMOVED lines=9> */
.L_x_3200:
[----:B------:R-:W4:Y:S02]  /*4ef0*/  LDG.E R2, desc[UR36][R2.64] ;  /* 0x0000002402027981 */ /* 0x000f24000c1e1900 */
[----:B----4-:R0:W1:Y:S02]  /*4f00*/  I2F.F64 R30, R2 ;  /* 0x00000002001e7312 */ /* 0x0100640000201c00 */
[----:B01----:R-:W-:Y:S05]  /*4f10*/  BRA `(.L_x_3198) ;  /* 0x0000000c00307947 */ /* 0x003fea0003800000 */
.L_x_3199:
[----:B------:R-:W4:Y:S02]  /*4f20*/  LDG.E.U16 R2, desc[UR36][R2.64] ;  /* 0x0000002402027981 */ /* 0x000f24000c1e1500 */
[----:B----4-:R0:W1:Y:S02]  /*4f30*/  I2F.F64.S16 R30, R2 ;  /* 0x00000002001e7312 */ /* 0x0100640000101c00 */
[----:B01----:R-:W-:Y:S05]  /*4f40*/  BRA `(.L_x_3198) ;  /* 0x0000000c00247947 */ /* 0x003fea0003800000 */
.L_x_3194:
        /* <DEDUP_REMOVED lines=10> */
.L_x_3202:
[----:B------:R-:W4:Y:S02]  /*4ff0*/  LDG.E.U16 R0, desc[UR36][R2.64] ;  /* 0x0000002402007981 */ /* 0x000f24000c1e1500 */
[----:B----4-:R-:W-:-:S05]  /*5000*/  HADD2.F32 R0, -RZ, R0.H0_H0 ;  /* 0x20000000ff007230 */ /* 0x010fca0000004100 */
[----:B------:R-:W-:-:S04]  /*5010*/  FMUL.FTZ R0, R0, 1 ;  /* 0x3f80000000007820 */ /* 0x000fc80000410000 */
[----:B------:R0:W1:Y:S02]  /*5020*/  F2F.F64.F32 R30, R0 ;  /* 0x00000000001e7310 */ /* 0x0000640000201800 */
[----:B01----:R-:W-:Y:S05]  /*5030*/  BRA `(.L_x_3198) ;  /* 0x0000000800e87947 */ /* 0x003fea0003800000 */
.L_x_3201:
        /* <DEDUP_REMOVED lines=10> */
.L_x_3204:
[----:B------:R-:W4:Y:S02]  /*50e0*/  LDG.E.U16 R2, desc[UR36][R2.64] ;  /* 0x0000002402027981 */ /* 0x000f24000c1e1500 */
[----:B----4-:R-:W-:-:S05]  /*50f0*/  HADD2.F32 R0, -RZ, R2.H0_H0 ;  /* 0x20000002ff007230 */ /* 0x010fca0000004100 */
[----:B------:R-:W-:-:S04]  /*5100*/  FMUL.FTZ R0, R0, 1 ;  /* 0x3f80000000007820 */ /* 0x000fc80000410000 */
[----:B------:R0:W1:Y:S02]  /*5110*/  F2F.F64.F32 R30, R0 ;  /* 0x00000000001e7310 */ /* 0x0000640000201800 */
[----:B01----:R-:W-:Y:S05]  /*5120*/  BRA `(.L_x_3198) ;  /* 0x0000000800ac7947 */ /* 0x003fea0003800000 */
.L_x_3203:
[----:B------:R0:W5:Y:S01]  /*5130*/  LDG.E.64 R30, desc[UR36][R2.64] ;  /* 0x00000024021e7981 */ /* 0x000162000c1e1b00 */
[----:B------:R-:W-:Y:S05]  /*5140*/  BRA `(.L_x_3198) ;  /* 0x0000000800a47947 */ /* 0x000fea0003800000 */
.L_x_3193:
        /* <DEDUP_REMOVED lines=13> */
.L_x_3207:
[----:B------:R0:W5:Y:S01]  /*5220*/  LDG.E.64 R30, desc[UR36][R2.64] ;  /* 0x00000024021e7981 */ /* 0x000162000c1e1b00 */
[----:B------:R-:W-:Y:S05]  /*5230*/  BRA `(.L_x_3198) ;  /* 0x0000000800687947 */ /* 0x000fea0003800000 */
.L_x_3206:
        /* <DEDUP_REMOVED lines=27> */
.L_x_3209:
        /* <DEDUP_REMOVED lines=14> */
.L_x_3208:
[----:B------:R-:W4:Y:S02]  /*54d0*/  LDG.E.U16 R0, desc[UR36][R2.64] ;  /* 0x0000002402007981 */ /* 0x000f24000c1e1500 */
[----:B----4-:R-:W-:-:S04]  /*54e0*/  IMAD.U32 R0, R0, 0x10000, RZ ;  /* 0x0001000000007824 */ /* 0x010fc800078e00ff */
[----:B------:R-:W-:-:S04]  /*54f0*/  FMUL.FTZ R0, R0, 1 ;  /* 0x3f80000000007820 */ /* 0x000fc80000410000 */
[----:B------:R0:W1:Y:S02]  /*5500*/  F2F.F64.F32 R30, R0 ;  /* 0x00000000001e7310 */ /* 0x0000640000201800 */
[----:B01----:R-:W-:Y:S05]  /*5510*/  BRA `(.L_x_3198) ;  /* 0x0000000400b07947 */ /* 0x003fea0003800000 */
.L_x_3205:
        /* <DEDUP_REMOVED lines=11> */
.L_x_3212:
        /* <DEDUP_REMOVED lines=21> */
.L_x_3214:
[----:B------:R-:W-:Y:S05]  /*5720*/  BSYNC.RECONVERGENT B0 ;  /* 0x0000000000007941 */ /* 0x000fea0003800200 */
.L_x_3213:
[----:B------:R-:W-:Y:S01]  /*5730*/  IMAD.SHL.U32 R0, R0, 0x100000, RZ ;  /* 0x0010000000007824 */ /* 0x000fe200078e00ff */
[----:B------:R-:W-:-:S04]  /*5740*/  LEA R2, R2, 0x3b800000, 0x17 ;  /* 0x3b80000002027811 */ /* 0x000fc800078eb8ff */
[----:B------:R-:W-:-:S05]  /*5750*/  LOP3.LUT R0, R2, R0, R7, 0xfe, !PT ;  /* 0x0000000002007212 */ /* 0x000fca00078efe07 */
[----:B------:R-:W-:-:S04]  /*5760*/  FMUL.FTZ R0, R0, 1 ;  /* 0x3f80000000007820 */ /* 0x000fc80000410000 */
[----:B------:R0:W1:Y:S02]  /*5770*/  F2F.F64.F32 R30, R0 ;  /* 0x00000000001e7310 */ /* 0x0000640000201800 */
[----:B01----:R-:W-:Y:S05]  /*5780*/  BRA `(.L_x_3198) ;  /* 0x0000000400147947 */ /* 0x003fea0003800000 */
.L_x_3211:
        /* <DEDUP_REMOVED lines=21> */
.L_x_3216:
[----:B------:R-:W-:Y:S05]  /*58e0*/  BSYNC.RECONVERGENT B0 ;  /* 0x0000000000007941 */ /* 0x000fea0003800200 */
.L_x_3215:
[----:B------:R-:W-:Y:S01]  /*58f0*/  IMAD.SHL.U32 R0, R0, 0x200000, RZ ;  /* 0x0020000000007824 */ /* 0x000fe200078e00ff */
[----:B------:R-:W-:-:S04]  /*5900*/  LEA R2, R2, 0x37800000, 0x17 ;  /* 0x3780000002027811 */ /* 0x000fc800078eb8ff */
[----:B------:R-:W-:-:S05]  /*5910*/  LOP3.LUT R0, R2, R0, R7, 0xfe, !PT ;  /* 0x0000000002007212 */ /* 0x000fca00078efe07 */
[----:B------:R-:W-:-:S04]  /*5920*/  FMUL.FTZ R0, R0, 1 ;  /* 0x3f80000000007820 */ /* 0x000fc80000410000 */
[----:B------:R0:W1:Y:S02]  /*5930*/  F2F.F64.F32 R30, R0 ;  /* 0x00000000001e7310 */ /* 0x0000640000201800 */
[----:B01----:R-:W-:Y:S05]  /*5940*/  BRA `(.L_x_3198) ;  /* 0x0000000000a47947 */ /* 0x003fea0003800000 */
.L_x_3210:
        /* <DEDUP_REMOVED lines=17> */
[----:B-1--4-:R-:W-:Y:S05]  /*5a60*/  BRA `(.L_x_3198) ;  /* 0x00000000005c7947 */ /* 0x012fea0003800000 */
.L_x_3197:
        /* <DEDUP_REMOVED lines=16> */
.L_x_3219:
[----:B------:R-:W-:Y:S01]  /*5b70*/  CS2R R30, SRZ ;  /* 0x00000000001e7805 */ /* 0x000fe2000001ff00 */
[----:B------:R-:W-:Y:S06]  /*5b80*/  BRA `(.L_x_3198) ;  /* 0x0000000000147947 */ /* 0x000fec0003800000 */
.L_x_3218:
[----:B------:R-:W4:Y:S02]  /*5b90*/  LDG.E.64 R30, desc[UR36][R2.64] ;  /* 0x00000024021e7981 */ /* 0x000f24000c1e1b00 */
[----:B----4-:R-:W1:Y:S02]  /*5ba0*/  I2F.F64.U64 R30, R30 ;  /* 0x0000001e001e7312 */ /* 0x010e640000301800 */
[----:B-1----:R-:W-:Y:S05]  /*5bb0*/  BRA `(.L_x_3198) ;  /* 0x0000000000087947 */ /* 0x002fea0003800000 */
.L_x_3217:
[----:B------:R-:W4:Y:S02]  /*5bc0*/  LDG.E R2, desc[UR36][R2.64] ;  /* 0x0000002402027981 */ /* 0x000f24000c1e1900 */
[----:B----4-:R1:W4:Y:S02]  /*5bd0*/  I2F.F64.U32 R30, R2 ;  /* 0x00000002001e7312 */ /* 0x0103240000201800 */
.L_x_3198:
[----:B------:R-:W-:Y:S05]  /*5be0*/  BSYNC.RECONVERGENT B6 ;  /* 0x0000000000067941 */ /* 0x000fea0003800200 */
.L_x_3192:
[----:B------:R-:W-:-:S07]  /*5bf0*/  VIADD R35, R35, 0x80 ;  /* 0x0000008023237836 */ /* 0x000fce0000000000 */
.L_x_3163:
[----:B------:R-:W-:Y:S05]  /*5c00*/  BSYNC.RECONVERGENT B7 ;  /* 0x0000000000077941 */ /* 0x000fea0003800200 */
.L_x_3162:
        /* <DEDUP_REMOVED lines=26> */
.L_x_3226:
[----:B------:R-:W4:Y:S02]  /*5db0*/  LDG.E.U8 R2, desc[UR36][R2.64] ;  /* 0x0000002402027981 */ /* 0x000f24000c1e1100 */
[----:B----4-:R0:W1:Y:S02]  /*5dc0*/  I2F.F64.U16 R26, R2 ;  /* 0x00000002001a7312 */ /* 0x0100640000101800 */
[----:B01----:R-:W-:Y:S05]  /*5dd0*/  BRA `(.L_x_3228) ;  /* 0x0000000c00607947 */ /* 0x003fea0003800000 */
.L_x_3225:
        /* <DEDUP_REMOVED lines=9> */
.L_x_3230:
[----:B------:R-:W4:Y:S02]  /*5e70*/  LDG.E R2, desc[UR36][R2.64] ;  /* 0x0000002402027981 */ /* 0x000f24000c1e1900 */
[----:B----4-:R0:W1:Y:S02]  /*5e80*/  I2F.F64 R26, R2 ;  /* 0x00000002001a7312 */ /* 0x0100640000201c00 */
[----:B01----:R-:W-:Y:S05]  /*5e90*/  BRA `(.L_x_3228) ;  /* 0x0000000c00307947 */ /* 0x003fea0003800000 */
.L_x_3229:
[----:B------:R-:W4:Y:S02]  /*5ea0*/  LDG.E.U16 R2, desc[UR36][R2.64] ;  /* 0x0000002402027981 */ /* 0x000f24000c1e1500 */
[----:B----4-:R0:W1:Y:S02]  /*5eb0*/  I2F.F64.S16 R26, R2 ;  /* 0x00000002001a7312 */ /* 0x0100640000101c00 */
[----:B01----:R-:W-:Y:S05]  /*5ec0*/  BRA `(.L_x_3228) ;  /* 0x0000000c00247947 */ /* 0x003fea0003800000 */
.L_x_3224:
        /* <DEDUP_REMOVED lines=10> */
.L_x_3232:
[----:B------:R-:W4:Y:S02]  /*5f70*/  LDG.E.U16 R0, desc[UR36][R2.64] ;  /* 0x0000002402007981 */ /* 0x000f24000c1e1500 */
[----:B----4-:R-:W-:-:S05]  /*5f80*/  HADD2.F32 R0, -RZ, R0.H0_H0 ;  /* 0x20000000ff007230 */ /* 0x010fca0000004100 */
[----:B------:R-:W-:-:S04]  /*5f90*/  FMUL.FTZ R0, R0, 1 ;  /* 0x3f80000000007820 */ /* 0x000fc80000410000 */
[----:B------:R1:W4:Y:S02]  /*5fa0*/  F2F.F64.F32 R26, R0 ;  /* 0x00000000001a7310 */ /* 0x0003240000201800 */
[----:B-1--4-:R-:W-:Y:S05]  /*5fb0*/  BRA `(.L_x_3228) ;  /* 0x0000000800e87947 */ /* 0x012fea0003800000 */
.L_x_3231:
        /* <DEDUP_REMOVED lines=10> */
.L_x_3234:
[----:B------:R-:W4:Y:S02]  /*6060*/  LDG.E.U16 R2, desc[UR36][R2.64] ;  /* 0x0000002402027981 */ /* 0x000f24000c1e1500 */
[----:B----4-:R-:W-:-:S05]  /*6070*/  HADD2.F32 R0, -RZ, R2.H0_H0 ;  /* 0x20000002ff007230 */ /* 0x010fca0000004100 */
[----:B------:R-:W-:-:S04]  /*6080*/  FMUL.FTZ R0, R0, 1 ;  /* 0x3f80000000007820 */ /* 0x000fc80000410000 */
[----:B------:R1:W4:Y:S02]  /*6090*/  F2F.F64.F32 R26, R0 ;  /* 0x00000000001a7310 */ /* 0x0003240000201800 */
[----:B-1--4-:R-:W-:Y:S05]  /*60a0*/  BRA `(.L_x_3228) ;  /* 0x0000000800ac7947 */ /* 0x012fea0003800000 */
.L_x_3233:
[----:B------:R0:W5:Y:S01]  /*60b0*/  LDG.E.64 R26, desc[UR36][R2.64] ;  /* 0x00000024021a7981 */ /* 0x000162000c1e1b00 */
[----:B------:R-:W-:Y:S05]  /*60c0*/  BRA `(.L_x_3228) ;  /* 0x0000000800a47947 */ /* 0x000fea0003800000 */
.L_x_3223:
        /* <DEDUP_REMOVED lines=13> */
.L_x_3237:
[----:B------:R1:W5:Y:S01]  /*61a0*/  LDG.E.64 R26, desc[UR36][R2.64] ;  /* 0x00000024021a7981 */ /* 0x000362000c1e1b00 */
[----:B------:R-:W-:Y:S05]  /*61b0*/  BRA `(.L_x_3228) ;  /* 0x0000000800687947 */ /* 0x000fea0003800000 */
.L_x_3236:
        /* <DEDUP_REMOVED lines=25> */
[----:B------:R4:W0:Y:S02]  /*6350*/  F2F.F64.F32 R26, R5 ;  /* 0x00000005001a7310 */ /* 0x0008240000201800 */
[----:B0---4-:R-:W-:Y:S05]  /*6360*/  BRA `(.L_x_3228) ;  /* 0x0000000400fc7947 */ /* 0x011fea0003800000 */
.L_x_3239:
        /* <DEDUP_REMOVED lines=12> */
[----:B------:R4:W0:Y:S02]  /*6430*/  F2F.F64.F32 R26, R0 ;  /* 0x00000000001a7310 */ /* 0x0008240000201800 */
[----:B0---4-:R-:W-:Y:S05]  /*6440*/  BRA `(.L_x_3228) ;  /* 0x0000000400c47947 */ /* 0x011fea0003800000 */
.L_x_3238:
[----:B------:R-:W4:Y:S02]  /*6450*/  LDG.E.U16 R0, desc[UR36][R2.64] ;  /* 0x0000002402007981 */ /* 0x000f24000c1e1500 */
[----:B----4-:R-:W-:-:S04]  /*6460*/  IMAD.U32 R0, R0, 0x10000, RZ ;  /* 0x0001000000007824 */ /* 0x010fc800078e00ff */
[----:B------:R-:W-:-:S04]  /*6470*/  FMUL.FTZ R0, R0, 1 ;  /* 0x3f80000000007820 */ /* 0x000fc80000410000 */
[----:B------:R4:W0:Y:S02]  /*6480*/  F2F.F64.F32 R26, R0 ;  /* 0x00000000001a7310 */ /* 0x0008240000201800 */
[----:B0---4-:R-:W-:Y:S05]  /*6490*/  BRA `(.L_x_3228) ;  /* 0x0000000400b07947 */ /* 0x011fea0003800000 */
.L_x_3235:
        /* <DEDUP_REMOVED lines=11> */
.L_x_3242:
        /* <DEDUP_REMOVED lines=21> */
.L_x_3244:
[----:B------:R-:W-:Y:S05]  /*66a0*/  BSYNC.RECONVERGENT B0 ;  /* 0x0000000000007941 */ /* 0x000fea0003800200 */
.L_x_3243:
[----:B------:R-:W-:Y:S01]  /*66b0*/  IMAD.SHL.U32 R0, R0, 0x100000, RZ ;  /* 0x0010000000007824 */ /* 0x000fe200078e00ff */
[----:B------:R-:W-:-:S04]  /*66c0*/  LEA R2, R2, 0x3b800000, 0x17 ;  /* 0x3b80000002027811 */ /* 0x000fc800078eb8ff */
[----:B------:R-:W-:-:S05]  /*66d0*/  LOP3.LUT R0, R2, R0, R7, 0xfe, !PT ;  /* 0x0000000002007212 */ /* 0x000fca00078efe07 */
[----:B------:R-:W-:-:S04]  /*66e0*/  FMUL.FTZ R0, R0, 1 ;  /* 0x3f80000000007820 */ /* 0x000fc80000410000 */
[----:B------:R0:W1:Y:S02]  /*66f0*/  F2F.F64.F32 R26, R0 ;  /* 0x00000000001a7310 */ /* 0x0000640000201800 */
[----:B01----:R-:W-:Y:S05]  /*6700*/  BRA `(.L_x_3228) ;  /* 0x0000000400147947 */ /* 0x003fea0003800000 */
.L_x_3241:
        /* <DEDUP_REMOVED lines=21> */
.L_x_3246:
[----:B------:R-:W-:Y:S05]  /*6860*/  BSYNC.RECONVERGENT B0 ;  /* 0x0000000000007941 */ /* 0x000fea0003800200 */
.L_x_3245:
[----:B------:R-:W-:Y:S01]  /*6870*/  IMAD.SHL.U32 R0, R0, 0x200000, RZ ;  /* 0x0020000000007824 */ /* 0x000fe200078e00ff */
[----:B------:R-:W-:-:S04]  /*6880*/  LEA R2, R2, 0x37800000, 0x17 ;  /* 0x3780000002027811 */ /* 0x000fc800078eb8ff */
[----:B------:R-:W-:-:S05]  /*6890*/  LOP3.LUT R0, R2, R0, R7, 0xfe, !PT ;  /* 0x0000000002007212 */ /* 0x000fca00078efe07 */
[----:B------:R-:W-:-:S04]  /*68a0*/  FMUL.FTZ R0, R0, 1 ;  /* 0x3f80000000007820 */ /* 0x000fc80000410000 */
[----:B------:R0:W1:Y:S02]  /*68b0*/  F2F.F64.F32 R26, R0 ;  /* 0x00000000001a7310 */ /* 0x0000640000201800 */
[----:B01----:R-:W-:Y:S05]  /*68c0*/  BRA `(.L_x_3228) ;  /* 0x0000000000a47947 */ /* 0x003fea0003800000 */
.L_x_3240:
        /* <DEDUP_REMOVED lines=18> */
.L_x_3227:
        /* <DEDUP_REMOVED lines=16> */
.L_x_3249:
[----:B------:R-:W-:Y:S01]  /*6af0*/  CS2R R26, SRZ ;  /* 0x00000000001a7805 */ /* 0x000fe2000001ff00 */
[----:B------:R-:W-:Y:S06]  /*6b00*/  BRA `(.L_x_3228) ;  /* 0x0000000000147947 */ /* 0x000fec0003800000 */
.L_x_3248:
[----:B------:R-:W4:Y:S02]  /*6b10*/  LDG.E.64 R26, desc[UR36][R2.64] ;  /* 0x00000024021a7981 */ /* 0x000f24000c1e1b00 */
[----:B----4-:R-:W0:Y:S02]  /*6b20*/  I2F.F64.U64 R26, R26 ;  /* 0x0000001a001a7312 */ /* 0x010e240000301800 */
[----:B0-----:R-:W-:Y:S05]  /*6b30*/  BRA `(.L_x_3228) ;  /* 0x0000000000087947 */ /* 0x001fea0003800000 */
.L_x_3247:
[----:B------:R-:W4:Y:S02]  /*6b40*/  LDG.E R2, desc[UR36][R2.64] ;  /* 0x0000002402027981 */ /* 0x000f24000c1e1900 */
[----:B----4-:R4:W0:Y:S02]  /*6b50*/  I2F.F64.U32 R26, R2 ;  /* 0x00000002001a7312 */ /* 0x0108240000201800 */
.L_x_3228:
[----:B------:R-:W-:Y:S05]  /*6b60*/  BSYNC.RECONVERGENT B6 ;  /* 0x0000000000067941 */ /* 0x000fea0003800200 */
.L_x_3222:
[----:B01--4-:R-:W0:Y:S01]  /*6b70*/  LDC.64 R2, c[0x0][0x3a8] ;  /* 0x0000ea00ff027b82 */ /* 0x013e220000000a00 */
        /* <DEDUP_REMOVED lines=18> */
.L_x_3253:
[----:B------:R-:W4:Y:S02]  /*6ca0*/  LDG.E.U8 R2, desc[UR36][R2.64] ;  /* 0x0000002402027981 */ /* 0x000f24000c1e1100 */
[----:B----4-:R0:W1:Y:S02]  /*6cb0*/  I2F.F64.U16 R32, R2 ;  /* 0x0000000200207312 */ /* 0x0100640000101800 */
[----:B01----:R-:W-:Y:S05]  /*6cc0*/  BRA `(.L_x_3221) ;  /* 0x0000000c00547947 */ /* 0x003fea0003800000 */
.L_x_3252:
        /* <DEDUP_REMOVED lines=9> */
.L_x_3256:
[----:B------:R-:W4:Y:S02]  /*6d60*/  LDG.E R2, desc[UR36][R2.64] ;  /* 0x0000002402027981 */ /* 0x000f24000c1e1900 */
[----:B----4-:R0:W1:Y:S02]  /*6d70*/  I2F.F64 R32, R2 ;  /* 0x0000000200207312 */ /* 0x0100640000201c00 */
[----:B01----:R-:W-:Y:S05]  /*6d80*/  BRA `(.L_x_3221) ;  /* 0x0000000c00247947 */ /* 0x003fea0003800000 */
.L_x_3255:
[----:B------:R-:W4:Y:S02]  /*6d90*/  LDG.E.U16 R2, desc[UR36][R2.64] ;  /* 0x0000002402027981 */ /* 0x000f24000c1e1500 */
[----:B----4-:R0:W1:Y:S02]  /*6da0*/  I2F.F64.S16 R32, R2 ;  /* 0x0000000200207312 */ /* 0x0100640000101c00 */
[----:B01----:R-:W-:Y:S05]  /*6db0*/  BRA `(.L_x_3221) ;  /* 0x0000000c00187947 */ /* 0x003fea0003800000 */
.L_x_3251:
        /* <DEDUP_REMOVED lines=10> */
.L_x_3258:
[----:B------:R-:W4:Y:S02]  /*6e60*/  LDG.E.U16 R0, desc[UR36][R2.64] ;  /* 0x0000002402007981 */ /* 0x000f24000c1e1500 */
[----:B----4-:R-:W-:-:S05]  /*6e70*/  HADD2.F32 R0, -RZ, R0.H0_H0 ;  /* 0x20000000ff007230 */ /* 0x010fca0000004100 */
[----:B------:R-:W-:-:S04]  /*6e80*/  FMUL.FTZ R0, R0, 1 ;  /* 0x3f80000000007820 */ /* 0x000fc80000410000 */
[----:B------:R0:W1:Y:S02]  /*6e90*/  F2F.F64.F32 R32, R0 ;  /* 0x0000000000207310 */ /* 0x0000640000201800 */
[----:B01----:R-:W-:Y:S05]  /*6ea0*/  BRA `(.L_x_3221) ;  /* 0x0000000800dc7947 */ /* 0x003fea0003800000 */
.L_x_3257:
        /* <DEDUP_REMOVED lines=10> */
.L_x_3260:
[----:B------:R-:W4:Y:S02]  /*6f50*/  LDG.E.U16 R2, desc[UR36][R2.64] ;  /* 0x0000002402027981 */ /* 0x000f24000c1e1500 */
[----:B----4-:R-:W-:-:S05]  /*6f60*/  HADD2.F32 R0, -RZ, R2.H0_H0 ;  /* 0x20000002ff007230 */ /* 0x010fca0000004100 */
[----:B------:R-:W-:-:S04]  /*6f70*/  FMUL.FTZ R0, R0, 1 ;  /* 0x3f80000000007820 */ /* 0x000fc80000410000 */
[----:B------:R0:W1:Y:S02]  /*6f80*/  F2F.F64.F32 R32, R0 ;  /* 0x0000000000207310 */ /* 0x0000640000201800 */
[----:B01----:R-:W-:Y:S05]  /*6f90*/  BRA `(.L_x_3221) ;  /* 0x0000000800a07947 */ /* 0x003fea0003800000 */
.L_x_3259:
[----:B------:R0:W5:Y:S01]  /*6fa0*/  LDG.E.64 R32, desc[UR36][R2.64] ;  /* 0x0000002402207981 */ /* 0x000162000c1e1b00 */
[----:B------:R-:W-:Y:S05]  /*6fb0*/  BRA `(.L_x_3221) ;  /* 0x0000000800987947 */ /* 0x000fea0003800000 */
.L_x_3250:
        /* <DEDUP_REMOVED lines=13> */
.L_x_3263:
[----:B------:R0:W5:Y:S01]  /*7090*/  LDG.E.64 R32, desc[UR36][R2.64] ;  /* 0x0000002402207981 */ /* 0x000162000c1e1b00 */
[----:B------:R-:W-:Y:S05]  /*70a0*/  BRA `(.L_x_3221) ;  /* 0x00000008005c7947 */ /* 0x000fea0003800000 */
.L_x_3262:
        /* <DEDUP_REMOVED lines=27> */
.L_x_3265:
        /* <DEDUP_REMOVED lines=14> */
.L_x_3264:
[----:B------:R-:W4:Y:S02]  /*7340*/  LDG.E.U16 R0, desc[UR36][R2.64] ;  /* 0x0000002402007981 */ /* 0x000f24000c1e1500 */
[----:B----4-:R-:W-:-:S04]  /*7350*/  IMAD.U32 R0, R0, 0x10000, RZ ;  /* 0x0001000000007824 */ /* 0x010fc800078e00ff */
[----:B------:R-:W-:-:S04]  /*7360*/  FMUL.FTZ R0, R0, 1 ;  /* 0x3f80000000007820 */ /* 0x000fc80000410000 */
[----:B------:R0:W1:Y:S02]  /*7370*/  F2F.F64.F32 R32, R0 ;  /* 0x0000000000207310 */ /* 0x0000640000201800 */
[----:B01----:R-:W-:Y:S05]  /*7380*/  BRA `(.L_x_3221) ;  /* 0x0000000400a47947 */ /* 0x003fea0003800000 */
.L_x_3261:
        /* <DEDUP_REMOVED lines=11> */
.L_x_3268:
[----:B------:R-:W4:Y:S02]  /*7440*/  LDG.E.U8 R3, desc[UR36][R2.64] ;  /* 0x0000002402037981 */ /* 0x000f24000c1e1100 */
        /* <DEDUP_REMOVED lines=19> */
.L_x_3270:
[----:B------:R-:W-:Y:S05]  /*7580*/  BSYNC.RECONVERGENT B0 ;  /* 0x0000000000007941 */ /* 0x000fea0003800200 */
.L_x_3269:
[----:B------:R-:W-:Y:S01]  /*7590*/  IMAD.SHL.U32 R0, R0, 0x100000, RZ ;  /* 0x0010000000007824 */ /* 0x000fe200078e00ff */
[----:B------:R-:W-:-:S04]  /*75a0*/  LEA R2, R2, 0x3b800000, 0x17 ;  /* 0x3b80000002027811 */ /* 0x000fc800078eb8ff */
[----:B------:R-:W-:-:S05]  /*75b0*/  LOP3.LUT R0, R2, R0, R7, 0xfe, !PT ;  /* 0x0000000002007212 */ /* 0x000fca00078efe07 */
[----:B------:R-:W-:-:S04]  /*75c0*/  FMUL.FTZ R0, R0, 1 ;  /* 0x3f80000000007820 */ /* 0x000fc80000410000 */
[----:B------:R0:W1:Y:S02]  /*75d0*/  F2F.F64.F32 R32, R0 ;  /* 0x0000000000207310 */ /* 0x0000640000201800 */
[----:B01----:R-:W-:Y:S05]  /*75e0*/  BRA `(.L_x_3221) ;  /* 0x00000004000c7947 */ /* 0x003fea0003800000 */
.L_x_3267:
        /* <DEDUP_REMOVED lines=20> */
.L_x_3272:
[----:B------:R-:W-:Y:S05]  /*7730*/  BSYNC.RECONVERGENT B0 ;  /* 0x0000000000007941 */ /* 0x000fea0003800200 */
.L_x_3271:
[----:B------:R-:W-:Y:S01]  /*7740*/  IMAD.SHL.U32 R0, R0, 0x200000, RZ ;  /* 0x0020000000007824 */ /* 0x000fe200078e00ff */
[----:B------:R-:W-:-:S04]  /*7750*/  LEA R2, R2, 0x37800000, 0x17 ;  /* 0x3780000002027811 */ /* 0x000fc800078eb8ff */
[----:B------:R-:W-:-:S05]  /*7760*/  LOP3.LUT R0, R2, R0, R7, 0xfe, !PT ;  /* 0x0000000002007212 */ /* 0x000fca00078efe07 */
[----:B------:R-:W-:-:S04]  /*7770*/  FMUL.FTZ R0, R0, 1 ;  /* 0x3f80000000007820 */ /* 0x000fc80000410000 */
[----:B------:R0:W1:Y:S02]  /*7780*/  F2F.F64.F32 R32, R0 ;  /* 0x0000000000207310 */ /* 0x0000640000201800 */
[----:B01----:R-:W-:Y:S05]  /*7790*/  BRA `(.L_x_3221) ;  /* 0x0000000000a07947 */ /* 0x003fea0003800000 */
.L_x_3266:
        /* <DEDUP_REMOVED lines=18> */
.L_x_3254:
        /* <DEDUP_REMOVED lines=16> */
.L_x_3275:
[----:B------:R-:W-:Y:S05]  /*79c0*/  BRA `(.L_x_3221) ;  /* 0x0000000000147947 */ /* 0x000fea0003800000 */
.L_x_3274:
[----:B------:R-:W4:Y:S02]  /*79d0*/  LDG.E.64 R32, desc[UR36][R2.64] ;  /* 0x0000002402207981 */ /* 0x000f24000c1e1b00 */
[----:B----4-:R-:W0:Y:S02]  /*79e0*/  I2F.F64.U64 R32, R32 ;  /* 0x0000002000207312 */ /* 0x010e240000301800 */
[----:B0-----:R-:W-:Y:S05]  /*79f0*/  BRA `(.L_x_3221) ;  /* 0x0000000000087947 */ /* 0x001fea0003800000 */
.L_x_3273:
[----:B------:R-:W4:Y:S02]  /*7a00*/  LDG.E R2, desc[UR36][R2.64] ;  /* 0x0000002402027981 */ /* 0x000f24000c1e1900 */
[----:B----4-:R0:W1:Y:S02]  /*7a10*/  I2F.F64.U32 R32, R2 ;  /* 0x0000000200207312 */ /* 0x0100640000201800 */
.L_x_3221:
[----:B------:R-:W-:Y:S05]  /*7a20*/  BSYNC.RECONVERGENT B7 ;  /* 0x0000000000077941 */ /* 0x000fea0003800200 */
.L_x_3220:
[----:B------:R-:W2:Y:S01]  /*7a30*/  LDC.64 R8, c[0x0][0x388] ;  /* 0x0000e200ff087b82 */ /* 0x000ea20000000a00 */
[CC--:B------:R-:W-:Y:S01]  /*7a40*/  ISETP.GE.AND P2, PT, R34.reuse, R36.reuse, PT ;  /* 0x000000242200720c */ /* 0x0c0fe20003f46270 */
[C---:B0---4-:R-:W-:Y:S01]  /*7a50*/  VIADD R3, R34.reuse, 0x100 ;  /* 0x0000010022037836 */ /* 0x051fe20000000000 */
[----:B------:R-:W-:Y:S01]  /*7a60*/  BSSY.RECONVERGENT B0, `(.L_x_3276) ;  /* 0x0000019000007945 */ /* 0x000fe20003800200 */
[C---:B------:R-:W-:Y:S02]  /*7a70*/  VIADD R5, R34.reuse, 0x180 ;  /* 0x0000018022057836 */ /* 0x040fe40000000000 */
[----:B-1----:R-:W-:Y:S01]  /*7a80*/  VIADD R2, R34, 0x80 ;  /* 0x0000008022027836 */ /* 0x002fe20000000000 */
[-C--:B------:R-:W-:Y:S01]  /*7a90*/  ISETP.GE.AND P0, PT, R3, R36.reuse, PT ;  /* 0x000000240300720c */ /* 0x080fe20003f06270 */
[----:B------:R-:W0:Y:S01]  /*7aa0*/  LDC.U8 R35, c[0x0][0x3c0] ;  /* 0x0000f000ff237b82 */ /* 0x000e220000000000 */
[-C--:B------:R-:W-:Y:S02]  /*7ab0*/  ISETP.GE.AND P1, PT, R5, R36.reuse, PT ;  /* 0x000000240500720c */ /* 0x080fe40003f26270 */
[----:B------:R-:W-:Y:S01]  /*7ac0*/  ISETP.GE.AND P4, PT, R2, R36, PT ;  /* 0x000000240200720c */ /* 0x000fe20003f86270 */
[----:B--2---:R1:W2:Y:S02]  /*7ad0*/  DADD R6, -R8, 1 ;  /* 0x3ff0000008067429 */ /* 0x0042a40000000100 */
[----:B-12---:R-:W-:Y:S10]  /*7ae0*/  @P2 BRA `(.L_x_3277) ;  /* 0x0000000000402947 */ /* 0x006ff40003800000 */
[----:B------:R-:W-:-:S15]  /*7af0*/  DSETP.GEU.AND P3, PT, |R8|, 0.5, PT ;  /* 0x3fe000000800742a */ /* 0x000fde0003f6e200 */
[----:B------:R-:W-:-:S15]  /*7b00*/  NOP ;  /* 0x0000000000007918 */ /* 0x000fde0000000000 */
[----:B------:R-:W-:-:S15]  /*7b10*/  NOP ;  /* 0x0000000000007918 */ /* 0x000fde0000000000 */
[----:B------:R-:W-:-:S15]  /*7b20*/  NOP ;  /* 0x0000000000007918 */ /* 0x000fde0000000000 */
[----:B------:R-:W-:-:S04]  /*7b30*/  NOP ;  /* 0x0000000000007918 */ /* 0x000fc80000000000 */
[----:B---3-5:R-:W1:-:S15]  /*7b40*/  DADD R10, R16, -R18 ;  /* 0x00000000100a7229 */ /* 0x028e5e0000000812 */
        /* <DEDUP_REMOVED lines=9> */
[----:B--2---:R1:W4:Y:S02]  /*7be0*/  @P3 DFMA R4, -R6, R10, R16 ;  /* 0x0000000a0604322b */ /* 0x0043240000000110 */
.L_x_3277:
[----:B------:R-:W-:Y:S05]  /*7bf0*/  BSYNC.RECONVERGENT B0 ;  /* 0x0000000000007941 */ /* 0x000fea0003800200 */
.L_x_3276:
[----:B------:R-:W-:Y:S04]  /*7c00*/  BSSY.RECONVERGENT B0, `(.L_x_3278) ;  /* 0x0000012000007945 */ /* 0x000fe80003800200 */
[----:B------:R-:W-:Y:S05]  /*7c10*/  @P4 BRA `(.L_x_3279) ;  /* 0x0000000000404947 */ /* 0x000fea0003800000 */
[----:B------:R-:W-:-:S15]  /*7c20*/  DSETP.GEU.AND P3, PT, |R8|, 0.5, PT ;  /* 0x3fe000000800742a */ /* 0x000fde0003f6e200 */
[----:B------:R-:W-:-:S15]  /*7c30*/  NOP ;  /* 0x0000000000007918 */ /* 0x000fde0000000000 */
[----:B------:R-:W-:-:S15]  /*7c40*/  NOP ;  /* 0x0000000000007918 */ /* 0x000fde0000000000 */
[----:B------:R-:W-:-:S15]  /*7c50*/  NOP ;  /* 0x0000000000007918 */ /* 0x000fde0000000000 */
[----:B------:R-:W-:-:S04]  /*7c60*/  NOP ;  /* 0x0000000000007918 */ /* 0x000fc80000000000 */
[----:B-1---5:R-:W1:-:S15]  /*7c70*/  DADD R10, R22, -R28 ;  /* 0x00000000160a7229 */ /* 0x022e5e000000081c */
[----:B------:R-:W-:-:S15]  /*7c80*/  NOP ;  /* 0x0000000000007918 */ /* 0x000fde0000000000 */
[----:B------:R-:W-:-:S15]  /*7c90*/  NOP ;  /* 0x0000000000007918 */ /* 0x000fde0000000000 */
[----:B------:R-:W-:-:S15]  /*7ca0*/  NOP ;  /* 0x0000000000007918 */ /* 0x000fde0000000000 */
[----:B------:R-:W-:-:S04]  /*7cb0*/  NOP ;  /* 0x0000000000007918 */ /* 0x000fc80000000000 */
[----:B-1----:R2:W1:-:S15]  /*7cc0*/  @!P3 DFMA R28, R10, R8, R28 ;  /* 0x000000080a1cb22b */ /* 0x00245e000000001c */
[----:B------:R-:W-:-:S15]  /*7cd0*/  NOP ;  /* 0x0000000000007918 */ /* 0x000fde0000000000 */
[----:B------:R-:W-:-:S15]  /*7ce0*/  NOP ;  /* 0x0000000000007918 */ /* 0x000fde0000000000 */
[----:B------:R-:W-:-:S15]  /*7cf0*/  NOP ;  /* 0x0000000000007918 */ /* 0x000fde0000000000 */
[----:B------:R-:W-:-:S04]  /*7d00*/  NOP ;  /* 0x0000000000007918 */ /* 0x000fc80000000000 */
[----:B-1----:R2:W0:Y:S02]  /*7d10*/  @P3 DFMA R28, -R6, R10, R22 ;  /* 0x0000000a061c322b */ /* 0x0024240000000116 */
.L_x_3279:
[----:B------:R-:W-:Y:S05]  /*7d20*/  BSYNC.RECONVERGENT B0 ;  /* 0x0000000000007941 */ /* 0x000fea0003800200 */
.L_x_3278:
[----:B------:R-:W-:Y:S04]  /*7d30*/  BSSY.RECONVERGENT B0, `(.L_x_3280) ;  /* 0x0000012000007945 */ /* 0x000fe80003800200 */
[----:B------:R-:W-:Y:S05]  /*7d40*/  @P0 BRA `(.L_x_3281) ;  /* 0x0000000000400947 */ /* 0x000fea0003800000 */
[----:B------:R-:W-:-:S15]  /*7d50*/  DSETP.GEU.AND P0, PT, |R8|, 0.5, PT ;  /* 0x3fe000000800742a */ /* 0x000fde0003f0e200 */
[----:B------:R-:W-:-:S15]  /*7d60*/  NOP ;  /* 0x0000000000007918 */ /* 0x000fde0000000000 */
[----:B------:R-:W-:-:S15]  /*7d70*/  NOP ;  /* 0x0000000000007918 */ /* 0x000fde0000000000 */
[----:B------:R-:W-:-:S15]  /*7d80*/  NOP ;  /* 0x0000000000007918 */ /* 0x000fde0000000000 */
[----:B------:R-:W-:-:S04]  /*7d90*/  NOP ;  /* 0x0000000000007918 */ /* 0x000fc80000000000 */
[----:B-12--5:R-:W1:-:S15]  /*7da0*/  DADD R10, R30, -R24 ;  /* 0x000000001e0a7229 */ /* 0x026e5e0000000818 */
        /* <DEDUP_REMOVED lines=9> */
[----:B--2---:R1:W0:Y:S02]  /*7e40*/  @P0 DFMA R24, -R6, R10, R30 ;  /* 0x0000000a0618022b */ /* 0x004224000000011e */
.L_x_3281:
[----:B------:R-:W-:Y:S05]  /*7e50*/  BSYNC.RECONVERGENT B0 ;  /* 0x0000000000007941 */ /* 0x000fea0003800200 */
.L_x_3280:
[----:B------:R-:W-:Y:S04]  /*7e60*/  BSSY.RECONVERGENT B0, `(.L_x_3282) ;  /* 0x0000012000007945 */ /* 0x000fe80003800200 */
[----:B------:R-:W-:Y:S05]  /*7e70*/  @P1 BRA `(.L_x_3283) ;  /* 0x0000000000401947 */ /* 0x000fea0003800000 */
[----:B------:R-:W-:-:S15]  /*7e80*/  DSETP.GEU.AND P0, PT, |R8|, 0.5, PT ;  /* 0x3fe000000800742a */ /* 0x000fde0003f0e200 */
[----:B------:R-:W-:-:S15]  /*7e90*/  NOP ;  /* 0x0000000000007918 */ /* 0x000fde0000000000 */
[----:B------:R-:W-:-:S15]  /*7ea0*/  NOP ;  /* 0x0000000000007918 */ /* 0x000fde0000000000 */
[----:B------:R-:W-:-:S15]  /*7eb0*/  NOP ;  /* 0x0000000000007918 */ /* 0x000fde0000000000 */
[----:B------:R-:W-:-:S04]  /*7ec0*/  NOP ;  /* 0x0000000000007918 */ /* 0x000fc80000000000 */
[----:B-12--5:R-:W1:-:S15]  /*7ed0*/  DADD R10, -R26, R32 ;  /* 0x000000001a0a7229 */ /* 0x026e5e0000000120 */
        /* <DEDUP_REMOVED lines=10> */
.L_x_3283:
[----:B------:R-:W-:Y:S05]  /*7f80*/  BSYNC.RECONVERGENT B0 ;  /* 0x0000000000007941 */ /* 0x000fea0003800200 */
.L_x_3282:
[----:B------:R-:W-:Y:S04]  /*7f90*/  BSSY.RECONVERGENT B6, `(.L_x_3284) ;  /* 0x0000150000067945 */ /* 0x000fe80003800200 */
[----:B------:R-:W-:Y:S05]  /*7fa0*/  @P2 BRA `(.L_x_3285) ;  /* 0x0000001400382947 */ /* 0x000fea0003800000 */
[----:B------:R-:W3:Y:S01]  /*7fb0*/  LDCU UR4, c[0x0][0x3c4] ;  /* 0x00007880ff0477ac */ /* 0x000ee20008000800 */
[----:B-12---:R-:W1:Y:S01]  /*7fc0*/  LDC.64 R8, c[0x0][0x398] ;  /* 0x0000e600ff087b82 */ /* 0x006e620000000a00 */
[----:B------:R-:W-:Y:S01]  /*7fd0*/  IMAD R0, R37, 0x200, R34 ;  /* 0x0000020025007824 */ /* 0x000fe200078e0222 */
[----:B0-----:R-:W-:-:S03]  /*7fe0*/  PRMT R6, R35, 0x9910, RZ ;  /* 0x0000991023067816 */ /* 0x001fc600000000ff */
[----:B---3--:R-:W-:Y:S02]  /*7ff0*/  IMAD R3, R0, UR4, RZ ;  /* 0x0000000400037c24 */ /* 0x008fe4000f8e02ff */
[----:B------:R-:W-:-:S05]  /*8000*/  IMAD.MOV.U32 R0, RZ, RZ, R6 ;  /* 0x000000ffff007224 */ /* 0x000fca00078e0006 */
[----:B------:R-:W-:Y:S02]  /*8010*/  ISETP.GT.AND P0, PT, R0, 0x9, PT ;  /* 0x000000090000780c */ /* 0x000fe40003f04270 */
[----:B-1----:R-:W-:-:S05]  /*8020*/  IADD3 R8, P1, PT, R3, R8, RZ ;  /* 0x0000000803087210 */ /* 0x002fca0007f3e0ff */
        /* <DEDUP_REMOVED lines=10> */
[----:B----4-:R-:W0:Y:S01]  /*80d0*/  F2I.F64.TRUNC R5, R4 ;  /* 0x0000000400057311 */ /* 0x010e22000030d100 */
[----:B------:R-:W-:Y:S01]  /*80e0*/  IMAD.MOV.U32 R34, RZ, RZ, R2 ;  /* 0x000000ffff227224 */ /* 0x000fe200078e0002 */
[----:B0-----:R0:W-:Y:S01]  /*80f0*/  STG.E.U8 desc[UR36][R8.64], R5 ;  /* 0x0000000508007986 */ /* 0x0011e2000c101124 */
[----:B------:R-:W-:Y:S05]  /*8100*/  BRA `(.L_x_3285) ;  /* 0x0000001000e07947 */ /* 0x000fea0003800000 */
.L_x_3289:
[----:B----4-:R-:W0:Y:S01]  /*8110*/  F2I.S64.F64.TRUNC R4, R4 ;  /* 0x0000000400047311 */ /* 0x010e22000030d900 */
[----:B------:R-:W-:Y:S02]  /*8120*/  IMAD.MOV.U32 R34, RZ, RZ, R2 ;  /* 0x000000ffff227224 */ /* 0x000fe400078e0002 */
[----:B0-----:R-:W-:-:S05]  /*8130*/  IMAD.MOV.U32 R3, RZ, RZ, R4 ;  /* 0x000000ffff037224 */ /* 0x001fca00078e0004 */
[----:B------:R0:W-:Y:S01]  /*8140*/  STG.E.U8 desc[UR36][R8.64], R3 ;  /* 0x0000000308007986 */ /* 0x0001e2000c101124 */
[----:B------:R-:W-:Y:S05]  /*8150*/  BRA `(.L_x_3285) ;  /* 0x0000001000cc7947 */ /* 0x000fea0003800000 */
.L_x_3288:
[----:B------:R-:W-:-:S13]  /*8160*/  ISETP.NE.AND P0, PT, R0, 0x2, PT ;  /* 0x000000020000780c */ /* 0x000fda0003f05270 */
[----:B------:R-:W-:Y:S05]  /*8170*/  @!P0 BRA `(.L_x_3291) ;  /* 0x0000000000308947 */ /* 0x000fea0003800000 */
[----:B------:R-:W-:-:S13]  /*8180*/  ISETP.NE.AND P0, PT, R0, 0x3, PT ;  /* 0x000000030000780c */ /* 0x000fda0003f05270 */
[----:B------:R-:W-:Y:S05]  /*8190*/  @!P0 BRA `(.L_x_3292) ;  /* 0x0000000000188947 */ /* 0x000fea0003800000 */
[----:B------:R-:W-:-:S13]  /*81a0*/  ISETP.NE.AND P0, PT, R0, 0x4, PT ;  /* 0x000000040000780c */ /* 0x000fda0003f05270 */
[----:B------:R-:W-:Y:S05]  /*81b0*/  @P0 BRA `(.L_x_3290) ;  /* 0x0000000c00ec0947 */ /* 0x000fea0003800000 */
[----:B----4-:R-:W0:Y:S01]  /*81c0*/  F2I.S64.F64.TRUNC R4, R4 ;  /* 0x0000000400047311 */ /* 0x010e22000030d900 */
[----:B------:R-:W-:Y:S01]  /*81d0*/  IMAD.MOV.U32 R34, RZ, RZ, R2 ;  /* 0x000000ffff227224 */ /* 0x000fe200078e0002 */
[----:B0-----:R0:W-:Y:S01]  /*81e0*/  STG.E.64 desc[UR36][R8.64], R4 ;  /* 0x0000000408007986 */ /* 0x0011e2000c101b24 */
[----:B------:R-:W-:Y:S05]  /*81f0*/  BRA `(.L_x_3285) ;  /* 0x0000001000a47947 */ /* 0x000fea0003800000 */
.L_x_3292:
[----:B----4-:R-:W0:Y:S01]  /*8200*/  F2I.F64.TRUNC R5, R4 ;  /* 0x0000000400057311 */ /* 0x010e22000030d100 */
[----:B------:R-:W-:Y:S01]  /*8210*/  IMAD.MOV.U32 R34, RZ, RZ, R2 ;  /* 0x000000ffff227224 */ /* 0x000fe200078e0002 */
[----:B0-----:R0:W-:Y:S01]  /*8220*/  STG.E desc[UR36][R8.64], R5 ;  /* 0x0000000508007986 */ /* 0x0011e2000c101924 */
[----:B------:R-:W-:Y:S05]  /*8230*/  BRA `(.L_x_3285) ;  /* 0x0000001000947947 */ /* 0x000fea0003800000 */
.L_x_3291:
[----:B----4-:R-:W0:Y:S01]  /*8240*/  F2I.F64.TRUNC R5, R4 ;  /* 0x0000000400057311 */ /* 0x010e22000030d100 */
[----:B------:R-:W-:Y:S01]  /*8250*/  IMAD.MOV.U32 R34, RZ, RZ, R2 ;  /* 0x000000ffff227224 */ /* 0x000fe200078e0002 */
[----:B0-----:R0:W-:Y:S01]  /*8260*/  STG.E.U16 desc[UR36][R8.64], R5 ;  /* 0x0000000508007986 */ /* 0x0011e2000c101524 */
[----:B------:R-:W-:Y:S05]  /*8270*/  BRA `(.L_x_3285) ;  /* 0x0000001000847947 */ /* 0x000fea0003800000 */
.L_x_3287:
[----:B------:R-:W-:-:S13]  /*8280*/  ISETP.GT.AND P0, PT, R0, 0x6, PT ;  /* 0x000000060000780c */ /* 0x000fda0003f04270 */
[----:B------:R-:W-:Y:S05]  /*8290*/  @P0 BRA `(.L_x_3293) ;  /* 0x0000000000740947 */ /* 0x000fea0003800000 */
[----:B------:R-:W-:-:S13]  /*82a0*/  ISETP.NE.AND P0, PT, R0, 0x5, PT ;  /* 0x000000050000780c */ /* 0x000fda0003f05270 */
[----:B------:R-:W-:Y:S05]  /*82b0*/  @!P0 BRA `(.L_x_3294) ;  /* 0x0000000000388947 */ /* 0x000fea0003800000 */
[----:B------:R-:W-:-:S13]  /*82c0*/  ISETP.NE.AND P0, PT, R0, 0x6, PT ;  /* 0x000000060000780c */ /* 0x000fda0003f05270 */
[----:B------:R-:W-:Y:S05]  /*82d0*/  @P0 BRA `(.L_x_3290) ;  /* 0x0000000c00a40947 */ /* 0x000fea0003800000 */
[----:B------:R-:W-:Y:S01]  /*82e0*/  UMOV UR4, 0xf0000000 ;  /* 0xf000000000047882 */ /* 0x000fe20000000000 */
[----:B------:R-:W-:Y:S01]  /*82f0*/  UMOV UR5, 0x380fffff ;  /* 0x380fffff00057882 */ /* 0x000fe20000000000 */
[----:B----4-:R-:W0:-:S15]  /*8300*/  F2F.F32.F64 R3, R4 ;  /* 0x0000000400037310 */ /* 0x010e1e0000301000 */
[----:B------:R-:W-:-:S15]  /*8310*/  NOP ;  /* 0x0000000000007918 */ /* 0x000fde0000000000 */
[----:B------:R-:W-:-:S15]  /*8320*/  NOP ;  /* 0x0000000000007918 */ /* 0x000fde0000000000 */
[----:B------:R-:W-:-:S15]  /*8330*/  NOP ;  /* 0x0000000000007918 */ /* 0x000fde0000000000 */
[----:B------:R-:W-:-:S04]  /*8340*/  NOP ;  /* 0x0000000000007918 */ /* 0x000fc80000000000 */
[----:B------:R-:W0:Y:S01]  /*8350*/  DSETP.GEU.AND P0, PT, |R4|, UR4, PT ;  /* 0x0000000404007e2a */ /* 0x000e22000bf0e200 */
[----:B------:R-:W-:Y:S02]  /*8360*/  IMAD.MOV.U32 R34, RZ, RZ, R2 ;  /* 0x000000ffff227224 */ /* 0x000fe400078e0002 */
[----:B0-----:R-:W-:-:S05]  /*8370*/  @!P0 FMUL R3, R3, 1.175494350822287508e-38 ;  /* 0x0080000003038820 */ /* 0x001fca0000400000 */
[----:B------:R0:W-:Y:S01]  /*8380*/  STG.E desc[UR36][R8.64], R3 ;  /* 0x0000000308007986 */ /* 0x0001e2000c101924 */
[----:B------:R-:W-:Y:S05]  /*8390*/  BRA `(.L_x_3285) ;  /* 0x00000010003c7947 */ /* 0x000fea0003800000 */
.L_x_3294:
        /* <DEDUP_REMOVED lines=10> */
[----:B------:R-:W-:-:S05]  /*8440*/  F2FP.F16.F32.PACK_AB R0, RZ, R0 ;  /* 0x00000000ff00723e */ /* 0x000fca00000000ff */
[----:B------:R0:W-:Y:S01]  /*8450*/  STG.E.U16 desc[UR36][R8.64], R0 ;  /* 0x0000000008007986 */ /* 0x0001e2000c101524 */
[----:B------:R-:W-:Y:S05]  /*8460*/  BRA `(.L_x_3285) ;  /* 0x0000001000087947 */ /* 0x000fea0003800000 */
.L_x_3293:
[----:B------:R-:W-:-:S13]  /*8470*/  ISETP.NE.AND P0, PT, R0, 0x7, PT ;  /* 0x000000070000780c */ /* 0x000fda0003f05270 */
[----:B------:R-:W-:Y:S05]  /*8480*/  @!P0 BRA `(.L_x_3295) ;  /* 0x00000000007c8947 */ /* 0x000fea0003800000 */
        /* <DEDUP_REMOVED lines=12> */
[----:B------:R-:W-:Y:S02]  /*8550*/  IMAD.MOV.U32 R7, RZ, RZ, RZ ;  /* 0x000000ffff077224 */ /* 0x000fe400078e00ff */
[----:B0-----:R-:W-:Y:S01]  /*8560*/  @!P0 FMUL R6, R6, 1.175494350822287508e-38 ;  /* 0x0080000006068820 */ /* 0x001fe20000400000 */
[----:B------:R-:W-:-:S04]  /*8570*/  IMAD.MOV.U32 R34, RZ, RZ, R2 ;  /* 0x000000ffff227224 */ /* 0x000fc800078e0002 */
[----:B------:R0:W-:Y:S01]  /*8580*/  STG.E.64 desc[UR36][R8.64], R6 ;  /* 0x0000000608007986 */ /* 0x0001e2000c101b24 */
[----:B------:R-:W-:Y:S05]  /*8590*/  BRA `(.L_x_3285) ;  /* 0x0000000c00bc7947 */ /* 0x000fea0003800000 */
.L_x_3296:
        /* <DEDUP_REMOVED lines=10> */
[----:B------:R-:W-:-:S04]  /*8640*/  F2FP.F16.F32.PACK_AB R3, RZ, R0 ;  /* 0x00000000ff03723e */ /* 0x000fc800000000ff */
[----:B------:R-:W-:-:S05]  /*8650*/  PRMT R3, R3, 0x5410, RZ ;  /* 0x0000541003037816 */ /* 0x000fca00000000ff */
[----:B------:R0:W-:Y:S01]  /*8660*/  STG.E desc[UR36][R8.64], R3 ;  /* 0x0000000308007986 */ /* 0x0001e2000c101924 */
[----:B------:R-:W-:Y:S05]  /*8670*/  BRA `(.L_x_3285) ;  /* 0x0000000c00847947 */ /* 0x000fea0003800000 */
.L_x_3295:
[----:B----4-:R0:W-:Y:S01]  /*8680*/  STG.E.64 desc[UR36][R8.64], R4 ;  /* 0x0000000408007986 */ /* 0x0101e2000c101b24 */
[----:B------:R-:W-:Y:S01]  /*8690*/  IMAD.MOV.U32 R34, RZ, RZ, R2 ;  /* 0x000000ffff227224 */ /* 0x000fe200078e0002 */
[----:B------:R-:W-:Y:S06]  /*86a0*/  BRA `(.L_x_3285) ;  /* 0x0000000c00787947 */ /* 0x000fec0003800000 */
.L_x_3286:
        /* <DEDUP_REMOVED lines=8> */
[----:B----4-:R-:W0:Y:S01]  /*8730*/  DSETP.NEU.AND P0, PT, R4, RZ, PT ;  /* 0x000000ff0400722a */ /* 0x010e220003f0d000 */
[----:B------:R-:W-:Y:S01]  /*8740*/  IMAD.MOV.U32 R34, RZ, RZ, R2 ;  /* 0x000000ffff227224 */ /* 0x000fe200078e0002 */
[----:B0-----:R-:W-:-:S05]  /*8750*/  SEL R3, RZ, 0x1, !P0 ;  /* 0x00000001ff037807 */ /* 0x001fca0004000000 */
[----:B------:R0:W-:Y:S01]  /*8760*/  STG.E.U8 desc[UR36][R8.64], R3 ;  /* 0x0000000308007986 */ /* 0x0001e2000c101124 */
[----:B------:R-:W-:Y:S05]  /*8770*/  BRA `(.L_x_3285) ;  /* 0x0000000c00447947 */ /* 0x000fea0003800000 */
.L_x_3299:
[----:B------:R-:W-:Y:S01]  /*8780*/  CS2R R6, SRZ ;  /* 0x0000000000067805 */ /* 0x000fe2000001ff00 */
[----:B------:R-:W-:-:S04]  /*8790*/  IMAD.MOV.U32 R34, RZ, RZ, R2 ;  /* 0x000000ffff227224 */ /* 0x000fc800078e0002 */
[----:B----4-:R0:W-:Y:S01]  /*87a0*/  STG.E.128 desc[UR36][R8.64], R4 ;  /* 0x0000000408007986 */ /* 0x0101e2000c101d24 */
[----:B------:R-:W-:Y:S05]  /*87b0*/  BRA `(.L_x_3285) ;  /* 0x0000000c00347947 */ /* 0x000fea0003800000 */
.L_x_3298:
        /* <DEDUP_REMOVED lines=27> */
.L_x_3303:
[----:B------:R-:W-:Y:S05]  /*8970*/  BSYNC.RECONVERGENT B0 ;  /* 0x0000000000007941 */ /* 0x000fea0003800200 */
.L_x_3302:
[----:B------:R-:W-:Y:S01]  /*8980*/  LOP3.LUT R7, R0, 0x80, R7, 0xf8, !PT ;  /* 0x0000008000077812 */ /* 0x000fe200078ef807 */
[----:B------:R-:W-:-:S04]  /*8990*/  IMAD.MOV.U32 R34, RZ, RZ, R2 ;  /* 0x000000ffff227224 */ /* 0x000fc800078e0002 */
[----:B------:R0:W-:Y:S01]  /*89a0*/  STG.E.U8 desc[UR36][R8.64], R7 ;  /* 0x0000000708007986 */ /* 0x0001e2000c101124 */
[----:B------:R-:W-:Y:S05]  /*89b0*/  BRA `(.L_x_3285) ;  /* 0x0000000800b47947 */ /* 0x000fea0003800000 */
.L_x_3301:
        /* <DEDUP_REMOVED lines=23> */
.L_x_3305:
[----:B------:R-:W-:Y:S05]  /*8b30*/  BSYNC.RECONVERGENT B0 ;  /* 0x0000000000007941 */ /* 0x000fea0003800200 */
.L_x_3304:
[----:B------:R-:W-:Y:S01]  /*8b40*/  LOP3.LUT R7, R0, 0x80, R7, 0xf8, !PT ;  /* 0x0000008000077812 */ /* 0x000fe200078ef807 */
[----:B------:R-:W-:-:S04]  /*8b50*/  IMAD.MOV.U32 R34, RZ, RZ, R2 ;  /* 0x000000ffff227224 */ /* 0x000fc800078e0002 */
[----:B------:R0:W-:Y:S01]  /*8b60*/  STG.E.U8 desc[UR36][R8.64], R7 ;  /* 0x0000000708007986 */ /* 0x0001e2000c101124 */
[----:B------:R-:W-:Y:S05]  /*8b70*/  BRA `(.L_x_3285) ;  /* 0x0000000800447947 */ /* 0x000fea0003800000 */
.L_x_3300:
        /* <DEDUP_REMOVED lines=10> */
[----:B------:R-:W-:-:S05]  /*8c20*/  F2FP.BF16.F32.PACK_AB R0, RZ, R0 ;  /* 0x00000000ff00723e */ /* 0x000fca00000010ff */
[----:B------:R0:W-:Y:S01]  /*8c30*/  STG.E.U16 desc[UR36][R8.64], R0 ;  /* 0x0000000008007986 */ /* 0x0001e2000c101524 */
[----:B------:R-:W-:Y:S05]  /*8c40*/  BRA `(.L_x_3285) ;  /* 0x0000000800107947 */ /* 0x000fea0003800000 */
.L_x_3297:
        /* <DEDUP_REMOVED lines=8> */
[----:B----4-:R-:W0:Y:S01]  /*8cd0*/  F2I.U32.F64.TRUNC R5, R4 ;  /* 0x0000000400057311 */ /* 0x010e22000030d000 */
[----:B------:R-:W-:Y:S01]  /*8ce0*/  IMAD.MOV.U32 R34, RZ, RZ, R2 ;  /* 0x000000ffff227224 */ /* 0x000fe200078e0002 */
[----:B0-----:R0:W-:Y:S01]  /*8cf0*/  STG.E.U16 desc[UR36][R8.64], R5 ;  /* 0x0000000508007986 */ /* 0x0011e2000c101524 */
[----:B------:R-:W-:Y:S05]  /*8d00*/  BRA `(.L_x_3285) ;  /* 0x0000000400e07947 */ /* 0x000fea0003800000 */
.L_x_3308:
        /* <DEDUP_REMOVED lines=21> */
.L_x_3311:
[----:B------:R-:W-:-:S04]  /*8e60*/  SHF.R.U32.HI R0, RZ, 0x14, R7 ;  /* 0x00000014ff007819 */ /* 0x000fc80000011607 */
[----:B------:R-:W-:-:S04]  /*8e70*/  LOP3.LUT R0, R0, 0x1, RZ, 0xc0, !PT ;  /* 0x0000000100007812 */ /* 0x000fc800078ec0ff */
[----:B------:R-:W-:-:S04]  /*8e80*/  IADD3 R0, PT, PT, R7, 0x487ffff, R0 ;  /* 0x0487ffff07007810 */ /* 0x000fc80007ffe000 */
[----:B------:R-:W-:-:S04]  /*8e90*/  SHF.R.U32.HI R0, RZ, 0x14, R0 ;  /* 0x00000014ff007819 */ /* 0x000fc80000011600 */
[----:B------:R-:W-:-:S07]  /*8ea0*/  LOP3.LUT R3, R0, 0xff, RZ, 0xc0, !PT ;  /* 0x000000ff00037812 */ /* 0x000fce00078ec0ff */
.L_x_3312:
[----:B------:R-:W-:-:S04]  /*8eb0*/  SHF.R.U32.HI R0, RZ, 0x18, R7 ;  /* 0x00000018ff007819 */ /* 0x000fc80000011607 */
[----:B------:R-:W-:-:S07]  /*8ec0*/  LOP3.LUT R0, R3, 0x80, R0, 0xf8, !PT ;  /* 0x0000008003007812 */ /* 0x000fce00078ef800 */
.L_x_3310:
[----:B------:R-:W-:Y:S05]  /*8ed0*/  BSYNC.RECONVERGENT B0 ;  /* 0x0000000000007941 */ /* 0x000fea0003800200 */
.L_x_3309:
[----:B------:R0:W-:Y:S01]  /*8ee0*/  STG.E.U8 desc[UR36][R8.64], R0 ;  /* 0x0000000008007986 */ /* 0x0001e2000c101124 */
[----:B------:R-:W-:Y:S01]  /*8ef0*/  IMAD.MOV.U32 R34, RZ, RZ, R2 ;  /* 0x000000ffff227224 */ /* 0x000fe200078e0002 */
[----:B------:R-:W-:Y:S06]  /*8f00*/  BRA `(.L_x_3285) ;  /* 0x0000000400607947 */ /* 0x000fec0003800000 */
.L_x_3307:
        /* <DEDUP_REMOVED lines=21> */
.L_x_3315:
[----:B------:R-:W-:-:S04]  /*9060*/  SHF.R.U32.HI R0, RZ, 0x15, R7 ;  /* 0x00000015ff007819 */ /* 0x000fc80000011607 */
[----:B------:R-:W-:-:S04]  /*9070*/  LOP3.LUT R0, R0, 0x1, RZ, 0xc0, !PT ;  /* 0x0000000100007812 */ /* 0x000fc800078ec0ff */
[----:B------:R-:W-:-:S04]  /*9080*/  IADD3 R0, PT, PT, R7, 0x88fffff, R0 ;  /* 0x088fffff07007810 */ /* 0x000fc80007ffe000 */
[----:B------:R-:W-:-:S04]  /*9090*/  SHF.R.U32.HI R0, RZ, 0x15, R0 ;  /* 0x00000015ff007819 */ /* 0x000fc80000011600 */
[----:B------:R-:W-:-:S07]  /*90a0*/  LOP3.LUT R3, R0, 0xff, RZ, 0xc0, !PT ;  /* 0x000000ff00037812 */ /* 0x000fce00078ec0ff */
.L_x_3316:
[----:B------:R-:W-:-:S04]  /*90b0*/  SHF.R.U32.HI R0, RZ, 0x18, R7 ;  /* 0x00000018ff007819 */ /* 0x000fc80000011607 */
[----:B------:R-:W-:-:S07]  /*90c0*/  LOP3.LUT R0, R3, 0x80, R0, 0xf8, !PT ;  /* 0x0000008003007812 */ /* 0x000fce00078ef800 */
.L_x_3314:
[----:B------:R-:W-:Y:S05]  /*90d0*/  BSYNC.RECONVERGENT B0 ;  /* 0x0000000000007941 */ /* 0x000fea0003800200 */
.L_x_3313:
[----:B------:R0:W-:Y:S01]  /*90e0*/  STG.E.U8 desc[UR36][R8.64], R0 ;  /* 0x0000000008007986 */ /* 0x0001e2000c101124 */
[----:B------:R-:W-:Y:S01]  /*90f0*/  IMAD.MOV.U32 R34, RZ, RZ, R2 ;  /* 0x000000ffff227224 */ /* 0x000fe200078e0002 */
[----:B------:R-:W-:Y:S06]  /*9100*/  BRA `(.L_x_3285) ;  /* 0x0000000000e07947 */ /* 0x000fec0003800000 */
.L_x_3306:
[----:B------:R-:W-:-:S13]  /*9110*/  ISETP.NE.AND P0, PT, R0, 0x1c, PT ;  /* 0x0000001c0000780c */ /* 0x000fda0003f05270 */
[----:B------:R-:W-:Y:S05]  /*9120*/  @!P0 BRA `(.L_x_3317) ;  /* 0x0000000000cc8947 */ /* 0x000fea0003800000 */
[----:B------:R-:W-:-:S13]  /*9130*/  ISETP.NE.AND P0, PT, R0, 0x1d, PT ;  /* 0x0000001d0000780c */ /* 0x000fda0003f05270 */
[----:B------:R-:W-:Y:S05]  /*9140*/  @!P0 BRA `(.L_x_3318) ;  /* 0x0000000000b48947 */ /* 0x000fea0003800000 */
[----:B------:R-:W-:-:S13]  /*9150*/  ISETP.NE.AND P0, PT, R0, 0x2c, PT ;  /* 0x0000002c0000780c */ /* 0x000fda0003f05270 */
[----:B------:R-:W-:Y:S05]  /*9160*/  @!P0 BRA `(.L_x_3319) ;  /* 0x0000000000488947 */ /* 0x000fea0003800000 */
.L_x_3290:
[----:B------:R-:W-:Y:S01]  /*9170*/  MOV R14, 0x0 ;  /* 0x00000000000e7802 */ /* 0x000fe20000000f00 */
[----:B------:R-:W4:Y:S01]  /*9180*/  LDCU.64 UR6, c[0x4][0x128] ;  /* 0x01002500ff0677ac */ /* 0x000f220008000a00 */
[----:B------:R-:W-:Y:S02]  /*9190*/  IMAD.MOV.U32 R8, RZ, RZ, 0x65 ;  /* 0x00000065ff087424 */ /* 0x000fe400078e00ff */
[----:B------:R-:W-:Y:S01]  /*91a0*/  IMAD.MOV.U32 R12, RZ, RZ, 0x1 ;  /* 0x00000001ff0c7424 */ /* 0x000fe200078e00ff */
[----:B------:R-:W0:Y:S01]  /*91b0*/  LDCU.64 UR8, c[0x4][0x130] ;  /* 0x01002600ff0877ac */ /* 0x000e220008000a00 */
[----:B------:R-:W1:Y:S01]  /*91c0*/  LDC.64 R14, c[0x4][R14] ;  /* 0x010000000e0e7b82 */ /* 0x000e620000000a00 */
[----:B------:R-:W-:Y:S01]  /*91d0*/  IMAD.MOV.U32 R13, RZ, RZ, RZ ;  /* 0x000000ffff0d7224 */ /* 0x000fe200078e00ff */
[----:B------:R-:W2:Y:S01]  /*91e0*/  LDCU.64 UR4, c[0x4][0x10] ;  /* 0x01000200ff0477ac */ /* 0x000ea20008000a00 */
[----:B----4-:R-:W-:Y:S02]  /*91f0*/  IMAD.U32 R4, RZ, RZ, UR6 ;  /* 0x00000006ff047e24 */ /* 0x010fe4000f8e00ff */
[----:B------:R-:W-:-:S02]  /*9200*/  IMAD.U32 R5, RZ, RZ, UR7 ;  /* 0x00000007ff057e24 */ /* 0x000fc4000f8e00ff */
[----:B0-----:R-:W-:Y:S02]  /*9210*/  IMAD.U32 R6, RZ, RZ, UR8 ;  /* 0x00000008ff067e24 */ /* 0x001fe4000f8e00ff */
[----:B------:R-:W-:Y:S02]  /*9220*/  IMAD.U32 R7, RZ, RZ, UR9 ;  /* 0x00000009ff077e24 */ /* 0x000fe4000f8e00ff */
[----:B--2---:R-:W-:Y:S02]  /*9230*/  IMAD.U32 R10, RZ, RZ, UR4 ;  /* 0x00000004ff0a7e24 */ /* 0x004fe4000f8e00ff */
[----:B------:R-:W-:-:S07]  /*9240*/  IMAD.U32 R11, RZ, RZ, UR5 ;  /* 0x00000005ff0b7e24 */ /* 0x000fce000f8e00ff */
[----:B------:R-:W-:-:S07]  /*9250*/  LEPC R20, `(.L_x_3320) ;  /* 0x000000001014794e */ /* 0x000fce0000000000 */
[----:B-1---5:R-:W-:Y:S05]  /*9260*/  CALL.ABS.NOINC R14 ;  /* 0x000000000e007343 */ /* 0x022fea0003c00000 */
.L_x_3320:
[----:B------:R-:W-:Y:S01]  /*9270*/  IMAD.MOV.U32 R34, RZ, RZ, R2 ;  /* 0x000000ffff227224 */ /* 0x000fe200078e0002 */
[----:B------:R-:W-:Y:S06]  /*9280*/  BRA `(.L_x_3285) ;  /* 0x0000000000807947 */ /* 0x000fec0003800000 */
.L_x_3319:
        /* <DEDUP_REMOVED lines=25> */
.L_x_3318:
[----:B----4-:R-:W0:Y:S01]  /*9420*/  F2I.U64.F64.TRUNC R4, R4 ;  /* 0x0000000400047311 */ /* 0x010e22000030d800 */
[----:B------:R-:W-:Y:S01]  /*9430*/  IMAD.MOV.U32 R34, RZ, RZ, R2 ;  /* 0x000000ffff227224 */ /* 0x000fe200078e0002 */
[----:B0-----:R0:W-:Y:S01]  /*9440*/  STG.E.64 desc[UR36][R8.64], R4 ;  /* 0x0000000408007986 */ /* 0x0011e2000c101b24 */
[----:B------:R-:W-:Y:S05]  /*9450*/  BRA `(.L_x_3285) ;  /* 0x00000000000c7947 */ /* 0x000fea0003800000 */
.L_x_3317:
[----:B----4-:R-:W0:Y:S01]  /*9460*/  F2I.U32.F64.TRUNC R5, R4 ;  /* 0x0000000400057311 */ /* 0x010e22000030d000 */
[----:B------:R-:W-:Y:S01]  /*9470*/  IMAD.MOV.U32 R34, RZ, RZ, R2 ;  /* 0x000000ffff227224 */ /* 0x000fe200078e0002 */
[----:B0-----:R0:W-:Y:S06]  /*9480*/  STG.E desc[UR36][R8.64], R5 ;  /* 0x0000000508007986 */ /* 0x0011ec000c101924 */
.L_x_3285:
[----:B------:R-:W-:Y:S05]  /*9490*/  BSYNC.RECONVERGENT B6 ;  /* 0x0000000000067941 */ /* 0x000fea0003800200 */
.L_x_3284:
[----:B------:R-:W-:Y:S01]  /*94a0*/  ISETP.GE.AND P0, PT, R34, R36, PT ;  /* 0x000000242200720c */ /* 0x000fe20003f06270 */
[----:B------:R-:W-:-:S12]  /*94b0*/  BSSY.RECONVERGENT B6, `(.L_x_3321) ;  /* 0x0000278000067945 */ /* 0x000fd80003800200 */
[----:B------:R-:W-:Y:S05]  /*94c0*/  @P0 BRA `(.L_x_3322) ;  /* 0x0000002400d80947 */ /* 0x000fea0003800000 */
[----:B------:R-:W1:Y:S01]  /*94d0*/  LDCU UR4, c[0x0][0x3c4] ;  /* 0x00007880ff0477ac */ /* 0x000e620008000800 */
[----:B0-----:R-:W0:Y:S01]  /*94e0*/  LDC.64 R2, c[0x0][0x398] ;  /* 0x0000e600ff027b82 */ /* 0x001e220000000a00 */
[----:B------:R-:W-:Y:S01]  /*94f0*/  IMAD R0, R37, 0x200, R34 ;  /* 0x0000020025007824 */ /* 0x000fe200078e0222 */
[----:B----4-:R-:W-:-:S03]  /*9500*/  PRMT R4, R35, 0x9910, RZ ;  /* 0x0000991023047816 */ /* 0x010fc600000000ff */
        /* <DEDUP_REMOVED lines=14> */
[----:B-----5:R-:W0:Y:S02]  /*95f0*/  F2I.F64.TRUNC R29, R28 ;  /* 0x0000001c001d7311 */ /* 0x020e24000030d100 */
[----:B0-----:R0:W-:Y:S01]  /*9600*/  STG.E.U8 desc[UR36][R2.64], R29 ;  /* 0x0000001d02007986 */ /* 0x0011e2000c101124 */
[----:B------:R-:W-:Y:S05]  /*9610*/  BRA `(.L_x_3328) ;  /* 0x0000001000907947 */ /* 0x000fea0003800000 */
.L_x_3326:
[----:B-----5:R-:W0:Y:S02]  /*9620*/  F2I.S64.F64.TRUNC R28, R28 ;  /* 0x0000001c001c7311 */ /* 0x020e24000030d900 */
[----:B0-----:R-:W-:-:S05]  /*9630*/  IMAD.MOV.U32 R5, RZ, RZ, R28 ;  /* 0x000000ffff057224 */ /* 0x001fca00078e001c */
[----:B------:R0:W-:Y:S01]  /*9640*/  STG.E.U8 desc[UR36][R2.64], R5 ;  /* 0x0000000502007986 */ /* 0x0001e2000c101124 */
[----:B------:R-:W-:Y:S05]  /*9650*/  BRA `(.L_x_3328) ;  /* 0x0000001000807947 */ /* 0x000fea0003800000 */
.L_x_3325:
[----:B------:R-:W-:-:S13]  /*9660*/  ISETP.NE.AND P0, PT, R0, 0x2, PT ;  /* 0x000000020000780c */ /* 0x000fda0003f05270 */
[----:B------:R-:W-:Y:S05]  /*9670*/  @!P0 BRA `(.L_x_3329) ;  /* 0x0000000000288947 */ /* 0x000fea0003800000 */
[----:B------:R-:W-:-:S13]  /*9680*/  ISETP.NE.AND P0, PT, R0, 0x3, PT ;  /* 0x000000030000780c */ /* 0x000fda0003f05270 */
[----:B------:R-:W-:Y:S05]  /*9690*/  @!P0 BRA `(.L_x_3330) ;  /* 0x0000000000148947 */ /* 0x000fea0003800000 */
[----:B------:R-:W-:-:S13]  /*96a0*/  ISETP.NE.AND P0, PT, R0, 0x4, PT ;  /* 0x000000040000780c */ /* 0x000fda0003f05270 */
[----:B------:R-:W-:Y:S05]  /*96b0*/  @P0 BRA `(.L_x_3327) ;  /* 0x0000000c00240947 */ /* 0x000fea0003800000 */
[----:B-----5:R-:W0:Y:S02]  /*96c0*/  F2I.S64.F64.TRUNC R28, R28 ;  /* 0x0000001c001c7311 */ /* 0x020e24000030d900 */
[----:B0-----:R0:W-:Y:S01]  /*96d0*/  STG.E.64 desc[UR36][R2.64], R28 ;  /* 0x0000001c02007986 */ /* 0x0011e2000c101b24 */
[----:B------:R-:W-:Y:S05]  /*96e0*/  BRA `(.L_x_3328) ;  /* 0x00000010005c7947 */ /* 0x000fea0003800000 */
.L_x_3330:
[----:B-----5:R-:W0:Y:S02]  /*96f0*/  F2I.F64.TRUNC R29, R28 ;  /* 0x0000001c001d7311 */ /* 0x020e24000030d100 */
[----:B0-----:R0:W-:Y:S01]  /*9700*/  STG.E desc[UR36][R2.64], R29 ;  /* 0x0000001d02007986 */ /* 0x0011e2000c101924 */
[----:B------:R-:W-:Y:S05]  /*9710*/  BRA `(.L_x_3328) ;  /* 0x0000001000507947 */ /* 0x000fea0003800000 */
.L_x_3329:
[----:B-----5:R-:W0:Y:S02]  /*9720*/  F2I.F64.TRUNC R29, R28 ;  /* 0x0000001c001d7311 */ /* 0x020e24000030d100 */
[----:B0-----:R0:W-:Y:S01]  /*9730*/  STG.E.U16 desc[UR36][R2.64], R29 ;  /* 0x0000001d02007986 */ /* 0x0011e2000c101524 */
[----:B------:R-:W-:Y:S05]  /*9740*/  BRA `(.L_x_3328) ;  /* 0x0000001000447947 */ /* 0x000fea0003800000 */
.L_x_3324:
        /* <DEDUP_REMOVED lines=8> */
[----:B-----5:R-:W0:-:S15]  /*97d0*/  F2F.F32.F64 R5, R28 ;  /* 0x0000001c00057310 */ /* 0x020e1e0000301000 */
        /* <DEDUP_REMOVED lines=8> */
.L_x_3332:
        /* <DEDUP_REMOVED lines=12> */
.L_x_3331:
        /* <DEDUP_REMOVED lines=18> */
.L_x_3334:
        /* <DEDUP_REMOVED lines=13> */
.L_x_3333:
[----:B-----5:R0:W-:Y:S01]  /*9b10*/  STG.E.64 desc[UR36][R2.64], R28 ;  /* 0x0000001c02007986 */ /* 0x0201e2000c101b24 */
[----:B------:R-:W-:Y:S05]  /*9b20*/  BRA `(.L_x_3328) ;  /* 0x0000000c004c7947 */ /* 0x000fea0003800000 */
.L_x_3323:
        /* <DEDUP_REMOVED lines=10> */
[----:B-----5:R-:W0:Y:S02]  /*9bd0*/  F2I.U32.F64.TRUNC R29, R28 ;  /* 0x0000001c001d7311 */ /* 0x020e24000030d000 */
[----:B0-----:R0:W-:Y:S01]  /*9be0*/  STG.E.U16 desc[UR36][R2.64], R29 ;  /* 0x0000001d02007986 */ /* 0x0011e2000c101524 */
[----:B------:R-:W-:Y:S05]  /*9bf0*/  BRA `(.L_x_3328) ;  /* 0x0000000c00187947 */ /* 0x000fea0003800000 */
.L_x_3338:
        /* <DEDUP_REMOVED lines=26> */
.L_x_3341:
[----:B------:R-:W-:-:S04]  /*9da0*/  SHF.R.U32.HI R5, RZ, 0x18, R5 ;  /* 0x00000018ff057819 */ /* 0x000fc80000011605 */
[----:B------:R-:W-:-:S07]  /*9db0*/  LOP3.LUT R0, R0, 0x80, R5, 0xf8, !PT ;  /* 0x0000008000007812 */ /* 0x000fce00078ef805 */
.L_x_3340:
[----:B------:R-:W-:Y:S05]  /*9dc0*/  BSYNC.RECONVERGENT B0 ;  /* 0x0000000000007941 */ /* 0x000fea0003800200 */
.L_x_3339:
[----:B------:R0:W-:Y:S01]  /*9dd0*/  STG.E.U8 desc[UR36][R2.64], R0 ;  /* 0x0000000002007986 */ /* 0x0001e2000c101124 */
[----:B------:R-:W-:Y:S05]  /*9de0*/  BRA `(.L_x_3328) ;  /* 0x00000008009c7947 */ /* 0x000fea0003800000 */
.L_x_3337:
        /* <DEDUP_REMOVED lines=26> */
.L_x_3344:
[----:B------:R-:W-:-:S04]  /*9f90*/  SHF.R.U32.HI R5, RZ, 0x18, R5 ;  /* 0x00000018ff057819 */ /* 0x000fc80000011605 */
[----:B------:R-:W-:-:S07]  /*9fa0*/  LOP3.LUT R0, R0, 0x80, R5, 0xf8, !PT ;  /* 0x0000008000007812 */ /* 0x000fce00078ef805 */
.L_x_3343:
[----:B------:R-:W-:Y:S05]  /*9fb0*/  BSYNC.RECONVERGENT B0 ;  /* 0x0000000000007941 */ /* 0x000fea0003800200 */
.L_x_3342:
[----:B------:R0:W-:Y:S01]  /*9fc0*/  STG.E.U8 desc[UR36][R2.64], R0 ;  /* 0x0000000002007986 */ /* 0x0001e2000c101124 */
[----:B------:R-:W-:Y:S05]  /*9fd0*/  BRA `(.L_x_3328) ;  /* 0x0000000800207947 */ /* 0x000fea0003800000 */
.L_x_3336:
        /* <DEDUP_REMOVED lines=8> */
[----:B--2--5:R-:W0:-:S15]  /*a060*/  F2F.F32.F64 R6, R28 ;  /* 0x0000001c00067310 */ /* 0x024e1e0000301000 */
[----:B------:R-:W-:-:S15]  /*a070*/  NOP ;  /* 0x0000000000007918 */ /* 0x000fde0000000000 */
[----:B------:R-:W-:-:S15]  /*a080*/  NOP ;  /* 0x0000000000007918 */ /* 0x000fde0000000000 */
[----:B------:R-:W-:-:S15]  /*a090*/  NOP ;  /* 0x0000000000007918 */ /* 0x000fde0000000000 */
[----:B------:R-:W-:-:S04]  /*a0a0*/  NOP ;  /* 0x0000000000007918 */ /* 0x000fc80000000000 */
[----:B------:R-:W0:Y:S02]  /*a0b0*/  DSETP.GEU.AND P0, PT, |R28|, UR4, PT ;  /* 0x000000041c007e2a */ /* 0x000e24000bf0e200 */
        /* <DEDUP_REMOVED lines=16> */
.L_x_3346:
[----:B-----5:R-:W0:Y:S02]  /*a1c0*/  F2I.U64.F64.TRUNC R28, R28 ;  /* 0x0000001c001c7311 */ /* 0x020e24000030d800 */
[----:B0-----:R0:W-:Y:S01]  /*a1d0*/  STG.E.64 desc[UR36][R2.64], R28 ;  /* 0x0000001c02007986 */ /* 0x0011e2000c101b24 */
[----:B------:R-:W-:Y:S05]  /*a1e0*/  BRA `(.L_x_3328) ;  /* 0x00000004009c7947 */ /* 0x000fea0003800000 */
.L_x_3345:
[----:B-----5:R-:W0:Y:S02]  /*a1f0*/  F2I.U32.F64.TRUNC R29, R28 ;  /* 0x0000001c001d7311 */ /* 0x020e24000030d000 */
[----:B0-----:R0:W-:Y:S01]  /*a200*/  STG.E desc[UR36][R2.64], R29 ;  /* 0x0000001d02007986 */ /* 0x0011e2000c101924 */
[----:B------:R-:W-:Y:S05]  /*a210*/  BRA `(.L_x_3328) ;  /* 0x0000000400907947 */ /* 0x000fea0003800000 */
.L_x_3335:
[----:B------:R-:W-:-:S13]  /*a220*/  ISETP.GT.AND P0, PT, R0, 0xe, PT ;  /* 0x0000000e0000780c */ /* 0x000fda0003f04270 */
[----:B------:R-:W-:Y:S05]  /*a230*/  @P0 BRA `(.L_x_3347) ;  /* 0x00000000002c0947 */ /* 0x000fea0003800000 */
[----:B------:R-:W-:-:S13]  /*a240*/  ISETP.NE.AND P0, PT, R0, 0xa, PT ;  /* 0x0000000a0000780c */ /* 0x000fda0003f05270 */
[----:B------:R-:W-:Y:S05]  /*a250*/  @!P0 BRA `(.L_x_3348) ;  /* 0x0000000000188947 */ /* 0x000fea0003800000 */
[----:B------:R-:W-:-:S13]  /*a260*/  ISETP.NE.AND P0, PT, R0, 0xb, PT ;  /* 0x0000000b0000780c */ /* 0x000fda0003f05270 */
[----:B------:R-:W-:Y:S05]  /*a270*/  @P0 BRA `(.L_x_3327) ;  /* 0x0000000000340947 */ /* 0x000fea0003800000 */
[----:B-----5:R-:W0:Y:S02]  /*a280*/  DSETP.NEU.AND P0, PT, R28, RZ, PT ;  /* 0x000000ff1c00722a */ /* 0x020e240003f0d000 */
[----:B0-----:R-:W-:-:S05]  /*a290*/  SEL R5, RZ, 0x1, !P0 ;  /* 0x00000001ff057807 */ /* 0x001fca0004000000 */
[----:B------:R1:W-:Y:S01]  /*a2a0*/  STG.E.U8 desc[UR36][R2.64], R5 ;  /* 0x0000000502007986 */ /* 0x0003e2000c101124 */
[----:B------:R-:W-:Y:S05]  /*a2b0*/  BRA `(.L_x_3328) ;  /* 0x0000000400687947 */ /* 0x000fea0003800000 */
.L_x_3348:
[----:B-----5:R-:W-:-:S05]  /*a2c0*/  CS2R R30, SRZ ;  /* 0x00000000001e7805 */ /* 0x020fca000001ff00 */
[----:B------:R0:W-:Y:S01]  /*a2d0*/  STG.E.128 desc[UR36][R2.64], R28 ;  /* 0x0000001c02007986 */ /* 0x0001e2000c101d24 */
[----:B------:R-:W-:Y:S05]  /*a2e0*/  BRA `(.L_x_3328) ;  /* 0x00000004005c7947 */ /* 0x000fea0003800000 */
.L_x_3347:
[----:B------:R-:W-:-:S13]  /*a2f0*/  ISETP.NE.AND P0, PT, R0, 0xf, PT ;  /* 0x0000000f0000780c */ /* 0x000fda0003f05270 */
[----:B------:R-:W-:Y:S05]  /*a300*/  @!P0 BRA `(.L_x_3349) ;  /* 0x0000000400288947 */ /* 0x000fea0003800000 */
[----:B------:R-:W-:-:S13]  /*a310*/  ISETP.NE.AND P0, PT, R0, 0x17, PT ;  /* 0x000000170000780c */ /* 0x000fda0003f05270 */
[----:B------:R-:W-:Y:S05]  /*a320*/  @!P0 BRA `(.L_x_3350) ;  /* 0x0000000000b08947 */ /* 0x000fea0003800000 */
[----:B------:R-:W-:-:S13]  /*a330*/  ISETP.NE.AND P0, PT, R0, 0x18, PT ;  /* 0x000000180000780c */ /* 0x000fda0003f05270 */
[----:B------:R-:W-:Y:S05]  /*a340*/  @!P0 BRA `(.L_x_3351) ;  /* 0x0000000000448947 */ /* 0x000fea0003800000 */
.L_x_3327:
[----:B------:R-:W-:Y:S01]  /*a350*/  MOV R2, 0x0 ;  /* 0x0000000000027802 */ /* 0x000fe20000000f00 */
[----:B------:R-:W0:Y:S01]  /*a360*/  LDCU.64 UR4, c[0x4][0x128] ;  /* 0x01002500ff0477ac */ /* 0x000e220008000a00 */
[----:B--2---:R-:W-:Y:S02]  /*a370*/  IMAD.MOV.U32 R8, RZ, RZ, 0x65 ;  /* 0x00000065ff087424 */ /* 0x004fe400078e00ff */
[----:B------:R-:W-:Y:S01]  /*a380*/  IMAD.MOV.U32 R12, RZ, RZ, 0x1 ;  /* 0x00000001ff0c7424 */ /* 0x000fe200078e00ff */
[----:B------:R-:W1:Y:S01]  /*a390*/  LDCU.64 UR6, c[0x4][0x130] ;  /* 0x01002600ff0677ac */ /* 0x000e620008000a00 */
[----:B------:R-:W2:Y:S01]  /*a3a0*/  LDC.64 R2, c[0x4][R2] ;  /* 0x0100000002027b82 */ /* 0x000ea20000000a00 */
[----:B------:R-:W-:Y:S01]  /*a3b0*/  IMAD.MOV.U32 R13, RZ, RZ, RZ ;  /* 0x000000ffff0d7224 */ /* 0x000fe200078e00ff */
[----:B------:R-:W4:Y:S01]  /*a3c0*/  LDCU.64 UR8, c[0x4][0x10] ;  /* 0x01000200ff0877ac */ /* 0x000f220008000a00 */
[----:B0-----:R-:W-:Y:S02]  /*a3d0*/  IMAD.U32 R4, RZ, RZ, UR4 ;  /* 0x00000004ff047e24 */ /* 0x001fe4000f8e00ff */
[----:B------:R-:W-:-:S02]  /*a3e0*/  IMAD.U32 R5, RZ, RZ, UR5 ;  /* 0x00000005ff057e24 */ /* 0x000fc4000f8e00ff */
[----:B-1----:R-:W-:Y:S02]  /*a3f0*/  IMAD.U32 R6, RZ, RZ, UR6 ;  /* 0x00000006ff067e24 */ /* 0x002fe4000f8e00ff */
[----:B------:R-:W-:Y:S02]  /*a400*/  IMAD.U32 R7, RZ, RZ, UR7 ;  /* 0x00000007ff077e24 */ /* 0x000fe4000f8e00ff */
[----:B----4-:R-:W-:Y:S02]  /*a410*/  IMAD.U32 R10, RZ, RZ, UR8 ;  /* 0x00000008ff0a7e24 */ /* 0x010fe4000f8e00ff */
[----:B------:R-:W-:-:S07]  /*a420*/  IMAD.U32 R11, RZ, RZ, UR9 ;  /* 0x00000009ff0b7e24 */ /* 0x000fce000f8e00ff */
[----:B------:R-:W-:-:S07]  /*a430*/  LEPC R20, `(.L_x_3352) ;  /* 0x000000001014794e */ /* 0x000fce0000000000 */
[----:B--23-5:R-:W-:Y:S05]  /*a440*/  CALL.ABS.NOINC R2 ;  /* 0x0000000002007343 */ /* 0x02cfea0003c00000 */
.L_x_3352:
[----:B------:R-:W-:Y:S05]  /*a450*/  BRA `(.L_x_3328) ;  /* 0x0000000400007947 */ /* 0x000fea0003800000 */
.L_x_3351:
[----:B------:R-:W-:Y:S01]  /*a460*/  UMOV UR4, 0xf0000000 ;  /* 0xf000000000047882 */ /* 0x000fe20000000000 */
[----:B------:R-:W-:Y:S01]  /*a470*/  UMOV UR5, 0x380fffff ;  /* 0x380fffff00057882 */ /* 0x000fe20000000000 */
[----:B--2--5:R-:W0:-:S15]  /*a480*/  F2F.F32.F64 R7, R28 ;  /* 0x0000001c00077310 */ /* 0x024e1e0000301000 */
        /* <DEDUP_REMOVED lines=18> */
.L_x_3354:
[----:B------:R-:W-:Y:S05]  /*a5b0*/  BSYNC.RECONVERGENT B0 ;  /* 0x0000000000007941 */ /* 0x000fea0003800200 */
.L_x_3353:
[----:B------:R-:W-:-:S05]  /*a5c0*/  LOP3.LUT R5, R0, 0x80, R5, 0xf8, !PT ;  /* 0x0000008000057812 */ /* 0x000fca00078ef805 */
[----:B------:R0:W-:Y:S01]  /*a5d0*/  STG.E.U8 desc[UR36][R2.64], R5 ;  /* 0x0000000502007986 */ /* 0x0001e2000c101124 */
[----:B------:R-:W-:Y:S05]  /*a5e0*/  BRA `(.L_x_3328) ;  /* 0x00000000009c7947 */ /* 0x000fea0003800000 */
.L_x_3350:
        /* <DEDUP_REMOVED lines=20> */
.L_x_3356:
[----:B------:R-:W-:Y:S01]  /*a730*/  IMAD.MOV.U32 R0, RZ, RZ, 0x7f ;  /* 0x0000007fff007424 */ /* 0x000fe200078e00ff */
[----:B------:R-:W-:-:S04]  /*a740*/  ISETP.GT.U32.AND P0, PT, R4, 0x7f800000, PT ;  /* 0x7f8000000400780c */ /* 0x000fc80003f04070 */
[----:B------:R-:W-:-:S09]  /*a750*/  SEL R0, R0, 0x7c, P0 ;  /* 0x0000007c00007807 */ /* 0x000fd20000000000 */
.L_x_3357:
[----:B------:R-:W-:Y:S05]  /*a760*/  BSYNC.RECONVERGENT B0 ;  /* 0x0000000000007941 */ /* 0x000fea0003800200 */
.L_x_3355:
[----:B------:R-:W-:-:S04]  /*a770*/  SHF.R.U32.HI R5, RZ, 0x18, R5 ;  /* 0x00000018ff057819 */ /* 0x000fc80000011605 */
[----:B------:R-:W-:-:S05]  /*a780*/  LOP3.LUT R5, R0, 0x80, R5, 0xf8, !PT ;  /* 0x0000008000057812 */ /* 0x000fca00078ef805 */
[----:B------:R4:W-:Y:S01]  /*a790*/  STG.E.U8 desc[UR36][R2.64], R5 ;  /* 0x0000000502007986 */ /* 0x0009e2000c101124 */
[----:B------:R-:W-:Y:S05]  /*a7a0*/  BRA `(.L_x_3328) ;  /* 0x00000000002c7947 */ /* 0x000fea0003800000 */
.L_x_3349:
        /* <DEDUP_REMOVED lines=11> */
.L_x_3328:
[----:B------:R-:W-:-:S05]  /*a860*/  VIADD R34, R34, 0x80 ;  /* 0x0000008022227836 */ /* 0x000fca0000000000 */
[----:B------:R-:W-:-:S13]  /*a870*/  ISETP.GE.AND P0, PT, R34, R36, PT ;  /* 0x000000242200720c */ /* 0x000fda0003f06270 */
[----:B------:R-:W-:Y:S05]  /*a880*/  @P0 BRA `(.L_x_3322) ;  /* 0x0000001000e80947 */ /* 0x000fea0003800000 */
[----:B------:R-:W5:Y:S01]  /*a890*/  LDCU UR4, c[0x0][0x3c4] ;  /* 0x00007880ff0477ac */ /* 0x000f620008000800 */
[----:B01--4-:R-:W0:Y:S01]  /*a8a0*/  LDC.64 R2, c[0x0][0x398] ;  /* 0x0000e600ff027b82 */ /* 0x013e220000000a00 */
        /* <DEDUP_REMOVED lines=16> */
[----:B------:R-:W0:Y:S02]  /*a9b0*/  F2I.F64.TRUNC R25, R24 ;  /* 0x0000001800197311 */ /* 0x000e24000030d100 */
[----:B0-----:R0:W-:Y:S01]  /*a9c0*/  STG.E.U8 desc[UR36][R2.64], R25 ;  /* 0x0000001902007986 */ /* 0x0011e2000c101124 */
[----:B------:R-:W-:Y:S05]  /*a9d0*/  BRA `(.L_x_3363) ;  /* 0x0000001000907947 */ /* 0x000fea0003800000 */
.L_x_3361:
[----:B------:R-:W0:Y:S02]  /*a9e0*/  F2I.S64.F64.TRUNC R24, R24 ;  /* 0x0000001800187311 */ /* 0x000e24000030d900 */
[----:B0-----:R-:W-:-:S05]  /*a9f0*/  IMAD.MOV.U32 R5, RZ, RZ, R24 ;  /* 0x000000ffff057224 */ /* 0x001fca00078e0018 */
[----:B------:R0:W-:Y:S01]  /*aa00*/  STG.E.U8 desc[UR36][R2.64], R5 ;  /* 0x0000000502007986 */ /* 0x0001e2000c101124 */
[----:B------:R-:W-:Y:S05]  /*aa10*/  BRA `(.L_x_3363) ;  /* 0x0000001000807947 */ /* 0x000fea0003800000 */
.L_x_3360:
[----:B------:R-:W-:-:S13]  /*aa20*/  ISETP.NE.AND P0, PT, R0, 0x2, PT ;  /* 0x000000020000780c */ /* 0x000fda0003f05270 */
[----:B------:R-:W-:Y:S05]  /*aa30*/  @!P0 BRA `(.L_x_3364) ;  /* 0x0000000000288947 */ /* 0x000fea0003800000 */
[----:B------:R-:W-:-:S13]  /*aa40*/  ISETP.NE.AND P0, PT, R0, 0x3, PT ;  /* 0x000000030000780c */ /* 0x000fda0003f05270 */
[----:B------:R-:W-:Y:S05]  /*aa50*/  @!P0 BRA `(.L_x_3365) ;  /* 0x0000000000148947 */ /* 0x000fea0003800000 */
[----:B------:R-:W-:-:S13]  /*aa60*/  ISETP.NE.AND P0, PT, R0, 0x4, PT ;  /* 0x000000040000780c */ /* 0x000fda0003f05270 */
[----:B------:R-:W-:Y:S05]  /*aa70*/  @P0 BRA `(.L_x_3362) ;  /* 0x0000000c00240947 */ /* 0x000fea0003800000 */
[----:B------:R-:W0:Y:S02]  /*aa80*/  F2I.S64.F64.TRUNC R24, R24 ;  /* 0x0000001800187311 */ /* 0x000e24000030d900 */
[----:B0-----:R0:W-:Y:S01]  /*aa90*/  STG.E.64 desc[UR36][R2.64], R24 ;  /* 0x0000001802007986 */ /* 0x0011e2000c101b24 */
[----:B------:R-:W-:Y:S05]  /*aaa0*/  BRA `(.L_x_3363) ;  /* 0x00000010005c7947 */ /* 0x000fea0003800000 */
.L_x_3365:
[----:B------:R-:W0:Y:S02]  /*aab0*/  F2I.F64.TRUNC R25, R24 ;  /* 0x0000001800197311 */ /* 0x000e24000030d100 */
[----:B0-----:R0:W-:Y:S01]  /*aac0*/  STG.E desc[UR36][R2.64], R25 ;  /* 0x0000001902007986 */ /* 0x0011e2000c101924 */
[----:B------:R-:W-:Y:S05]  /*aad0*/  BRA `(.L_x_3363) ;  /* 0x0000001000507947 */ /* 0x000fea0003800000 */
.L_x_3364:
[----:B------:R-:W0:Y:S02]  /*aae0*/  F2I.F64.TRUNC R25, R24 ;  /* 0x0000001800197311 */ /* 0x000e24000030d100 */
[----:B0-----:R0:W-:Y:S01]  /*aaf0*/  STG.E.U16 desc[UR36][R2.64], R25 ;  /* 0x0000001902007986 */ /* 0x0011e2000c101524 */
[----:B------:R-:W-:Y:S05]  /*ab00*/  BRA `(.L_x_3363) ;  /* 0x0000001000447947 */ /* 0x000fea0003800000 */
.L_x_3359:
        /* <DEDUP_REMOVED lines=17> */
.L_x_3367:
        /* <DEDUP_REMOVED lines=12> */
.L_x_3366:
        /* <DEDUP_REMOVED lines=18> */
.L_x_3369:
        /* <DEDUP_REMOVED lines=13> */
.L_x_3368:
[----:B------:R0:W-:Y:S01]  /*aed0*/  STG.E.64 desc[UR36][R2.64], R24 ;  /* 0x0000001802007986 */ /* 0x0001e2000c101b24 */
[----:B------:R-:W-:Y:S05]  /*aee0*/  BRA `(.L_x_3363) ;  /* 0x0000000c004c7947 */ /* 0x000fea0003800000 */
.L_x_3358:
        /* <DEDUP_REMOVED lines=10> */
[----:B------:R-:W0:Y:S02]  /*af90*/  F2I.U32.F64.TRUNC R25, R24 ;  /* 0x0000001800197311 */ /* 0x000e24000030d000 */
[----:B0-----:R0:W-:Y:S01]  /*afa0*/  STG.E.U16 desc[UR36][R2.64], R25 ;  /* 0x0000001902007986 */ /* 0x0011e2000c101524 */
[----:B------:R-:W-:Y:S05]  /*afb0*/  BRA `(.L_x_3363) ;  /* 0x0000000c00187947 */ /* 0x000fea0003800000 */
.L_x_3373:
        /* <DEDUP_REMOVED lines=26> */
.L_x_3376:
[----:B------:R-:W-:-:S04]  /*b160*/  SHF.R.U32.HI R5, RZ, 0x18, R5 ;  /* 0x00000018ff057819 */ /* 0x000fc80000011605 */
[----:B------:R-:W-:-:S07]  /*b170*/  LOP3.LUT R0, R0, 0x80, R5, 0xf8, !PT ;  /* 0x0000008000007812 */ /* 0x000fce00078ef805 */
.L_x_3375:
[----:B------:R-:W-:Y:S05]  /*b180*/  BSYNC.RECONVERGENT B0 ;  /* 0x0000000000007941 */ /* 0x000fea0003800200 */
.L_x_3374:
[----:B------:R0:W-:Y:S01]  /*b190*/  STG.E.U8 desc[UR36][R2.64], R0 ;  /* 0x0000000002007986 */ /* 0x0001e2000c101124 */
[----:B------:R-:W-:Y:S05]  /*b1a0*/  BRA `(.L_x_3363) ;  /* 0x00000008009c7947 */ /* 0x000fea0003800000 */
.L_x_3372:
        /* <DEDUP_REMOVED lines=26> */
.L_x_3379:
[----:B------:R-:W-:-:S04]  /*b350*/  SHF.R.U32.HI R5, RZ, 0x18, R5 ;  /* 0x00000018ff057819 */ /* 0x000fc80000011605 */
[----:B------:R-:W-:-:S07]  /*b360*/  LOP3.LUT R0, R0, 0x80, R5, 0xf8, !PT ;  /* 0x0000008000007812 */ /* 0x000fce00078ef805 */
.L_x_3378:
[----:B------:R-:W-:Y:S05]  /*b370*/  BSYNC.RECONVERGENT B0 ;  /* 0x0000000000007941 */ /* 0x000fea0003800200 */
.L_x_3377:
[----:B------:R0:W-:Y:S01]  /*b380*/  STG.E.U8 desc[UR36][R2.64], R0 ;  /* 0x0000000002007986 */ /* 0x0001e2000c101124 */
[----:B------:R-:W-:Y:S05]  /*b390*/  BRA `(.L_x_3363) ;  /* 0x0000000800207947 */ /* 0x000fea0003800000 */
.L_x_3371:
        /* <DEDUP_REMOVED lines=8> */
[----:B--2---:R-:W0:-:S15]  /*b420*/  F2F.F32.F64 R6, R24 ;  /* 0x0000001800067310 */ /* 0x004e1e0000301000 */
        /* <DEDUP_REMOVED lines=21> */
.L_x_3381:
[----:B------:R-:W0:Y:S02]  /*b580*/  F2I.U64.F64.TRUNC R24, R24 ;  /* 0x0000001800187311 */ /* 0x000e24000030d800 */
[----:B0-----:R0:W-:Y:S01]  /*b590*/  STG.E.64 desc[UR36][R2.64], R24 ;  /* 0x0000001802007986 */ /* 0x0011e2000c101b24 */
[----:B------:R-:W-:Y:S05]  /*b5a0*/  BRA `(.L_x_3363) ;  /* 0x00000004009c7947 */ /* 0x000fea0003800000 */
.L_x_3380:
[----:B------:R-:W0:Y:S02]  /*b5b0*/  F2I.U32.F64.TRUNC R25, R24 ;  /* 0x0000001800197311 */ /* 0x000e24000030d000 */
[----:B0-----:R0:W-:Y:S01]  /*b5c0*/  STG.E desc[UR36][R2.64], R25 ;  /* 0x0000001902007986 */ /* 0x0011e2000c101924 */
[----:B------:R-:W-:Y:S05]  /*b5d0*/  BRA `(.L_x_3363) ;  /* 0x0000000400907947 */ /* 0x000fea0003800000 */
.L_x_3370:
[----:B------:R-:W-:-:S13]  /*b5e0*/  ISETP.GT.AND P0, PT, R0, 0xe, PT ;  /* 0x0000000e0000780c */ /* 0x000fda0003f04270 */
[----:B------:R-:W-:Y:S05]  /*b5f0*/  @P0 BRA `(.L_x_3382) ;  /* 0x00000000002c0947 */ /* 0x000fea0003800000 */
[----:B------:R-:W-:-:S13]  /*b600*/  ISETP.NE.AND P0, PT, R0, 0xa, PT ;  /* 0x0000000a0000780c */ /* 0x000fda0003f05270 */
[----:B------:R-:W-:Y:S05]  /*b610*/  @!P0 BRA `(.L_x_3383) ;  /* 0x0000000000188947 */ /* 0x000fea0003800000 */
[----:B------:R-:W-:-:S13]  /*b620*/  ISETP.NE.AND P0, PT, R0, 0xb, PT ;  /* 0x0000000b0000780c */ /* 0x000fda0003f05270 */
[----:B------:R-:W-:Y:S05]  /*b630*/  @P0 BRA `(.L_x_3362) ;  /* 0x0000000000340947 */ /* 0x000fea0003800000 */
[----:B------:R-:W0:Y:S02]  /*b640*/  DSETP.NEU.AND P0, PT, R24, RZ, PT ;  /* 0x000000ff1800722a */ /* 0x000e240003f0d000 */
[----:B0-----:R-:W-:-:S05]  /*b650*/  SEL R5, RZ, 0x1, !P0 ;  /* 0x00000001ff057807 */ /* 0x001fca0004000000 */
[----:B------:R0:W-:Y:S01]  /*b660*/  STG.E.U8 desc[UR36][R2.64], R5 ;  /* 0x0000000502007986 */ /* 0x0001e2000c101124 */
[----:B------:R-:W-:Y:S05]  /*b670*/  BRA `(.L_x_3363) ;  /* 0x0000000400687947 */ /* 0x000fea0003800000 */
.L_x_3383:
[----:B------:R-:W-:-:S05]  /*b680*/  CS2R R26, SRZ ;  /* 0x00000000001a7805 */ /* 0x000fca000001ff00 */
[----:B------:R0:W-:Y:S01]  /*b690*/  STG.E.128 desc[UR36][R2.64], R24 ;  /* 0x0000001802007986 */ /* 0x0001e2000c101d24 */
[----:B------:R-:W-:Y:S05]  /*b6a0*/  BRA `(.L_x_3363) ;  /* 0x00000004005c7947 */ /* 0x000fea0003800000 */
.L_x_3382:
[----:B------:R-:W-:-:S13]  /*b6b0*/  ISETP.NE.AND P0, PT, R0, 0xf, PT ;  /* 0x0000000f0000780c */ /* 0x000fda0003f05270 */
[----:B------:R-:W-:Y:S05]  /*b6c0*/  @!P0 BRA `(.L_x_3384) ;  /* 0x0000000400288947 */ /* 0x000fea0003800000 */
[----:B------:R-:W-:-:S13]  /*b6d0*/  ISETP.NE.AND P0, PT, R0, 0x17, PT ;  /* 0x000000170000780c */ /* 0x000fda0003f05270 */
[----:B------:R-:W-:Y:S05]  /*b6e0*/  @!P0 BRA `(.L_x_3385) ;  /* 0x0000000000b08947 */ /* 0x000fea0003800000 */
[----:B------:R-:W-:-:S13]  /*b6f0*/  ISETP.NE.AND P0, PT, R0, 0x18, PT ;  /* 0x000000180000780c */ /* 0x000fda0003f05270 */
[----:B------:R-:W-:Y:S05]  /*b700*/  @!P0 BRA `(.L_x_3386) ;  /* 0x0000000000448947 */ /* 0x000fea0003800000 */
.L_x_3362:
[----:B------:R-:W-:Y:S01]  /*b710*/  MOV R0, 0x0 ;  /* 0x0000000000007802 */ /* 0x000fe20000000f00 */
[----:B------:R-:W0:Y:S01]  /*b720*/  LDCU.64 UR4, c[0x4][0x128] ;  /* 0x01002500ff0477ac */ /* 0x000e220008000a00 */
[----:B--2---:R-:W-:Y:S02]  /*b730*/  IMAD.MOV.U32 R8, RZ, RZ, 0x65 ;  /* 0x00000065ff087424 */ /* 0x004fe400078e00ff */
[----:B------:R1:W2:Y:S01]  /*b740*/  LDC.64 R2, c[0x4][R0] ;  /* 0x0100000000027b82 */ /* 0x0002a20000000a00 */
[----:B------:R-:W4:Y:S01]  /*b750*/  LDCU.64 UR6, c[0x4][0x130] ;  /* 0x01002600ff0677ac */ /* 0x000f220008000a00 */
[----:B------:R-:W-:Y:S02]  /*b760*/  IMAD.MOV.U32 R12, RZ, RZ, 0x1 ;  /* 0x00000001ff0c7424 */ /* 0x000fe400078e00ff */
[----:B------:R-:W-:Y:S01]  /*b770*/  IMAD.MOV.U32 R13, RZ, RZ, RZ ;  /* 0x000000ffff0d7224 */ /* 0x000fe200078e00ff */
[----:B------:R-:W5:Y:S01]  /*b780*/  LDCU.64 UR8, c[0x4][0x10] ;  /* 0x01000200ff0877ac */ /* 0x000f620008000a00 */
[----:B0-----:R-:W-:-:S02]  /*b790*/  IMAD.U32 R4, RZ, RZ, UR4 ;  /* 0x00000004ff047e24 */ /* 0x001fc4000f8e00ff */
[----:B------:R-:W-:Y:S02]  /*b7a0*/  IMAD.U32 R5, RZ, RZ, UR5 ;  /* 0x00000005ff057e24 */ /* 0x000fe4000f8e00ff */
[----:B----4-:R-:W-:Y:S02]  /*b7b0*/  IMAD.U32 R6, RZ, RZ, UR6 ;  /* 0x00000006ff067e24 */ /* 0x010fe4000f8e00ff */
[----:B------:R-:W-:Y:S02]  /*b7c0*/  IMAD.U32 R7, RZ, RZ, UR7 ;  /* 0x00000007ff077e24 */ /* 0x000fe4000f8e00ff */
[----:B-----5:R-:W-:Y:S02]  /*b7d0*/  IMAD.U32 R10, RZ, RZ, UR8 ;  /* 0x00000008ff0a7e24 */ /* 0x020fe4000f8e00ff */
[----:B-1----:R-:W-:-:S07]  /*b7e0*/  IMAD.U32 R11, RZ, RZ, UR9 ;  /* 0x00000009ff0b7e24 */ /* 0x002fce000f8e00ff */
[----:B------:R-:W-:-:S07]  /*b7f0*/  LEPC R20, `(.L_x_3387) ;  /* 0x000000001014794e */ /* 0x000fce0000000000 */
[----:B--23--:R-:W-:Y:S05]  /*b800*/  CALL.ABS.NOINC R2 ;  /* 0x0000000002007343 */ /* 0x00cfea0003c00000 */
.L_x_3387:
[----:B------:R-:W-:Y:S05]  /*b810*/  BRA `(.L_x_3363) ;  /* 0x0000000400007947 */ /* 0x000fea0003800000 */
.L_x_3386:
[----:B------:R-:W-:Y:S01]  /*b820*/  UMOV UR4, 0xf0000000 ;  /* 0xf000000000047882 */ /* 0x000fe20000000000 */
[----:B------:R-:W-:Y:S01]  /*b830*/  UMOV UR5, 0x380fffff ;  /* 0x380fffff00057882 */ /* 0x000fe20000000000 */
[----:B--2---:R-:W0:-:S15]  /*b840*/  F2F.F32.F64 R7, R24 ;  /* 0x0000001800077310 */ /* 0x004e1e0000301000 */
        /* <DEDUP_REMOVED lines=18> */
.L_x_3389:
[----:B------:R-:W-:Y:S05]  /*b970*/  BSYNC.RECONVERGENT B0 ;  /* 0x0000000000007941 */ /* 0x000fea0003800200 */
.L_x_3388:
[----:B------:R-:W-:-:S05]  /*b980*/  LOP3.LUT R5, R0, 0x80, R5, 0xf8, !PT ;  /* 0x0000008000057812 */ /* 0x000fca00078ef805 */
[----:B------:R0:W-:Y:S01]  /*b990*/  STG.E.U8 desc[UR36][R2.64], R5 ;  /* 0x0000000502007986 */ /* 0x0001e2000c101124 */
[----:B------:R-:W-:Y:S05]  /*b9a0*/  BRA `(.L_x_3363) ;  /* 0x00000000009c7947 */ /* 0x000fea0003800000 */
.L_x_3385:
        /* <DEDUP_REMOVED lines=20> */
.L_x_3391:
[----:B------:R-:W-:Y:S01]  /*baf0*/  IMAD.MOV.U32 R0, RZ, RZ, 0x7f ;  /* 0x0000007fff007424 */ /* 0x000fe200078e00ff */
[----:B------:R-:W-:-:S04]  /*bb00*/  ISETP.GT.U32.AND P0, PT, R4, 0x7f800000, PT ;  /* 0x7f8000000400780c */ /* 0x000fc80003f04070 */
[----:B------:R-:W-:-:S09]  /*bb10*/  SEL R0, R0, 0x7c, P0 ;  /* 0x0000007c00007807 */ /* 0x000fd20000000000 */
.L_x_3392:
[----:B------:R-:W-:Y:S05]  /*bb20*/  BSYNC.RECONVERGENT B0 ;  /* 0x0000000000007941 */ /* 0x000fea0003800200 */
.L_x_3390:
[----:B------:R-:W-:-:S04]  /*bb30*/  SHF.R.U32.HI R5, RZ, 0x18, R5 ;  /* 0x00000018ff057819 */ /* 0x000fc80000011605 */
[----:B------:R-:W-:-:S05]  /*bb40*/  LOP3.LUT R5, R0, 0x80, R5, 0xf8, !PT ;  /* 0x0000008000057812 */ /* 0x000fca00078ef805 */
[----:B------:R0:W-:Y:S01]  /*bb50*/  STG.E.U8 desc[UR36][R2.64], R5 ;  /* 0x0000000502007986 */ /* 0x0001e2000c101124 */
[----:B------:R-:W-:Y:S05]  /*bb60*/  BRA `(.L_x_3363) ;  /* 0x00000000002c7947 */ /* 0x000fea0003800000 */
.L_x_3384:
        /* <DEDUP_REMOVED lines=11> */
.L_x_3363:
[----:B------:R-:W-:-:S07]  /*bc20*/  VIADD R34, R34, 0x80 ;  /* 0x0000008022227836 */ /* 0x000fce0000000000 */
.L_x_3322:
[----:B------:R-:W-:Y:S05]  /*bc30*/  BSYNC.RECONVERGENT B6 ;  /* 0x0000000000067941 */ /* 0x000fea0003800200 */
.L_x_3321:
[----:B------:R-:W-:-:S13]  /*bc40*/  ISETP.GE.AND P0, PT, R34, R36, PT ;  /* 0x000000242200720c */ /* 0x000fda0003f06270 */
[----:B------:R-:W-:Y:S05]  /*bc50*/  @P0 EXIT ;  /* 0x000000000000094d */ /* 0x000fea0003800000 */
[----:B01--4-:R-:W0:Y:S01]  /*bc60*/  LDC.64 R2, c[0x0][0x398] ;  /* 0x0000e600ff027b82 */ /* 0x013e220000000a00 */
        /* <DEDUP_REMOVED lines=17> */
[----:B0-----:R-:W-:Y:S01]  /*bd80*/  STG.E.U8 desc[UR36][R2.64], R17 ;  /* 0x0000001102007986 */ /* 0x001fe2000c101124 */
[----:B------:R-:W-:Y:S05]  /*bd90*/  EXIT ;  /* 0x000000000000794d */ /* 0x000fea0003800000 */
.L_x_3396:
[----:B-----5:R-:W0:Y:S02]  /*bda0*/  F2I.S64.F64.TRUNC R16, R16 ;  /* 0x0000001000107311 */ /* 0x020e24000030d900 */
[----:B0-----:R-:W-:-:S05]  /*bdb0*/  IMAD.MOV.U32 R5, RZ, RZ, R16 ;  /* 0x000000ffff057224 */ /* 0x001fca00078e0010 */
[----:B------:R-:W-:Y:S01]  /*bdc0*/  STG.E.U8 desc[UR36][R2.64], R5 ;  /* 0x0000000502007986 */ /* 0x000fe2000c101124 */
[----:B------:R-:W-:Y:S05]  /*bdd0*/  EXIT ;  /* 0x000000000000794d */ /* 0x000fea0003800000 */
.L_x_3395:
[----:B------:R-:W-:-:S13]  /*bde0*/  ISETP.NE.AND P0, PT, R0, 0x2, PT ;  /* 0x000000020000780c */ /* 0x000fda0003f05270 */
[----:B------:R-:W-:Y:S05]  /*bdf0*/  @!P0 BRA `(.L_x_3398) ;  /* 0x0000000000288947 */ /* 0x000fea0003800000 */
[----:B------:R-:W-:-:S13]  /*be00*/  ISETP.NE.AND P0, PT, R0, 0x3, PT ;  /* 0x000000030000780c */ /* 0x000fda0003f05270 */
[----:B------:R-:W-:Y:S05]  /*be10*/  @!P0 BRA `(.L_x_3399) ;  /* 0x0000000000148947 */ /* 0x000fea0003800000 */
[----:B------:R-:W-:-:S13]  /*be20*/  ISETP.NE.AND P0, PT, R0, 0x4, PT ;  /* 0x000000040000780c */ /* 0x000fda0003f05270 */
[----:B------:R-:W-:Y:S05]  /*be30*/  @P0 BRA `(.L_x_3397) ;  /* 0x0000000c00240947 */ /* 0x000fea0003800000 */
[----:B-----5:R-:W0:Y:S02]  /*be40*/  F2I.S64.F64.TRUNC R16, R16 ;  /* 0x0000001000107311 */ /* 0x020e24000030d900 */
[----:B0-----:R-:W-:Y:S01]  /*be50*/  STG.E.64 desc[UR36][R2.64], R16 ;  /* 0x0000001002007986 */ /* 0x001fe2000c101b24 */
[----:B------:R-:W-:Y:S05]  /*be60*/  EXIT ;  /* 0x000000000000794d */ /* 0x000fea0003800000 */
.L_x_3399:
[----:B-----5:R-:W0:Y:S02]  /*be70*/  F2I.F64.TRUNC R17, R16 ;  /* 0x0000001000117311 */ /* 0x020e24000030d100 */
[----:B0-----:R-:W-:Y:S01]  /*be80*/  STG.E desc[UR36][R2.64], R17 ;  /* 0x0000001102007986 */ /* 0x001fe2000c101924 */
[----:B------:R-:W-:Y:S05]  /*be90*/  EXIT ;  /* 0x000000000000794d */ /* 0x000fea0003800000 */
.L_x_3398:
[----:B-----5:R-:W0:Y:S02]  /*bea0*/  F2I.F64.TRUNC R17, R16 ;  /* 0x0000001000117311 */ /* 0x020e24000030d100 */
[----:B0-----:R-:W-:Y:S01]  /*beb0*/  STG.E.U16 desc[UR36][R2.64], R17 ;  /* 0x0000001102007986 */ /* 0x001fe2000c101524 */
[----:B------:R-:W-:Y:S05]  /*bec0*/  EXIT ;  /* 0x000000000000794d */ /* 0x000fea0003800000 */
.L_x_3394:
        /* <DEDUP_REMOVED lines=15> */
[----:B------:R-:W-:Y:S01]  /*bfc0*/  STG.E desc[UR36][R2.64], R5 ;  /* 0x0000000502007986 */ /* 0x000fe2000c101924 */
[----:B------:R-:W-:Y:S05]  /*bfd0*/  EXIT ;  /* 0x000000000000794d */ /* 0x000fea0003800000 */
.L_x_3401:
        /* <DEDUP_REMOVED lines=10> */
[----:B------:R-:W-:Y:S01]  /*c080*/  STG.E.U16 desc[UR36][R2.64], R0 ;  /* 0x0000000002007986 */ /* 0x000fe2000c101524 */
[----:B------:R-:W-:Y:S05]  /*c090*/  EXIT ;  /* 0x000000000000794d */ /* 0x000fea0003800000 */
.L_x_3400:
        /* <DEDUP_REMOVED lines=16> */
[----:B------:R-:W-:Y:S01]  /*c1a0*/  STG.E.64 desc[UR36][R2.64], R4 ;  /* 0x0000000402007986 */ /* 0x000fe2000c101b24 */
[----:B------:R-:W-:Y:S05]  /*c1b0*/  EXIT ;  /* 0x000000000000794d */ /* 0x000fea0003800000 */
.L_x_3403:
        /* <DEDUP_REMOVED lines=11> */
[----:B------:R-:W-:Y:S01]  /*c270*/  STG.E desc[UR36][R2.64], R5 ;  /* 0x0000000502007986 */ /* 0x000fe2000c101924 */
[----:B------:R-:W-:Y:S05]  /*c280*/  EXIT ;  /* 0x000000000000794d */ /* 0x000fea0003800000 */
.L_x_3402:
[----:B-----5:R-:W-:Y:S01]  /*c290*/  STG.E.64 desc[UR36][R2.64], R16 ;  /* 0x0000001002007986 */ /* 0x020fe2000c101b24 */
[----:B------:R-:W-:Y:S05]  /*c2a0*/  EXIT ;  /* 0x000000000000794d */ /* 0x000fea0003800000 */
.L_x_3393:
        /* <DEDUP_REMOVED lines=11> */
[----:B0-----:R-:W-:Y:S01]  /*c360*/  STG.E.U16 desc[UR36][R2.64], R17 ;  /* 0x0000001102007986 */ /* 0x001fe2000c101524 */
[----:B------:R-:W-:Y:S05]  /*c370*/  EXIT ;  /* 0x000000000000794d */ /* 0x000fea0003800000 */
.L_x_3407:
        /* <DEDUP_REMOVED lines=26> */
.L_x_3410:
[----:B------:R-:W-:-:S04]  /*c520*/  SHF.R.U32.HI R5, RZ, 0x18, R5 ;  /* 0x00000018ff057819 */ /* 0x000fc80000011605 */
[----:B------:R-:W-:-:S07]  /*c530*/  LOP3.LUT R0, R0, 0x80, R5, 0xf8, !PT ;  /* 0x0000008000007812 */ /* 0x000fce00078ef805 */
.L_x_3409:
[----:B------:R-:W-:Y:S05]  /*c540*/  BSYNC.RECONVERGENT B0 ;  /* 0x0000000000007941 */ /* 0x000fea0003800200 */
.L_x_3408:
[----:B------:R-:W-:Y:S01]  /*c550*/  STG.E.U8 desc[UR36][R2.64], R0 ;  /* 0x0000000002007986 */ /* 0x000fe2000c101124 */
[----:B------:R-:W-:Y:S05]  /*c560*/  EXIT ;  /* 0x000000000000794d */ /* 0x000fea0003800000 */
.L_x_3406:
        /* <DEDUP_REMOVED lines=26> */
.L_x_3413:
[----:B------:R-:W-:-:S04]  /*c710*/  SHF.R.U32.HI R5, RZ, 0x18, R5 ;  /* 0x00000018ff057819 */ /* 0x000fc80000011605 */
[----:B------:R-:W-:-:S07]  /*c720*/  LOP3.LUT R0, R0, 0x80, R5, 0xf8, !PT ;  /* 0x0000008000007812 */ /* 0x000fce00078ef805 */
.L_x_3412:
[----:B------:R-:W-:Y:S05]  /*c730*/  BSYNC.RECONVERGENT B0 ;  /* 0x0000000000007941 */ /* 0x000fea0003800200 */
.L_x_3411:
[----:B------:R-:W-:Y:S01]  /*c740*/  STG.E.U8 desc[UR36][R2.64], R0 ;  /* 0x0000000002007986 */ /* 0x000fe2000c101124 */
[----:B------:R-:W-:Y:S05]  /*c750*/  EXIT ;  /* 0x000000000000794d */ /* 0x000fea0003800000 */
.L_x_3405:
        /* <DEDUP_REMOVED lines=30> */
.L_x_3415:
[----:B-----5:R-:W0:Y:S02]  /*c940*/  F2I.U64.F64.TRUNC R16, R16 ;  /* 0x0000001000107311 */ /* 0x020e24000030d800 */
[----:B0-----:R-:W-:Y:S01]  /*c950*/  STG.E.64 desc[UR36][R2.64], R16 ;  /* 0x0000001002007986 */ /* 0x001fe2000c101b24 */
[----:B------:R-:W-:Y:S05]  /*c960*/  EXIT ;  /* 0x000000000000794d */ /* 0x000fea0003800000 */
.L_x_3414:
[----:B-----5:R-:W0:Y:S02]  /*c970*/  F2I.U32.F64.TRUNC R17, R16 ;  /* 0x0000001000117311 */ /* 0x020e24000030d000 */
[----:B0-----:R-:W-:Y:S01]  /*c980*/  STG.E desc[UR36][R2.64], R17 ;  /* 0x0000001102007986 */ /* 0x001fe2000c101924 */
[----:B------:R-:W-:Y:S05]  /*c990*/  EXIT ;  /* 0x000000000000794d */ /* 0x000fea0003800000 */
.L_x_3404:
        /* <DEDUP_REMOVED lines=8> */
[----:B------:R-:W-:Y:S01]  /*ca20*/  STG.E.U8 desc[UR36][R2.64], R5 ;  /* 0x0000000502007986 */ /* 0x000fe2000c101124 */
[----:B------:R-:W-:Y:S05]  /*ca30*/  EXIT ;  /* 0x000000000000794d */ /* 0x000fea0003800000 */
.L_x_3417:
[----:B---3-5:R-:W-:-:S05]  /*ca40*/  CS2R R18, SRZ ;  /* 0x0000000000127805 */ /* 0x028fca000001ff00 */
[----:B------:R-:W-:Y:S01]  /*ca50*/  STG.E.128 desc[UR36][R2.64], R16 ;  /* 0x0000001002007986 */ /* 0x000fe2000c101d24 */
[----:B------:R-:W-:Y:S05]  /*ca60*/  EXIT ;  /* 0x000000000000794d */ /* 0x000fea0003800000 */
.L_x_3416:
[----:B------:R-:W-:-:S13]  /*ca70*/  ISETP.NE.AND P0, PT, R0, 0xf, PT ;  /* 0x0000000f0000780c */ /* 0x000fda0003f05270 */
[----:B------:R-:W-:Y:S05]  /*ca80*/  @!P0 BRA `(.L_x_3418) ;  /* 0x0000000400288947 */ /* 0x000fea0003800000 */
[----:B------:R-:W-:-:S13]  /*ca90*/  ISETP.NE.AND P0, PT, R0, 0x17, PT ;  /* 0x000000170000780c */ /* 0x000fda0003f05270 */
[----:B------:R-:W-:Y:S05]  /*caa0*/  @!P0 BRA `(.L_x_3419) ;  /* 0x0000000000b08947 */ /* 0x000fea0003800000 */
[----:B------:R-:W-:-:S13]  /*cab0*/  ISETP.NE.AND P0, PT, R0, 0x18, PT ;  /* 0x000000180000780c */ /* 0x000fda0003f05270 */
[----:B------:R-:W-:Y:S05]  /*cac0*/  @!P0 BRA `(.L_x_3420) ;  /* 0x0000000000448947 */ /* 0x000fea0003800000 */
.L_x_3397:
[----:B------:R-:W-:Y:S01]  /*cad0*/  MOV R0, 0x0 ;  /* 0x0000000000007802 */ /* 0x000fe20000000f00 */
[----:B------:R-:W0:Y:S01]  /*cae0*/  LDCU.64 UR4, c[0x4][0x128] ;  /* 0x01002500ff0477ac */ /* 0x000e220008000a00 */
[----:B--2---:R-:W-:Y:S02]  /*caf0*/  IMAD.MOV.U32 R8, RZ, RZ, 0x65 ;  /* 0x00000065ff087424 */ /* 0x004fe400078e00ff */
        /* <DEDUP_REMOVED lines=13> */
.L_x_3421:
[----:B------:R-:W-:Y:S05]  /*cbd0*/  EXIT ;  /* 0x000000000000794d */ /* 0x000fea0003800000 */
.L_x_3420:
        /* <DEDUP_REMOVED lines=21> */
.L_x_3423:
[----:B------:R-:W-:Y:S05]  /*cd30*/  BSYNC.RECONVERGENT B0 ;  /* 0x0000000000007941 */ /* 0x000fea0003800200 */
.L_x_3422:
[----:B------:R-:W-:-:S05]  /*cd40*/  LOP3.LUT R5, R0, 0x80, R5, 0xf8, !PT ;  /* 0x0000008000057812 */ /* 0x000fca00078ef805 */
[----:B------:R-:W-:Y:S01]  /*cd50*/  STG.E.U8 desc[UR36][R2.64], R5 ;  /* 0x0000000502007986 */ /* 0x000fe2000c101124 */
[----:B------:R-:W-:Y:S05]  /*cd60*/  EXIT ;  /* 0x000000000000794d */ /* 0x000fea0003800000 */
.L_x_3419:
        /* <DEDUP_REMOVED lines=20> */
.L_x_3425:
[----:B------:R-:W-:Y:S01]  /*ceb0*/  IMAD.MOV.U32 R0, RZ, RZ, 0x7f ;  /* 0x0000007fff007424 */ /* 0x000fe200078e00ff */
[----:B------:R-:W-:-:S04]  /*cec0*/  ISETP.GT.U32.AND P0, PT, R4, 0x7f800000, PT ;  /* 0x7f8000000400780c */ /* 0x000fc80003f04070 */
[----:B------:R-:W-:-:S09]  /*ced0*/  SEL R0, R0, 0x7c, P0 ;  /* 0x0000007c00007807 */ /* 0x000fd20000000000 */
.L_x_3426:
[----:B------:R-:W-:Y:S05]  /*cee0*/  BSYNC.RECONVERGENT B0 ;  /* 0x0000000000007941 */ /* 0x000fea0003800200 */
.L_x_3424:
[----:B------:R-:W-:-:S04]  /*cef0*/  SHF.R.U32.HI R5, RZ, 0x18, R5 ;  /* 0x00000018ff057819 */ /* 0x000fc80000011605 */
[----:B------:R-:W-:-:S05]  /*cf00*/  LOP3.LUT R5, R0, 0x80, R5, 0xf8, !PT ;  /* 0x0000008000057812 */ /* 0x000fca00078ef805 */
[----:B------:R-:W-:Y:S01]  /*cf10*/  STG.E.U8 desc[UR36][R2.64], R5 ;  /* 0x0000000502007986 */ /* 0x000fe2000c101124 */
[----:B------:R-:W-:Y:S05]  /*cf20*/  EXIT ;  /* 0x000000000000794d */ /* 0x000fea0003800000 */
.L_x_3418:
        /* <DEDUP_REMOVED lines=10> */
[----:B------:R-:W-:Y:S01]  /*cfd0*/  STG.E.U16 desc[UR36][R2.64], R0 ;  /* 0x0000000002007986 */ /* 0x000fe2000c101524 */
[----:B------:R-:W-:Y:S05]  /*cfe0*/  EXIT ;  /* 0x000000000000794d */ /* 0x000fea0003800000 */
.L_x_3427:
        /* <DEDUP_REMOVED lines=9> */
.L_x_8006:


//--------------------- .text._ZN2at6native18elementwise_kernelILi128ELi2EZNS0_22gpu_kernel_impl_nocastIZZZNS0_44_GLOBAL__N__40a83637_7_Lerp_cu_7dd49032_296918lerp_scalar_kernelERNS_18TensorIteratorBaseERKN3c106ScalarEENKUlvE0_clEvENKUlvE_clEvEUlddE_EEvS5_RKT_EUliE_EEviT1_ --------------------------
	.section	.text._ZN2at6native18elementwise_kernelILi128ELi2EZNS0_22gpu_kernel_impl_nocastIZZZNS0_44_GLOBAL__N__40a83637_7_Lerp_cu_7dd49032_296918lerp_scalar_kernelERNS_18TensorIteratorBaseERKN3c106ScalarEENKUlvE0_clEvENKUlvE_clEvEUlddE_EEvS5_RKT_EUliE_EEviT1_,"ax",@progbits
	.align	128
        .global         _ZN2at6native18elementwise_kernelILi128ELi2EZNS0_22gpu_kernel_impl_nocastIZZZNS0_44_GLOBAL__N__40a83637_7_Lerp_cu_7dd49032_296918lerp_scalar_kernelERNS_18TensorIteratorBaseERKN3c106ScalarEENKUlvE0_clEvENKUlvE_clEvEUlddE_EEvS5_RKT_EUliE_EEviT1_
        .type           _ZN2at6native18elementwise_kernelILi128ELi2EZNS0_22gpu_kernel_impl_nocastIZZZNS0_44_GLOBAL__N__40a83637_7_Lerp_cu_7dd49032_296918lerp_scalar_kernelERNS_18TensorIteratorBaseERKN3c106ScalarEENKUlvE0_clEvENKUlvE_clEvEUlddE_EEvS5_RKT_EUliE_EEviT1_,@function
        .size           _ZN2at6native18elementwise_kernelILi128ELi2EZNS0_22gpu_kernel_impl_nocastIZZZNS0_44_GLOBAL__N__40a83637_7_Lerp_cu_7dd49032_296918lerp_scalar_kernelERNS_18TensorIteratorBaseERKN3c106ScalarEENKUlvE0_clEvENKUlvE_clEvEUlddE_EEvS5_RKT_EUliE_EEviT1_,(.L_x_8007 - _ZN2at6native18elementwise_kernelILi128ELi2EZNS0_22gpu_kernel_impl_nocastIZZZNS0_44_GLOBAL__N__40a83637_7_Lerp_cu_7dd49032_296918lerp_scalar_kernelERNS_18TensorIteratorBaseERKN3c106ScalarEENKUlvE0_clEvENKUlvE_clEvEUlddE_EEvS5_RKT_EUliE_EEviT1_)
        .other          _ZN2at6native18elementwise_kernelILi128ELi2EZNS0_22gpu_kernel_impl_nocastIZZZNS0_44_GLOBAL__N__40a83637_7_Lerp_cu_7dd49032_296918lerp_scalar_kernelERNS_18TensorIteratorBaseERKN3c106ScalarEENKUlvE0_clEvENKUlvE_clEvEUlddE_EEvS5_RKT_EUliE_EEviT1_,@"STO_CUDA_ENTRY STV_DEFAULT"
_ZN2at6native18elementwise_kernelILi128ELi2EZNS0_22gpu_kernel_impl_nocastIZZZNS0_44_GLOBAL__N__40a83637_7_Lerp_cu_7dd49032_296918lerp_scalar_kernelERNS_18TensorIteratorBaseERKN3c106ScalarEENKUlvE0_clEvENKUlvE_clEvEUlddE_EEvS5_RKT_EUliE_EEviT1_:
.text._ZN2at6native18elementwise_kernelILi128ELi2EZNS0_22gpu_kernel_impl_nocastIZZZNS0_44_GLOBAL__N__40a83637_7_Lerp_cu_7dd49032_296918lerp_scalar_kernelERNS_18TensorIteratorBaseERKN3c106ScalarEENKUlvE0_clEvENKUlvE_clEvEUlddE_EEvS5_RKT_EUliE_EEviT1_:
[----:B------:R-:W-:Y:S08]  /*0000*/  LDC R1, c[0x0][0x37c] ;  /* 0x0000df00ff017b82 */ /* 0x000ff00000000800 */
[----:B------:R-:W0:Y:S01]  /*0010*/  LDC R9, c[0x0][0x388] ;  /* 0x0000e200ff097b82 */ /* 0x000e220000000800 */
[----:B------:R-:W1:Y:S01]  /*0020*/  S2R R11, SR_TID.X ;  /* 0x00000000000b7919 */ /* 0x000e620000002100 */
[----:B------:R-:W2:Y:S06]  /*0030*/  LDCU.64 UR6, c[0x0][0x358] ;  /* 0x00006b00ff0677ac */ /* 0x000eac0008000a00 */
[----:B------:R-:W3:Y:S08]  /*0040*/  S2UR UR4, SR_CTAID.X ;  /* 0x00000000000479c3 */ /* 0x000ef00000002500 */
[----:B------:R-:W4:Y:S01]  /*0050*/  LDC.64 R4, c[0x0][0x600] ;  /* 0x00018000ff047b82 */ /* 0x000f220000000a00 */
[----:B0-----:R-:W-:Y:S01]  /*0060*/  ISETP.NE.AND P0, PT, R9, RZ, PT ;  /* 0x000000ff0900720c */ /* 0x001fe20003f05270 */
[----:B---3--:R-:W-:-:S06]  /*0070*/  USHF.L.U32 UR4, UR4, 0x8, URZ ;  /* 0x0000000804047899 */ /* 0x008fcc00080006ff */
[----:B-1----:R-:W-:Y:S01]  /*0080*/  LOP3.LUT R11, R11, UR4, RZ, 0xfc, !PT ;  /* 0x000000040b0b7c12 */ /* 0x002fe2000f8efcff */
[----:B----4-:R0:W1:Y:S05]  /*0090*/  DADD R2, -R4, 1 ;  /* 0x3ff0000004027429 */ /* 0x01006a0000000100 */
[----:B012---:R-:W-:Y:S05]  /*00a0*/  @P0 BRA `(.L_x_3428) ;  /* 0x0000000000e40947 */ /* 0x007fea0003800000 */
[----:B------:R-:W0:Y:S01]  /*00b0*/  LDCU UR4, c[0x0][0x380] ;  /* 0x00007000ff0477ac */ /* 0x000e220008000800 */
[----:B------:R-:W-:Y:S01]  /*00c0*/  BSSY.RECONVERGENT B0, `(.L_x_3429) ;  /* 0x000001a000007945 */ /* 0x000fe20003800200 */
[----:B0-----:R-:W-:-:S13]  /*00d0*/  ISETP.GE.AND P0, PT, R11, UR4, PT ;  /* 0x000000040b007c0c */ /* 0x001fda000bf06270 */
[----:B------:R-:W-:Y:S05]  /*00e0*/  @P0 BRA `(.L_x_3430) ;  /* 0x00000000005c0947 */ /* 0x000fea0003800000 */
[----:B------:R-:W0:Y:S08]  /*00f0*/  LDC.64 R6, c[0x0][0x5f0] ;  /* 0x00017c00ff067b82 */ /* 0x000e300000000a00 */
[----:B------:R-:W1:Y:S01]  /*0100*/  LDC.64 R8, c[0x0][0x5f8] ;  /* 0x00017e00ff087b82 */ /* 0x000e620000000a00 */
[----:B0-----:R-:W2:Y:S04]  /*0110*/  LDG.E.64 R6, desc[UR6][R6.64] ;  /* 0x0000000606067981 */ /* 0x001ea8000c1e1b00 */
[----:B-1----:R-:W2:Y:S03]  /*0120*/  LDG.E.64 R8, desc[UR6][R8.64] ;  /* 0x0000000608087981 */ /* 0x002ea6000c1e1b00 */
[----:B------:R-:W0:Y:S01]  /*0130*/  LDC.64 R16, c[0x0][0x5e8] ;  /* 0x00017a00ff107b82 */ /* 0x000e220000000a00 */
[----:B------:R-:W-:Y:S01]  /*0140*/  DSETP.GEU.AND P0, PT, |R4|, 0.5, PT ;  /* 0x3fe000000400742a */ /* 0x000fe20003f0e200 */
[----:B------:R-:W-:-:S15]  /*0150*/  IADD3 R11, PT, PT, R11, 0x80, RZ ;  /* 0x000000800b0b7810 */ /* 0x000fde0007ffe0ff */
[----:B------:R-:W-:-:S15]  /*0160*/  NOP ;  /* 0x0000000000007918 */ /* 0x000fde0000000000 */
[----:B------:R-:W-:-:S15]  /*0170*/  NOP ;  /* 0x0000000000007918 */ /* 0x000fde0000000000 */
[----:B------:R-:W-:-:S15]  /*0180*/  NOP ;  /* 0x0000000000007918 */ /* 0x000fde0000000000 */
[----:B------:R-:W-:-:S03]  /*0190*/  NOP ;  /* 0x0000000000007918 */ /* 0x000fc60000000000 */
[----:B--2---:R-:W1:-:S15]  /*01a0*/  DADD R12, -R6, R8 ;  /* 0x00000000060c7229 */ /* 0x004e5e0000000108 */
[----:B------:R-:W-:-:S15]  /*01b0*/  NOP ;  /* 0x0000000000007918 */ /* 0x000fde0000000000 */
[----:B------:R-:W-:-:S15]  /*01c0*/  NOP ;  /* 0x0000000000007918 */ /* 0x000fde0000000000 */
[----:B------:R-:W-:-:S15]  /*01d0*/  NOP ;  /* 0x0000000000007918 */ /* 0x000fde0000000000 */
[----:B------:R-:W-:-:S04]  /*01e0*/  NOP ;  /* 0x0000000000007918 */ /* 0x000fc80000000000 */
[----:B-1----:R-:W-:-:S15]  /*01f0*/  @!P0 DFMA R14, R12, R4, R6 ;  /* 0x000000040c0e822b */ /* 0x002fde0000000006 */
[----:B------:R-:W-:-:S15]  /*0200*/  NOP ;  /* 0x0000000000007918 */ /* 0x000fde0000000000 */
[----:B------:R-:W-:-:S15]  /*0210*/  NOP ;  /* 0x0000000000007918 */ /* 0x000fde0000000000 */
[----:B------:R-:W-:-:S15]  /*0220*/  NOP ;  /* 0x0000000000007918 */ /* 0x000fde0000000000 */
[----:B------:R-:W-:-:S04]  /*0230*/  NOP ;  /* 0x0000000000007918 */ /* 0x000fc80000000000 */
[----:B------:R-:W0:Y:S02]  /*0240*/  @P0 DFMA R14, R2, -R12, R8 ;  /* 0x8000000c020e022b */ /* 0x000e240000000008 */
[----:B0-----:R0:W-:Y:S02]  /*0250*/  STG.E.64 desc[UR6][R16.64], R14 ;  /* 0x0000000e10007986 */ /* 0x0011e4000c101b06 */
.L_x_3430:
[----:B------:R-:W-:Y:S05]  /*0260*/  BSYNC.RECONVERGENT B0 ;  /* 0x0000000000007941 */ /* 0x000fea0003800200 */
.L_x_3429:
[----:B------:R-:W-:-:S13]  /*0270*/  ISETP.GE.AND P0, PT, R11, UR4, PT ;  /* 0x000000040b007c0c */ /* 0x000fda000bf06270 */
[----:B------:R-:W-:Y:S05]  /*0280*/  @P0 EXIT ;  /* 0x000000000000094d */ /* 0x000fea0003800000 */
[----:B------:R-:W1:Y:S08]  /*0290*/  LDC.64 R6, c[0x0][0x5f0] ;  /* 0x00017c00ff067b82 */ /* 0x000e700000000a00 */
[----:B------:R-:W2:Y:S01]  /*02a0*/  LDC.64 R8, c[0x0][0x5f8] ;  /* 0x00017e00ff087b82 */ /* 0x000ea20000000a00 */
[----:B-1----:R-:W3:Y:S04]  /*02b0*/  LDG.E.64 R6, desc[UR6][R6.64] ;  /* 0x0000000606067981 */ /* 0x002ee8000c1e1b00 */
[----:B--2---:R-:W3:Y:S01]  /*02c0*/  LDG.E.64 R8, desc[UR6][R8.64] ;  /* 0x0000000608087981 */ /* 0x004ee2000c1e1b00 */
[----:B------:R-:W3:-:S15]  /*02d0*/  DSETP.GEU.AND P0, PT, |R4|, 0.5, PT ;  /* 0x3fe000000400742a */ /* 0x000ede0003f0e200 */
[----:B------:R-:W-:-:S15]  /*02e0*/  NOP ;  /* 0x0000000000007918 */ /* 0x000fde0000000000 */
[----:B------:R-:W-:-:S15]  /*02f0*/  NOP ;  /* 0x0000000000007918 */ /* 0x000fde0000000000 */
[----:B------:R-:W-:-:S15]  /*0300*/  NOP ;  /* 0x0000000000007918 */ /* 0x000fde0000000000 */
[----:B------:R-:W-:-:S04]  /*0310*/  NOP ;  /* 0x0000000000007918 */ /* 0x000fc80000000000 */
[----:B---3--:R-:W1:-:S15]  /*0320*/  @!P0 DADD R10, -R6, R8 ;  /* 0x00000000060a8229 */ /* 0x008e5e0000000108 */
[----:B------:R-:W-:-:S15]  /*0330*/  NOP ;  /* 0x0000000000007918 */ /* 0x000fde0000000000 */
[----:B------:R-:W-:-:S15]  /*0340*/  NOP ;  /* 0x0000000000007918 */ /* 0x000fde0000000000 */
[----:B------:R-:W-:-:S15]  /*0350*/  NOP ;  /* 0x0000000000007918 */ /* 0x000fde0000000000 */
[----:B------:R-:W-:-:S04]  /*0360*/  NOP ;  /* 0x0000000000007918 */ /* 0x000fc80000000000 */
[----:B-1----:R1:W2:Y:S02]  /*0370*/  @!P0 DFMA R10, R10, R4, R6 ;  /* 0x000000040a0a822b */ /* 0x0022a40000000006 */
[----:B-1----:R-:W2:Y:S02]  /*0380*/  @!P0 LDC.64 R4, c[0x0][0x5e8] ;  /* 0x00017a00ff048b82 */ /* 0x002ea40000000a00 */
[----:B--2---:R1:W-:Y:S01]  /*0390*/  @!P0 STG.E.64 desc[UR6][R4.64], R10 ;  /* 0x0000000a04008986 */ /* 0x0043e2000c101b06 */
[----:B------:R-:W-:Y:S05]  /*03a0*/  @!P0 EXIT ;  /* 0x000000000000894d */ /* 0x000fea0003800000 */
[----:B-1----:R-:W1:Y:S01]  /*03b0*/  LDC.64 R4, c[0x0][0x5e8] ;  /* 0x00017a00ff047b82 */ /* 0x002e620000000a00 */
[----:B------:R-:W2:-:S15]  /*03c0*/  DADD R6, -R6, R8 ;  /* 0x0000000006067229 */ /* 0x000e9e0000000108 */
[----:B------:R-:W-:-:S15]  /*03d0*/  NOP ;  /* 0x0000000000007918 */ /* 0x000fde0000000000 */
[----:B------:R-:W-:-:S15]  /*03e0*/  NOP ;  /* 0x0000000000007918 */ /* 0x000fde0000000000 */
[----:B------:R-:W-:-:S15]  /*03f0*/  NOP ;  /* 0x0000000000007918 */ /* 0x000fde0000000000 */
[----:B------:R-:W-:-:S04]  /*0400*/  NOP ;  /* 0x0000000000007918 */ /* 0x000fc80000000000 */
[----:B--2---:R-:W1:Y:S02]  /*0410*/  DFMA R2, R2, -R6, R8 ;  /* 0x800000060202722b */ /* 0x004e640000000008 */
[----:B-1----:R-:W-:Y:S01]  /*0420*/  STG.E.64 desc[UR6][R4.64], R2 ;  /* 0x0000000204007986 */ /* 0x002fe2000c101b06 */
[----:B------:R-:W-:Y:S05]  /*0430*/  EXIT ;  /* 0x000000000000794d */ /* 0x000fea0003800000 */
.L_x_3428:
        /* <DEDUP_REMOVED lines=8> */
[----:B------:R-:W-:Y:S02]  /*04c0*/  MOV R10, RZ ;  /* 0x000000ff000a7202 */ /* 0x000fe40000000f00 */
[----:B------:R-:W-:Y:S01]  /*04d0*/  ISETP.NE.AND P0, PT, R9, RZ, PT ;  /* 0x000000ff0900720c */ /* 0x000fe20003f05270 */
[----:B------:R-:W1:Y:S01]  /*04e0*/  LDCU UR5, c[0x0][0x38c] ;  /* 0x00007180ff0577ac */ /* 0x000e620008000800 */
        /* <DEDUP_REMOVED lines=343> */
.L_x_3433:
[----:B------:R-:W0:Y:S02]  /*1a60*/  LDCU.128 UR8, c[0x0][0x5f0] ;  /* 0x0000be00ff0877ac */ /* 0x000e240008000c00 */
[----:B0-----:R-:W-:Y:S02]  /*1a70*/  IADD3 R16, P0, PT, R8, UR8, RZ ;  /* 0x0000000808107c10 */ /* 0x001fe4000ff1e0ff */
[----:B------:R-:W-:Y:S02]  /*1a80*/  IADD3 R18, P1, PT, R6, UR10, RZ ;  /* 0x0000000a06127c10 */ /* 0x000fe4000ff3e0ff */
[----:B------:R-:W-:Y:S01]  /*1a90*/  IADD3.X R17, PT, PT, RZ, UR9, RZ, P0, !PT ;  /* 0x00000009ff117c10 */ /* 0x000fe200087fe4ff */
[----:B------:R-:W0:Y:S01]  /*1aa0*/  LDCU.64 UR8, c[0x0][0x5e8] ;  /* 0x0000bd00ff0877ac */ /* 0x000e220008000a00 */
[----:B------:R-:W-:-:S04]  /*1ab0*/  IADD3.X R19, PT, PT, RZ, UR11, RZ, P1, !PT ;  /* 0x0000000bff137c10 */ /* 0x000fc80008ffe4ff */
[----:B------:R-:W2:Y:S04]  /*1ac0*/  LDG.E.64 R16, desc[UR6][R16.64] ;  /* 0x0000000610107981 */ /* 0x000ea8000c1e1b00 */
[----:B------:R-:W2:Y:S01]  /*1ad0*/  LDG.E.64 R18, desc[UR6][R18.64] ;  /* 0x0000000612127981 */ /* 0x000ea2000c1e1b00 */
[----:B------:R-:W-:Y:S01]  /*1ae0*/  DSETP.GEU.AND P1, PT, |R4|, 0.5, PT ;  /* 0x3fe000000400742a */ /* 0x000fe20003f2e200 */
[----:B------:R-:W-:Y:S02]  /*1af0*/  IADD3 R11, PT, PT, R11, 0x80, RZ ;  /* 0x000000800b0b7810 */ /* 0x000fe40007ffe0ff */
[----:B0-----:R-:W-:-:S04]  /*1b00*/  IADD3 R6, P0, PT, R7, UR8, RZ ;  /* 0x0000000807067c10 */ /* 0x001fc8000ff1e0ff */
[----:B------:R-:W-:-:S15]  /*1b10*/  IADD3.X R7, PT, PT, RZ, UR9, RZ, P0, !PT ;  /* 0x00000009ff077c10 */ /* 0x000fde00087fe4ff */
[----:B------:R-:W-:-:S15]  /*1b20*/  NOP ;  /* 0x0000000000007918 */ /* 0x000fde0000000000 */
[----:B------:R-:W-:-:S15]  /*1b30*/  NOP ;  /* 0x0000000000007918 */ /* 0x000fde0000000000 */
[----:B------:R-:W-:-:S12]  /*1b40*/  NOP ;  /* 0x0000000000007918 */ /* 0x000fd80000000000 */
[----:B--2---:R-:W0:-:S15]  /*1b50*/  DADD R12, -R16, R18 ;  /* 0x00000000100c7229 */ /* 0x004e1e0000000112 */
[----:B------:R-:W-:-:S15]  /*1b60*/  NOP ;  /* 0x0000000000007918 */ /* 0x000fde0000000000 */
[----:B------:R-:W-:-:S15]  /*1b70*/  NOP ;  /* 0x0000000000007918 */ /* 0x000fde0000000000 */
[----:B------:R-:W-:-:S15]  /*1b80*/  NOP ;  /* 0x0000000000007918 */ /* 0x000fde0000000000 */
[----:B------:R-:W-:-:S04]  /*1b90*/  NOP ;  /* 0x0000000000007918 */ /* 0x000fc80000000000 */
[----:B0-----:R-:W-:-:S15]  /*1ba0*/  @!P1 DFMA R14, R12, R4, R16 ;  /* 0x000000040c0e922b */ /* 0x001fde0000000010 */
[----:B------:R-:W-:-:S15]  /*1bb0*/  NOP ;  /* 0x0000000000007918 */ /* 0x000fde0000000000 */
[----:B------:R-:W-:-:S15]  /*1bc0*/  NOP ;  /* 0x0000000000007918 */ /* 0x000fde0000000000 */
[----:B------:R-:W-:-:S15]  /*1bd0*/  NOP ;  /* 0x0000000000007918 */ /* 0x000fde0000000000 */
[----:B------:R-:W-:-:S04]  /*1be0*/  NOP ;  /* 0x0000000000007918 */ /* 0x000fc80000000000 */
[----:B------:R-:W0:Y:S02]  /*1bf0*/  @P1 DFMA R14, R2, -R12, R18 ;  /* 0x8000000c020e122b */ /* 0x000e240000000012 */
[----:B0-----:R0:W-:Y:S02]  /*1c00*/  STG.E.64 desc[UR6][R6.64], R14 ;  /* 0x0000000e06007986 */ /* 0x0011e4000c101b06 */
.L_x_3432:
[----:B------:R-:W-:Y:S05]  /*1c10*/  BSYNC.RECONVERGENT B0 ;  /* 0x0000000000007941 */ /* 0x000fea0003800200 */
.L_x_3431:
[----:B------:R-:W-:-:S13]  /*1c20*/  ISETP.GE.AND P0, PT, R11, UR4, PT ;  /* 0x000000040b007c0c */ /* 0x000fda000bf06270 */
[----:B------:R-:W-:Y:S05]  /*1c30*/  @P0 EXIT ;  /* 0x000000000000094d */ /* 0x000fea0003800000 */
[----:B------:R-:W1:Y:S01]  /*1c40*/  LDCU.64 UR4, c[0x0][0x390] ;  /* 0x00007200ff0477ac */ /* 0x000e620008000a00 */
[----:B------:R-:W-:Y:S02]  /*1c50*/  MOV R10, RZ ;  /* 0x000000ff000a7202 */ /* 0x000fe40000000f00 */
[----:B------:R-:W-:Y:S01]  /*1c60*/  ISETP.NE.AND P0, PT, R9, RZ, PT ;  /* 0x000000ff0900720c */ /* 0x000fe20003f05270 */
[----:B------:R-:W2:Y:S01]  /*1c70*/  LDCU UR8, c[0x0][0x38c] ;  /* 0x00007180ff0877ac */ /* 0x000ea20008000800 */
[----:B------:R-:W3:Y:S01]  /*1c80*/  LDCU.64 UR10, c[0x0][0x4b8] ;  /* 0x00009700ff0a77ac */ /* 0x000ee20008000a00 */
        /* <DEDUP_REMOVED lines=342> */
.L_x_3434:
[----:B------:R-:W0:Y:S01]  /*31f0*/  LDCU.128 UR8, c[0x0][0x5f0] ;  /* 0x0000be00ff0877ac */ /* 0x000e220008000c00 */
[----:B------:R-:W1:Y:S01]  /*3200*/  LDCU.64 UR4, c[0x0][0x5e8] ;  /* 0x0000bd00ff0477ac */ /* 0x000e620008000a00 */
[----:B0-----:R-:W-:Y:S02]  /*3210*/  IADD3 R10, P0, PT, R8, UR8, RZ ;  /* 0x00000008080a7c10 */ /* 0x001fe4000ff1e0ff */
[----:B------:R-:W-:Y:S02]  /*3220*/  IADD3 R12, P1, PT, R6, UR10, RZ ;  /* 0x0000000a060c7c10 */ /* 0x000fe4000ff3e0ff */
[----:B------:R-:W-:Y:S02]  /*3230*/  IADD3.X R11, PT, PT, RZ, UR9, RZ, P0, !PT ;  /* 0x00000009ff0b7c10 */ /* 0x000fe400087fe4ff */
[----:B------:R-:W-:-:S04]  /*3240*/  IADD3.X R13, PT, PT, RZ, UR11, RZ, P1, !PT ;  /* 0x0000000bff0d7c10 */ /* 0x000fc80008ffe4ff */
[----:B------:R-:W2:Y:S04]  /*3250*/  LDG.E.64 R10, desc[UR6][R10.64] ;  /* 0x000000060a0a7981 */ /* 0x000ea8000c1e1b00 */
[----:B------:R-:W2:Y:S01]  /*3260*/  LDG.E.64 R12, desc[UR6][R12.64] ;  /* 0x000000060c0c7981 */ /* 0x000ea2000c1e1b00 */
[----:B-1----:R-:W-:Y:S01]  /*3270*/  IADD3 R6, P0, PT, R7, UR4, RZ ;  /* 0x0000000407067c10 */ /* 0x002fe2000ff1e0ff */
[----:B------:R-:W-:Y:S03]  /*3280*/  DSETP.GEU.AND P1, PT, |R4|, 0.5, PT ;  /* 0x3fe000000400742a */ /* 0x000fe60003f2e200 */
[----:B------:R-:W-:-:S15]  /*3290*/  IADD3.X R7, PT, PT, RZ, UR5, RZ, P0, !PT ;  /* 0x00000005ff077c10 */ /* 0x000fde00087fe4ff */
[----:B------:R-:W-:-:S15]  /*32a0*/  NOP ;  /* 0x0000000000007918 */ /* 0x000fde0000000000 */
[----:B------:R-:W-:-:S15]  /*32b0*/  NOP ;  /* 0x0000000000007918 */ /* 0x000fde0000000000 */
[----:B------:R-:W-:-:S15]  /*32c0*/  NOP ;  /* 0x0000000000007918 */ /* 0x000fde0000000000 */
[----:B------:R-:W-:-:S01]  /*32d0*/  NOP ;  /* 0x0000000000007918 */ /* 0x000fc20000000000 */
        /* <DEDUP_REMOVED lines=11> */
[----:B0-----:R-:W-:Y:S01]  /*3390*/  STG.E.64 desc[UR6][R6.64], R4 ;  /* 0x0000000406007986 */ /* 0x001fe2000c101b06 */
[----:B------:R-:W-:Y:S05]  /*33a0*/  EXIT ;  /* 0x000000000000794d */ /* 0x000fea0003800000 */
.L_x_3435:
        /* <DEDUP_REMOVED lines=13> */
.L_x_8007:


//--------------------- .text._ZN2at6native27unrolled_elementwise_kernelIZZZNS0_44_GLOBAL__N__40a83637_7_Lerp_cu_7dd49032_296918lerp_scalar_kernelERNS_18TensorIteratorBaseERKN3c106ScalarEENKUlvE0_clEvENKUlvE_clEvEUlddE_St5arrayIPcLm3EELi4E23TrivialOffsetCalculatorILi2EjESF_ILi1EjENS0_6memory15LoadWithoutCastENSI_16StoreWithoutCastEEEviT_T0_T2_T3_T4_T5_ --------------------------
	.section	.text._ZN2at6native27unrolled_elementwise_kernelIZZZNS0_44_GLOBAL__N__40a83637_7_Lerp_cu_7dd49032_296918lerp_scalar_kernelERNS_18TensorIteratorBaseERKN3c106ScalarEENKUlvE0_clEvENKUlvE_clEvEUlddE_St5arrayIPcLm3EELi4E23TrivialOffsetCalculatorILi2EjESF_ILi1EjENS0_6memory15LoadWithoutCastENSI_16StoreWithoutCastEEEviT_T0_T2_T3_T4_T5_,"ax",@progbits
	.align	128
        .global         _ZN2at6native27unrolled_elementwise_kernelIZZZNS0_44_GLOBAL__N__40a83637_7_Lerp_cu_7dd49032_296918lerp_scalar_kernelERNS_18TensorIteratorBaseERKN3c106ScalarEENKUlvE0_clEvENKUlvE_clEvEUlddE_St5arrayIPcLm3EELi4E23TrivialOffsetCalculatorILi2EjESF_ILi1EjENS0_6memory15LoadWithoutCastENSI_16StoreWithoutCastEEEviT_T0_T2_T3_T4_T5_
        .type           _ZN2at6native27unrolled_elementwise_kernelIZZZNS0_44_GLOBAL__N__40a83637_7_Lerp_cu_7dd49032_296918lerp_scalar_kernelERNS_18TensorIteratorBaseERKN3c106ScalarEENKUlvE0_clEvENKUlvE_clEvEUlddE_St5arrayIPcLm3EELi4E23TrivialOffsetCalculatorILi2EjESF_ILi1EjENS0_6memory15LoadWithoutCastENSI_16StoreWithoutCastEEEviT_T0_T2_T3_T4_T5_,@function
        .size           _ZN2at6native27unrolled_elementwise_kernelIZZZNS0_44_GLOBAL__N__40a83637_7_Lerp_cu_7dd49032_296918lerp_scalar_kernelERNS_18TensorIteratorBaseERKN3c106ScalarEENKUlvE0_clEvENKUlvE_clEvEUlddE_St5arrayIPcLm3EELi4E23TrivialOffsetCalculatorILi2EjESF_ILi1EjENS0_6memory15LoadWithoutCastENSI_16StoreWithoutCastEEEviT_T0_T2_T3_T4_T5_,(.L_x_8008 - _ZN2at6native27unrolled_elementwise_kernelIZZZNS0_44_GLOBAL__N__40a83637_7_Lerp_cu_7dd49032_296918lerp_scalar_kernelERNS_18TensorIteratorBaseERKN3c106ScalarEENKUlvE0_clEvENKUlvE_clEvEUlddE_St5arrayIPcLm3EELi4E23TrivialOffsetCalculatorILi2EjESF_ILi1EjENS0_6memory15LoadWithoutCastENSI_16StoreWithoutCastEEEviT_T0_T2_T3_T4_T5_)
        .other          _ZN2at6native27unrolled_elementwise_kernelIZZZNS0_44_GLOBAL__N__40a83637_7_Lerp_cu_7dd49032_296918lerp_scalar_kernelERNS_18TensorIteratorBaseERKN3c106ScalarEENKUlvE0_clEvENKUlvE_clEvEUlddE_St5arrayIPcLm3EELi4E23TrivialOffsetCalculatorILi2EjESF_ILi1EjENS0_6memory15LoadWithoutCastENSI_16StoreWithoutCastEEEviT_T0_T2_T3_T4_T5_,@"STO_CUDA_ENTRY STV_DEFAULT"
_ZN2at6native27unrolled_elementwise_kernelIZZZNS0_44_GLOBAL__N__40a83637_7_Lerp_cu_7dd49032_296918lerp_scalar_kernelERNS_18TensorIteratorBaseERKN3c106ScalarEENKUlvE0_clEvENKUlvE_clEvEUlddE_St5arrayIPcLm3EELi4E23TrivialOffsetCalculatorILi2EjESF_ILi1EjENS0_6memory15LoadWithoutCastENSI_16StoreWithoutCastEEEviT_T0_T2_T3_T4_T5_:
.text._ZN2at6native27unrolled_elementwise_kernelIZZZNS0_44_GLOBAL__N__40a83637_7_Lerp_cu_7dd49032_296918lerp_scalar_kernelERNS_18TensorIteratorBaseERKN3c106ScalarEENKUlvE0_clEvENKUlvE_clEvEUlddE_St5arrayIPcLm3EELi4E23TrivialOffsetCalculatorILi2EjESF_ILi1EjENS0_6memory15LoadWithoutCastENSI_16StoreWithoutCastEEEviT_T0_T2_T3_T4_T5_:
[----:B------:R-:W-:Y:S01]  /*0000*/  LDC R1, c[0x0][0x37c] ;  /* 0x0000df00ff017b82 */ /* 0x000fe20000000800 */
[----:B------:R-:W0:Y:S07]  /*0010*/  S2R R0, SR_CTAID.X ;  /* 0x0000000000007919 */ /* 0x000e2e0000002500 */
[----:B------:R-:W0:Y:S01]  /*0020*/  LDC R3, c[0x0][0x380] ;  /* 0x0000e000ff037b82 */ /* 0x000e220000000800 */
[----:B------:R-:W1:Y:S01]  /*0030*/  LDCU.64 UR4, c[0x0][0x358] ;  /* 0x00006b00ff0477ac */ /* 0x000e620008000a00 */
[----:B------:R-:W-:Y:S01]  /*0040*/  CS2R R22, SRZ ;  /* 0x0000000000167805 */ /* 0x000fe2000001ff00 */
        /* <DEDUP_REMOVED lines=10> */
[----:B------:R-:W-:Y:S01]  /*00f0*/  @!P0 VIADD R13, R25, 0x80 ;  /* 0x00000080190d8836 */ /* 0x000fe20000000000 */
[----:B------:R-:W-:-:S04]  /*0100*/  @!P0 LEA R3, R0, R25, 0x9 ;  /* 0x0000001900038211 */ /* 0x000fc800078e48ff */
[----:B------:R-:W-:Y:S01]  /*0110*/  ISETP.GE.AND P1, PT, R13, R24, PT ;  /* 0x000000180d00720c */ /* 0x000fe20003f26270 */
[----:B---3--:R-:W-:-:S05]  /*0120*/  @!P0 IMAD.WIDE.U32 R10, R3, 0x8, R10 ;  /* 0x00000008030a8825 */ /* 0x008fca00078e000a */
[----:B-1----:R1:W5:Y:S01]  /*0130*/  @!P0 LDG.E.64 R22, desc[UR4][R10.64] ;  /* 0x000000040a168981 */ /* 0x002362000c1e1b00 */
[----:B----4-:R-:W-:Y:S01]  /*0140*/  @!P0 IMAD.WIDE.U32 R14, R3, 0x8, R14 ;  /* 0x00000008030e8825 */ /* 0x010fe200078e000e */
[----:B------:R-:W-:-:S05]  /*0150*/  CS2R R2, SRZ ;  /* 0x0000000000027805 */ /* 0x000fca000001ff00 */
[----:B------:R-:W-:Y:S01]  /*0160*/  @!P1 IMAD R19, R0, 0x200, R13 ;  /* 0x0000020000139824 */ /* 0x000fe200078e020d */
[----:B------:R-:W5:Y:S01]  /*0170*/  @!P0 LDG.E.64 R2, desc[UR4][R14.64] ;  /* 0x000000040e028981 */ /* 0x000f62000c1e1b00 */
[----:B------:R-:W-:Y:S01]  /*0180*/  @!P1 VIADD R13, R13, 0x80 ;  /* 0x000000800d0d9836 */ /* 0x000fe20000000000 */
[----:B-1----:R-:W1:Y:S04]  /*0190*/  LDC.64 R10, c[0x0][0x3a8] ;  /* 0x0000ea00ff0a7b82 */ /* 0x002e680000000a00 */
[----:B------:R-:W-:-:S13]  /*01a0*/  ISETP.GE.AND P2, PT, R13, R24, PT ;  /* 0x000000180d00720c */ /* 0x000fda0003f46270 */
[----:B------:R-:W-:-:S05]  /*01b0*/  @!P2 LEA R29, R0, R13, 0x9 ;  /* 0x0000000d001da211 */ /* 0x000fca00078e48ff */
[----:B------:R-:W-:-:S04]  /*01c0*/  @!P2 IMAD.WIDE.U32 R26, R29, 0x8, R8 ;  /* 0x000000081d1aa825 */ /* 0x000fc800078e0008 */
[----:B-1----:R-:W-:Y:S01]  /*01d0*/  @!P2 IMAD.WIDE.U32 R28, R29, 0x8, R10 ;  /* 0x000000081d1ca825 */ /* 0x002fe200078e000a */
[----:B------:R-:W-:-:S06]  /*01e0*/  CS2R R10, SRZ ;  /* 0x00000000000a7805 */ /* 0x000fcc000001ff00 */
[----:B------:R-:W5:Y:S01]  /*01f0*/  @!P2 LDG.E.64 R10, desc[UR4][R28.64] ;  /* 0x000000041c0aa981 */ /* 0x000f62000c1e1b00 */
[----:B------:R-:W-:Y:S01]  /*0200*/  CS2R R8, SRZ ;  /* 0x0000000000087805 */ /* 0x000fe2000001ff00 */
[----:B------:R-:W-:-:S05]  /*0210*/  @!P2 VIADD R13, R13, 0x80 ;  /* 0x000000800d0da836 */ /* 0x000fca0000000000 */
[----:B------:R1:W5:Y:S01]  /*0220*/  @!P2 LDG.E.64 R8, desc[UR4][R26.64] ;  /* 0x000000041a08a981 */ /* 0x000362000c1e1b00 */
[----:B------:R-:W-:Y:S01]  /*0230*/  ISETP.GE.AND P0, PT, R13, R24, PT ;  /* 0x000000180d00720c */ /* 0x000fe20003f06270 */
[----:B-1----:R-:W1:Y:S01]  /*0240*/  LDC.64 R26, c[0x0][0x3a8] ;  /* 0x0000ea00ff1a7b82 */ /* 0x002e620000000a00 */
[----:B0-----:R-:W-:Y:S01]  /*0250*/  @!P1 IMAD.WIDE.U32 R16, R19, 0x8, R4 ;  /* 0x0000000813109825 */ /* 0x001fe200078e0004 */
[----:B------:R-:W-:-:S10]  /*0260*/  CS2R R4, SRZ ;  /* 0x0000000000047805 */ /* 0x000fd4000001ff00 */
[----:B------:R-:W-:Y:S01]  /*0270*/  @!P0 IMAD R15, R0, 0x200, R13 ;  /* 0x00000200000f8824 */ /* 0x000fe200078e020d */
[----:B------:R0:W5:Y:S03]  /*0280*/  @!P1 LDG.E.64 R4, desc[UR4][R16.64] ;  /* 0x0000000410049981 */ /* 0x000166000c1e1b00 */
[----:B--2---:R-:W-:Y:S01]  /*0290*/  @!P0 IMAD.WIDE.U32 R20, R15, 0x8, R20 ;  /* 0x000000080f148825 */ /* 0x004fe200078e0014 */
[----:B------:R-:W-:-:S06]  /*02a0*/  CS2R R12, SRZ ;  /* 0x00000000000c7805 */ /* 0x000fcc000001ff00 */
[----:B------:R-:W5:Y:S01]  /*02b0*/  @!P0 LDG.E.64 R12, desc[UR4][R20.64] ;  /* 0x00000004140c8981 */ /* 0x000f62000c1e1b00 */
[----:B0-----:R-:W0:Y:S01]  /*02c0*/  LDC.64 R16, c[0x0][0x388] ;  /* 0x0000e200ff107b82 */ /* 0x001e220000000a00 */
[----:B-1----:R-:W-:Y:S01]  /*02d0*/  @!P0 IMAD.WIDE.U32 R26, R15, 0x8, R26 ;  /* 0x000000080f1a8825 */ /* 0x002fe200078e001a */
[----:B------:R-:W-:-:S06]  /*02e0*/  CS2R R14, SRZ ;  /* 0x00000000000e7805 */ /* 0x000fcc000001ff00 */
[----:B------:R-:W5:Y:S01]  /*02f0*/  @!P0 LDG.E.64 R14, desc[UR4][R26.64] ;  /* 0x000000041a0e8981 */ /* 0x000f62000c1e1b00 */
[----:B------:R-:W-:Y:S01]  /*0300*/  ISETP.GE.AND P0, PT, R25, R24, PT ;  /* 0x000000181900720c */ /* 0x000fe20003f06270 */
[----:B------:R-:W-:Y:S01]  /*0310*/  @!P1 IMAD.WIDE.U32 R18, R19, 0x8, R6 ;  /* 0x0000000813129825 */ /* 0x000fe200078e0006 */
[----:B------:R-:W-:Y:S01]  /*0320*/  CS2R R6, SRZ ;  /* 0x0000000000067805 */ /* 0x000fe2000001ff00 */
[----:B------:R-:W-:Y:S05]  /*0330*/  BSSY.RECONVERGENT B0, `(.L_x_3436) ;  /* 0x0000014000007945 */ /* 0x000fea0003800200 */
[----:B------:R0:W5:Y:S02]  /*0340*/  @!P1 LDG.E.64 R6, desc[UR4][R18.64] ;  /* 0x0000000412069981 */ /* 0x000164000c1e1b00 */
[----:B0-----:R0:W1:Y:S03]  /*0350*/  DADD R18, -R16, 1 ;  /* 0x3ff0000010127429 */ /* 0x0010660000000100 */
[----:B01----:R-:W-:Y:S05]  /*0360*/  @P0 BRA `(.L_x_3437) ;  /* 0x0000000000400947 */ /* 0x003fea0003800000 */
[----:B------:R-:W-:-:S15]  /*0370*/  DSETP.GEU.AND P1, PT, |R16|, 0.5, PT ;  /* 0x3fe000001000742a */ /* 0x000fde0003f2e200 */
[----:B------:R-:W-:-:S15]  /*0380*/  NOP ;  /* 0x0000000000007918 */ /* 0x000fde0000000000 */
[----:B------:R-:W-:-:S15]  /*0390*/  NOP ;  /* 0x0000000000007918 */ /* 0x000fde0000000000 */
[----:B------:R-:W-:-:S15]  /*03a0*/  NOP ;  /* 0x0000000000007918 */ /* 0x000fde0000000000 */
[----:B------:R-:W-:-:S04]  /*03b0*/  NOP ;  /* 0x0000000000007918 */ /* 0x000fc80000000000 */
[----:B-----5:R-:W0:-:S15]  /*03c0*/  DADD R20, R2, -R22 ;  /* 0x0000000002147229 */ /* 0x020e1e0000000816 */
        /* <DEDUP_REMOVED lines=9> */
[----:B-1----:R0:W2:Y:S02]  /*0460*/  @P1 DFMA R22, -R18, R20, R2 ;  /* 0x000000141216122b */ /* 0x0020a40000000102 */
.L_x_3437:
[----:B------:R-:W-:Y:S05]  /*0470*/  BSYNC.RECONVERGENT B0 ;  /* 0x0000000000007941 */ /* 0x000fea0003800200 */
.L_x_3436:
[----:B0-----:R-:W-:Y:S01]  /*0480*/  IADD3 R21, PT, PT, R25, 0x80, RZ ;  /* 0x0000008019157810 */ /* 0x001fe20007ffe0ff */
[----:B------:R-:W-:Y:S03]  /*0490*/  BSSY.RECONVERGENT B0, `(.L_x_3438) ;  /* 0x0000013000007945 */ /* 0x000fe60003800200 */
[----:B------:R-:W-:-:S13]  /*04a0*/  ISETP.GE.AND P1, PT, R21, R24, PT ;  /* 0x000000181500720c */ /* 0x000fda0003f26270 */
[----:B------:R-:W-:Y:S05]  /*04b0*/  @P1 BRA `(.L_x_3439) ;  /* 0x0000000000401947 */ /* 0x000fea0003800000 */
        /* <DEDUP_REMOVED lines=15> */
[----:B-1----:R0:W3:Y:S02]  /*05b0*/  @P1 DFMA R4, -R18, R2, R6 ;  /* 0x000000021204122b */ /* 0x0020e40000000106 */
.L_x_3439:
[----:B------:R-:W-:Y:S05]  /*05c0*/  BSYNC.RECONVERGENT B0 ;  /* 0x0000000000007941 */ /* 0x000fea0003800200 */
.L_x_3438:
[C---:B0----5:R-:W-:Y:S01]  /*05d0*/  VIADD R3, R25.reuse, 0x100 ;  /* 0x0000010019037836 */ /* 0x061fe20000000000 */
[----:B------:R-:W-:Y:S01]  /*05e0*/  @!P0 LEA R27, R0, R25, 0x9 ;  /* 0x00000019001b8211 */ /* 0x000fe200078e48ff */
[----:B------:R-:W-:Y:S01]  /*05f0*/  VIADD R7, R25, 0x180 ;  /* 0x0000018019077836 */ /* 0x000fe20000000000 */
[----:B------:R-:W-:Y:S01]  /*0600*/  BSSY.RECONVERGENT B0, `(.L_x_3440) ;  /* 0x0000017000007945 */ /* 0x000fe20003800200 */
[----:B------:R-:W-:Y:S01]  /*0610*/  @!P0 IMAD.MOV.U32 R25, RZ, RZ, R21 ;  /* 0x000000ffff198224 */ /* 0x000fe200078e0015 */
[-C--:B------:R-:W-:Y:S02]  /*0620*/  ISETP.GE.AND P3, PT, R3, R24.reuse, PT ;  /* 0x000000180300720c */ /* 0x080fe40003f66270 */
[----:B------:R-:W0:Y:S01]  /*0630*/  @!P0 LDC.64 R2, c[0x0][0x398] ;  /* 0x0000e600ff028b82 */ /* 0x000e220000000a00 */
[-C--:B------:R-:W-:Y:S02]  /*0640*/  ISETP.GE.AND P1, PT, R7, R24.reuse, PT ;  /* 0x000000180700720c */ /* 0x080fe40003f26270 */
[----:B------:R-:W-:-:S08]  /*0650*/  ISETP.GE.AND P2, PT, R25, R24, PT ;  /* 0x000000181900720c */ /* 0x000fd00003f46270 */
[----:B------:R-:W-:Y:S05]  /*0660*/  @P3 BRA `(.L_x_3441) ;  /* 0x0000000000403947 */ /* 0x000fea0003800000 */
[----:B------:R-:W-:-:S15]  /*0670*/  DSETP.GEU.AND P3, PT, |R16|, 0.5, PT ;  /* 0x3fe000001000742a */ /* 0x000fde0003f6e200 */
[----:B------:R-:W-:-:S15]  /*0680*/  NOP ;  /* 0x0000000000007918 */ /* 0x000fde0000000000 */
[----:B------:R-:W-:-:S15]  /*0690*/  NOP ;  /* 0x0000000000007918 */ /* 0x000fde0000000000 */
[----:B------:R-:W-:-:S15]  /*06a0*/  NOP ;  /* 0x0000000000007918 */ /* 0x000fde0000000000 */
[----:B------:R-:W-:-:S04]  /*06b0*/  NOP ;  /* 0x0000000000007918 */ /* 0x000fc80000000000 */
[----:B------:R-:W1:-:S15]  /*06c0*/  DADD R6, R10, -R8 ;  /* 0x000000000a067229 */ /* 0x000e5e0000000808 */
[----:B------:R-:W-:-:S15]  /*06d0*/  NOP ;  /* 0x0000000000007918 */ /* 0x000fde0000000000 */
[----:B------:R-:W-:-:S15]  /*06e0*/  NOP ;  /* 0x0000000000007918 */ /* 0x000fde0000000000 */
[----:B------:R-:W-:-:S15]  /*06f0*/  NOP ;  /* 0x0000000000007918 */ /* 0x000fde0000000000 */
[----:B------:R-:W-:-:S04]  /*0700*/  NOP ;  /* 0x0000000000007918 */ /* 0x000fc80000000000 */
[----:B-1----:R1:W4:-:S15]  /*0710*/  @!P3 DFMA R8, R6, R16, R8 ;  /* 0x000000100608b22b */ /* 0x00231e0000000008 */
[----:B------:R-:W-:-:S15]  /*0720*/  NOP ;  /* 0x0000000000007918 */ /* 0x000fde0000000000 */
[----:B------:R-:W-:-:S15]  /*0730*/  NOP ;  /* 0x0000000000007918 */ /* 0x000fde0000000000 */
[----:B------:R-:W-:-:S15]  /*0740*/  NOP ;  /* 0x0000000000007918 */ /* 0x000fde0000000000 */
[----:B------:R-:W-:-:S04]  /*0750*/  NOP ;  /* 0x0000000000007918 */ /* 0x000fc80000000000 */
[----:B----4-:R1:W0:Y:S02]  /*0760*/  @P3 DFMA R8, -R18, R6, R10 ;  /* 0x000000061208322b */ /* 0x010224000000010a */
.L_x_3441:
[----:B------:R-:W-:Y:S05]  /*0770*/  BSYNC.RECONVERGENT B0 ;  /* 0x0000000000007941 */ /* 0x000fea0003800200 */
.L_x_3440:
[----:B------:R-:W-:Y:S01]  /*0780*/  BSSY.RECONVERGENT B0, `(.L_x_3442) ;  /* 0x0000013000007945 */ /* 0x000fe20003800200 */
[----:B01----:R-:W-:-:S03]  /*0790*/  @!P0 IMAD.WIDE.U32 R6, R27, 0x8, R2 ;  /* 0x000000081b068825 */ /* 0x003fc600078e0002 */
[----:B------:R-:W-:Y:S05]  /*07a0*/  @P1 BRA `(.L_x_3443) ;  /* 0x0000000000401947 */ /* 0x000fea0003800000 */
[----:B------:R-:W-:-:S15]  /*07b0*/  DSETP.GEU.AND P1, PT, |R16|, 0.5, PT ;  /* 0x3fe000001000742a */ /* 0x000fde0003f2e200 */
[----:B------:R-:W-:-:S15]  /*07c0*/  NOP ;  /* 0x0000000000007918 */ /* 0x000fde0000000000 */
[----:B------:R-:W-:-:S15]  /*07d0*/  NOP ;  /* 0x0000000000007918 */ /* 0x000fde0000000000 */
[----:B------:R-:W-:-:S15]  /*07e0*/  NOP ;  /* 0x0000000000007918 */ /* 0x000fde0000000000 */
[----:B------:R-:W-:-:S04]  /*07f0*/  NOP ;  /* 0x0000000000007918 */ /* 0x000fc80000000000 */
[----:B------:R-:W0:-:S15]  /*0800*/  DADD R2, R14, -R12 ;  /* 0x000000000e027229 */ /* 0x000e1e000000080c */
        /* <DEDUP_REMOVED lines=9> */
[----:B-1----:R0:W4:Y:S02]  /*08a0*/  @P1 DFMA R12, -R18, R2, R14 ;  /* 0x00000002120c122b */ /* 0x002124000000010e */
.L_x_3443:
[----:B------:R-:W-:Y:S05]  /*08b0*/  BSYNC.RECONVERGENT B0 ;  /* 0x0000000000007941 */ /* 0x000fea0003800200 */
.L_x_3442:
[----:B--2---:R1:W-:Y:S01]  /*08c0*/  @!P0 STG.E.64 desc[UR4][R6.64], R22 ;  /* 0x0000001606008986 */ /* 0x0043e2000c101b04 */
[----:B------:R-:W-:Y:S04]  /*08d0*/  BSSY.RECONVERGENT B0, `(.L_x_3444) ;  /* 0x000000c000007945 */ /* 0x000fe80003800200 */
[----:B------:R-:W-:Y:S05]  /*08e0*/  @P2 BRA `(.L_x_3445) ;  /* 0x0000000000282947 */ /* 0x000fea0003800000 */
[----:B0-----:R-:W0:Y:S01]  /*08f0*/  LDC.64 R2, c[0x0][0x398] ;  /* 0x0000e600ff027b82 */ /* 0x001e220000000a00 */
[----:B-1----:R-:W-:Y:S01]  /*0900*/  LEA R7, R0, R25, 0x9 ;  /* 0x0000001900077211 */ /* 0x002fe200078e48ff */
[----:B------:R-:W-:-:S05]  /*0910*/  VIADD R25, R25, 0x80 ;  /* 0x0000008019197836 */ /* 0x000fca0000000000 */
[----:B------:R-:W-:-:S13]  /*0920*/  ISETP.GE.AND P0, PT, R25, R24, PT ;  /* 0x000000181900720c */ /* 0x000fda0003f06270 */
[----:B------:R-:W-:Y:S01]  /*0930*/  @!P0 LEA R11, R0, R25, 0x9 ;  /* 0x00000019000b8211 */ /* 0x000fe200078e48ff */
[----:B------:R-:W-:Y:S02]  /*0940*/  @!P0 VIADD R25, R25, 0x80 ;  /* 0x0000008019198836 */ /* 0x000fe40000000000 */
[----:B0-----:R-:W-:-:S04]  /*0950*/  IMAD.WIDE.U32 R6, R7, 0x8, R2 ;  /* 0x0000000807067825 */ /* 0x001fc800078e0002 */
[----:B------:R-:W-:Y:S01]  /*0960*/  @!P0 IMAD.WIDE.U32 R2, R11, 0x8, R2 ;  /* 0x000000080b028825 */ /* 0x000fe200078e0002 */
[----:B---3--:R2:W-:Y:S04]  /*0970*/  STG.E.64 desc[UR4][R6.64], R4 ;  /* 0x0000000406007986 */ /* 0x0085e8000c101b04 */
[----:B------:R2:W-:Y:S02]  /*0980*/  @!P0 STG.E.64 desc[UR4][R2.64], R8 ;  /* 0x0000000802008986 */ /* 0x0005e4000c101b04 */
.L_x_3445:
[----:B------:R-:W-:Y:S05]  /*0990*/  BSYNC.RECONVERGENT B0 ;  /* 0x0000000000007941 */ /* 0x000fea0003800200 */
.L_x_3444:
[----:B------:R-:W-:-:S13]  /*09a0*/  ISETP.GE.AND P0, PT, R25, R24, PT ;  /* 0x000000181900720c */ /* 0x000fda0003f06270 */
[----:B------:R-:W-:Y:S05]  /*09b0*/  @P0 EXIT ;  /* 0x000000000000094d */ /* 0x000fea0003800000 */
[----:B0-2---:R-:W0:Y:S01]  /*09c0*/  LDC.64 R2, c[0x0][0x398] ;  /* 0x0000e600ff027b82 */ /* 0x005e220000000a00 */
[----:B------:R-:W-:-:S05]  /*09d0*/  LEA R25, R0, R25, 0x9 ;  /* 0x0000001900197211 */ /* 0x000fca00078e48ff */
[----:B0-----:R-:W-:-:S05]  /*09e0*/  IMAD.WIDE.U32 R2, R25, 0x8, R2 ;  /* 0x0000000819027825 */ /* 0x001fca00078e0002 */
[----:B----4-:R-:W-:Y:S01]  /*09f0*/  STG.E.64 desc[UR4][R2.64], R12 ;  /* 0x0000000c02007986 */ /* 0x010fe2000c101b04 */
[----:B------:R-:W-:Y:S05]  /*0a00*/  EXIT ;  /* 0x000000000000794d */ /* 0x000fea0003800000 */
.L_x_3446:
        /* <DEDUP_REMOVED lines=15> */
.L_x_8008:


//--------------------- .text._ZN2at6native29vectorized_elementwise_kernelILi2EZZZNS0_44_GLOBAL__N__40a83637_7_Lerp_cu_7dd49032_296918lerp_scalar_kernelERNS_18TensorIteratorBaseERKN3c106ScalarEENKUlvE0_clEvENKUlvE_clEvEUlddE_St5arrayIPcLm3EEEEviT0_T1_ --------------------------
	.section	.text._ZN2at6native29vectorized_elementwise_kernelILi2EZZZNS0_44_GLOBAL__N__40a83637_7_Lerp_cu_7dd49032_296918lerp_scalar_kernelERNS_18TensorIteratorBaseERKN3c106ScalarEENKUlvE0_clEvENKUlvE_clEvEUlddE_St5arrayIPcLm3EEEEviT0_T1_,"ax",@progbits
	.align	128
        .global         _ZN2at6native29vectorized_elementwise_kernelILi2EZZZNS0_44_GLOBAL__N__40a83637_7_Lerp_cu_7dd49032_296918lerp_scalar_kernelERNS_18TensorIteratorBaseERKN3c106ScalarEENKUlvE0_clEvENKUlvE_clEvEUlddE_St5arrayIPcLm3EEEEviT0_T1_
        .type           _ZN2at6native29vectorized_elementwise_kernelILi2EZZZNS0_44_GLOBAL__N__40a83637_7_Lerp_cu_7dd49032_296918lerp_scalar_kernelERNS_18TensorIteratorBaseERKN3c106ScalarEENKUlvE0_clEvENKUlvE_clEvEUlddE_St5arrayIPcLm3EEEEviT0_T1_,@function
        .size           _ZN2at6native29vectorized_elementwise_kernelILi2EZZZNS0_44_GLOBAL__N__40a83637_7_Lerp_cu_7dd49032_296918lerp_scalar_kernelERNS_18TensorIteratorBaseERKN3c106ScalarEENKUlvE0_clEvENKUlvE_clEvEUlddE_St5arrayIPcLm3EEEEviT0_T1_,(.L_x_8009 - _ZN2at6native29vectorized_elementwise_kernelILi2EZZZNS0_44_GLOBAL__N__40a83637_7_Lerp_cu_7dd49032_296918lerp_scalar_kernelERNS_18TensorIteratorBaseERKN3c106ScalarEENKUlvE0_clEvENKUlvE_clEvEUlddE_St5arrayIPcLm3EEEEviT0_T1_)
        .other          _ZN2at6native29vectorized_elementwise_kernelILi2EZZZNS0_44_GLOBAL__N__40a83637_7_Lerp_cu_7dd49032_296918lerp_scalar_kernelERNS_18TensorIteratorBaseERKN3c106ScalarEENKUlvE0_clEvENKUlvE_clEvEUlddE_St5arrayIPcLm3EEEEviT0_T1_,@"STO_CUDA_ENTRY STV_DEFAULT"
_ZN2at6native29vectorized_elementwise_kernelILi2EZZZNS0_44_GLOBAL__N__40a83637_7_Lerp_cu_7dd49032_296918lerp_scalar_kernelERNS_18TensorIteratorBaseERKN3c106ScalarEENKUlvE0_clEvENKUlvE_clEvEUlddE_St5arrayIPcLm3EEEEviT0_T1_:
.text._ZN2at6native29vectorized_elementwise_kernelILi2EZZZNS0_44_GLOBAL__N__40a83637_7_Lerp_cu_7dd49032_296918lerp_scalar_kernelERNS_18TensorIteratorBaseERKN3c106ScalarEENKUlvE0_clEvENKUlvE_clEvEUlddE_St5arrayIPcLm3EEEEviT0_T1_:
[----:B------:R-:W-:Y:S01]  /*0000*/  LDC R1, c[0x0][0x37c] ;  /* 0x0000df00ff017b82 */ /* 0x000fe20000000800 */
[----:B------:R-:W0:Y:S07]  /*0010*/  S2R R0, SR_CTAID.X ;  /* 0x0000000000007919 */ /* 0x000e2e0000002500 */
[----:B------:R-:W1:Y:S01]  /*0020*/  LDC R37, c[0x0][0x380] ;  /* 0x0000e000ff257b82 */ /* 0x000e620000000800 */
[----:B------:R-:W2:Y:S01]  /*0030*/  LDCU.64 UR4, c[0x0][0x358] ;  /* 0x00006b00ff0477ac */ /* 0x000ea20008000a00 */
[----:B0-----:R-:W-:-:S04]  /*0040*/  IMAD.SHL.U32 R2, R0, 0x400, RZ ;  /* 0x0000040000027824 */ /* 0x001fc800078e00ff */
[----:B-1----:R-:W-:-:S05]  /*0050*/  IMAD.IADD R4, R37, 0x1, -R2 ;  /* 0x0000000125047824 */ /* 0x002fca00078e0a02 */
[----:B------:R-:W-:-:S13]  /*0060*/  ISETP.GT.U32.AND P0, PT, R4, 0x3ff, PT ;  /* 0x000003ff0400780c */ /* 0x000fda0003f04070 */
[----:B--2---:R-:W-:Y:S05]  /*0070*/  @P0 BRA `(.L_x_3447) ;  /* 0x0000001400480947 */ /* 0x004fea0003800000 */
[----:B------:R-:W0:Y:S01]  /*0080*/  S2R R27, SR_TID.X ;  /* 0x00000000001b7919 */ /* 0x000e220000002100 */
[----:B------:R-:W1:Y:S01]  /*0090*/  LDC.64 R12, c[0x0][0x3a0] ;  /* 0x0000e800ff0c7b82 */ /* 0x000e620000000a00 */
[----:B------:R-:W-:-:S07]  /*00a0*/  CS2R R22, SRZ ;  /* 0x0000000000167805 */ /* 0x000fce000001ff00 */
[----:B------:R-:W2:Y:S08]  /*00b0*/  LDC.64 R14, c[0x0][0x3a8] ;  /* 0x0000ea00ff0e7b82 */ /* 0x000eb00000000a00 */
[----:B------:R-:W3:Y:S08]  /*00c0*/  LDC.64 R10, c[0x0][0x3a0] ;  /* 0x0000e800ff0a7b82 */ /* 0x000ef00000000a00 */
[----:B------:R-:W4:Y:S01]  /*00d0*/  LDC.64 R8, c[0x0][0x3a0] ;  /* 0x0000e800ff087b82 */ /* 0x000f220000000a00 */
[----:B0-----:R-:W-:-:S07]  /*00e0*/  ISETP.GE.U32.AND P0, PT, R27, R4, PT ;  /* 0x000000041b00720c */ /* 0x001fce0003f06070 */
[----:B------:R-:W0:Y:S01]  /*00f0*/  LDC.64 R6, c[0x0][0x3a8] ;  /* 0x0000ea00ff067b82 */ /* 0x000e220000000a00 */
[----:B------:R-:W-:-:S07]  /*0100*/  MOV R3, R27 ;  /* 0x0000001b00037202 */ /* 0x000fce0000000f00 */
[----:B------:R-:W4:Y:S01]  /*0110*/  LDC.64 R18, c[0x0][0x3a8] ;  /* 0x0000ea00ff127b82 */ /* 0x000f220000000a00 */
[----:B------:R-:W-:Y:S02]  /*0120*/  @!P0 IMAD.IADD R5, R2, 0x1, R3 ;  /* 0x0000000102058824 */ /* 0x000fe400078e0203 */
[----:B------:R-:W-:Y:S01]  /*0130*/  @!P0 VIADD R3, R3, 0x80 ;  /* 0x0000008003038836 */ /* 0x000fe20000000000 */
[----:B------:R-:W-:Y:S01]  /*0140*/  CS2R R28, SRZ ;  /* 0x00000000001c7805 */ /* 0x000fe2000001ff00 */
[----:B-1----:R-:W-:-:S03]  /*0150*/  @!P0 IMAD.WIDE.U32 R12, R5, 0x8, R12 ;  /* 0x00000008050c8825 */ /* 0x002fc600078e000c */
[----:B------:R-:W-:Y:S01]  /*0160*/  ISETP.GE.U32.AND P1, PT, R3, R4, PT ;  /* 0x000000040300720c */ /* 0x000fe20003f26070 */
[----:B--2---:R-:W-:Y:S01]  /*0170*/  @!P0 IMAD.WIDE.U32 R14, R5, 0x8, R14 ;  /* 0x00000008050e8825 */ /* 0x004fe200078e000e */
[----:B------:R1:W5:Y:S04]  /*0180*/  @!P0 LDG.E.64 R22, desc[UR4][R12.64] ;  /* 0x000000040c168981 */ /* 0x000368000c1e1b00 */
[----:B------:R2:W5:Y:S01]  /*0190*/  @!P0 LDG.E.64 R28, desc[UR4][R14.64] ;  /* 0x000000040e1c8981 */ /* 0x000562000c1e1b00 */
[----:B------:R-:W-:Y:S01]  /*01a0*/  CS2R R34, SRZ ;  /* 0x0000000000227805 */ /* 0x000fe2000001ff00 */
[----:B-1----:R-:W1:Y:S05]  /*01b0*/  LDC.64 R12, c[0x0][0x3a8] ;  /* 0x0000ea00ff0c7b82 */ /* 0x002e6a0000000a00 */
[----:B------:R-:W-:Y:S01]  /*01c0*/  @!P1 IADD3 R21, PT, PT, R2, R3, RZ ;  /* 0x0000000302159210 */ /* 0x000fe20007ffe0ff */
[----:B------:R-:W-:-:S05]  /*01d0*/  @!P1 VIADD R3, R3, 0x80 ;  /* 0x0000008003039836 */ /* 0x000fca0000000000 */
[----:B------:R-:W-:Y:S01]  /*01e0*/  ISETP.GE.U32.AND P2, PT, R3, R4, PT ;  /* 0x000000040300720c */ /* 0x000fe20003f46070 */
[C---:B---3--:R-:W-:Y:S01]  /*01f0*/  @!P1 IMAD.WIDE.U32 R16, R21.reuse, 0x8, R10 ;  /* 0x0000000815109825 */ /* 0x048fe200078e000a */
[----:B------:R-:W-:Y:S01]  /*0200*/  CS2R R30, SRZ ;  /* 0x00000000001e7805 */ /* 0x000fe2000001ff00 */
[----:B------:R-:W3:Y:S02]  /*0210*/  LDC.64 R10, c[0x0][0x3a0] ;  /* 0x0000e800ff0a7b82 */ /* 0x000ee40000000a00 */
[----:B----4-:R-:W-:Y:S01]  /*0220*/  @!P1 IMAD.WIDE.U32 R18, R21, 0x8, R18 ;  /* 0x0000000815129825 */ /* 0x010fe200078e0012 */
[----:B------:R4:W5:Y:S04]  /*0230*/  @!P1 LDG.E.64 R34, desc[UR4][R16.64] ;  /* 0x0000000410229981 */ /* 0x000968000c1e1b00 */
[----:B------:R-:W5:Y:S01]  /*0240*/  @!P1 LDG.E.64 R30, desc[UR4][R18.64] ;  /* 0x00000004121e9981 */ /* 0x000f62000c1e1b00 */
[----:B--2---:R-:W2:Y:S02]  /*0250*/  LDC.64 R14, c[0x0][0x3a0] ;  /* 0x0000e800ff0e7b82 */ /* 0x004ea40000000a00 */
[----:B------:R-:W-:Y:S01]  /*0260*/  @!P2 IMAD.IADD R5, R2, 0x1, R3 ;  /* 0x000000010205a824 */ /* 0x000fe200078e0203 */
[----:B------:R-:W-:-:S04]  /*0270*/  @!P2 IADD3 R3, PT, PT, R3, 0x80, RZ ;  /* 0x000000800303a810 */ /* 0x000fc80007ffe0ff */
[----:B------:R-:W-:Y:S01]  /*0280*/  ISETP.GE.U32.AND P0, PT, R3, R4, PT ;  /* 0x000000040300720c */ /* 0x000fe20003f06070 */
[----:B------:R-:W-:-:S04]  /*0290*/  @!P2 IMAD.WIDE.U32 R8, R5, 0x8, R8 ;  /* 0x000000080508a825 */ /* 0x000fc800078e0008 */
[----:B0-----:R-:W-:-:S08]  /*02a0*/  @!P2 IMAD.WIDE.U32 R6, R5, 0x8, R6 ;  /* 0x000000080506a825 */ /* 0x001fd000078e0006 */
[----:B------:R-:W-:Y:S02]  /*02b0*/  @!P0 IMAD.IADD R5, R2, 0x1, R3 ;  /* 0x0000000102058824 */ /* 0x000fe400078e0203 */
[----:B------:R-:W-:-:S05]  /*02c0*/  @!P0 VIADD R3, R3, 0x80 ;  /* 0x0000008003038836 */ /* 0x000fca0000000000 */
[----:B------:R-:W-:Y:S02]  /*02d0*/  ISETP.GE.U32.AND P1, PT, R3, R4, PT ;  /* 0x000000040300720c */ /* 0x000fe40003f26070 */
[----:B------:R-:W-:Y:S01]  /*02e0*/  CS2R R24, SRZ ;  /* 0x0000000000187805 */ /* 0x000fe2000001ff00 */
[----:B---3--:R-:W-:-:S04]  /*02f0*/  @!P0 IMAD.WIDE.U32 R10, R5, 0x8, R10 ;  /* 0x00000008050a8825 */ /* 0x008fc800078e000a */
[----:B-1----:R-:W-:Y:S01]  /*0300*/  @!P0 IMAD.WIDE.U32 R12, R5, 0x8, R12 ;  /* 0x00000008050c8825 */ /* 0x002fe200078e000c */
[----:B------:R-:W-:Y:S01]  /*0310*/  CS2R R20, SRZ ;  /* 0x0000000000147805 */ /* 0x000fe2000001ff00 */
[----:B------:R2:W5:Y:S01]  /*0320*/  @!P2 LDG.E.64 R24, desc[UR4][R6.64] ;  /* 0x000000040618a981 */ /* 0x000562000c1e1b00 */
[----:B----4-:R-:W-:-:S03]  /*0330*/  CS2R R16, SRZ ;  /* 0x0000000000107805 */ /* 0x010fc6000001ff00 */
[----:B------:R-:W-:Y:S01]  /*0340*/  @!P1 IADD3 R5, PT, PT, R2, R3, RZ ;  /* 0x0000000302059210 */ /* 0x000fe20007ffe0ff */
[----:B------:R0:W5:Y:S04]  /*0350*/  @!P0 LDG.E.64 R20, desc[UR4][R10.64] ;  /* 0x000000040a148981 */ /* 0x000168000c1e1b00 */
[----:B--2---:R-:W-:Y:S01]  /*0360*/  @!P1 IMAD.WIDE.U32 R6, R5, 0x8, R14 ;  /* 0x0000000805069825 */ /* 0x004fe200078e000e */
[----:B------:R-:W-:-:S04]  /*0370*/  CS2R R18, SRZ ;  /* 0x0000000000127805 */ /* 0x000fc8000001ff00 */
[----:B------:R1:W5:Y:S01]  /*0380*/  @!P1 LDG.E.64 R16, desc[UR4][R6.64] ;  /* 0x0000000406109981 */ /* 0x000362000c1e1b00 */
[----:B0-----:R-:W0:Y:S01]  /*0390*/  LDC.64 R10, c[0x0][0x3a0] ;  /* 0x0000e800ff0a7b82 */ /* 0x001e220000000a00 */
[----:B------:R-:W-:Y:S02]  /*03a0*/  @!P1 VIADD R3, R3, 0x80 ;  /* 0x0000008003039836 */ /* 0x000fe40000000000 */
[----:B------:R2:W5:Y:S05]  /*03b0*/  @!P0 LDG.E.64 R18, desc[UR4][R12.64] ;  /* 0x000000040c128981 */ /* 0x00056a000c1e1b00 */
[----:B-1----:R-:W1:Y:S01]  /*03c0*/  LDC.64 R6, c[0x0][0x3a8] ;  /* 0x0000ea00ff067b82 */ /* 0x002e620000000a00 */
[----:B------:R-:W-:-:S02]  /*03d0*/  ISETP.GE.U32.AND P0, PT, R3, R4, PT ;  /* 0x000000040300720c */ /* 0x000fc40003f06070 */
[----:B--2---:R-:W-:-:S11]  /*03e0*/  CS2R R12, SRZ ;  /* 0x00000000000c7805 */ /* 0x004fd6000001ff00 */
[----:B------:R-:W-:-:S04]  /*03f0*/  @!P0 IMAD.IADD R41, R2, 0x1, R3 ;  /* 0x0000000102298824 */ /* 0x000fc800078e0203 */
[----:B0-----:R-:W-:Y:S01]  /*0400*/  @!P0 IMAD.WIDE.U32 R38, R41, 0x8, R10 ;  /* 0x0000000829268825 */ /* 0x001fe200078e000a */
[----:B------:R-:W-:Y:S02]  /*0410*/  CS2R R10, SRZ ;  /* 0x00000000000a7805 */ /* 0x000fe4000001ff00 */
[----:B------:R-:W-:Y:S02]  /*0420*/  @!P0 IADD3 R3, PT, PT, R3, 0x80, RZ ;  /* 0x0000008003038810 */ /* 0x000fe40007ffe0ff */
[----:B------:R0:W5:Y:S01]  /*0430*/  @!P0 LDG.E.64 R12, desc[UR4][R38.64] ;  /* 0x00000004260c8981 */ /* 0x000162000c1e1b00 */
[----:B-1----:R-:W-:Y:S02]  /*0440*/  @!P0 IMAD.WIDE.U32 R40, R41, 0x8, R6 ;  /* 0x0000000829288825 */ /* 0x002fe400078e0006 */
[----:B------:R-:W1:Y:S03]  /*0450*/  LDC.64 R6, c[0x0][0x3a0] ;  /* 0x0000e800ff067b82 */ /* 0x000e660000000a00 */
[----:B------:R2:W5:Y:S01]  /*0460*/  @!P0 LDG.E.64 R10, desc[UR4][R40.64] ;  /* 0x00000004280a8981 */ /* 0x000562000c1e1b00 */
[----:B------:R-:W-:-:S02]  /*0470*/  ISETP.GE.U32.AND P0, PT, R3, R4, PT ;  /* 0x000000040300720c */ /* 0x000fc40003f06070 */
[----:B------:R-:W-:Y:S02]  /*0480*/  CS2R R32, SRZ ;  /* 0x0000000000207805 */ /* 0x000fe4000001ff00 */
[----:B------:R-:W-:Y:S01]  /*0490*/  CS2R R14, SRZ ;  /* 0x00000000000e7805 */ /* 0x000fe2000001ff00 */
[----:B0-----:R-:W0:Y:S03]  /*04a0*/  LDC.64 R38, c[0x0][0x3a0] ;  /* 0x0000e800ff267b82 */ /* 0x001e260000000a00 */
[----:B------:R3:W5:Y:S05]  /*04b0*/  @!P2 LDG.E.64 R32, desc[UR4][R8.64] ;  /* 0x000000040820a981 */ /* 0x00076a000c1e1b00 */
[----:B--2---:R-:W2:Y:S01]  /*04c0*/  LDC.64 R40, c[0x0][0x3a8] ;  /* 0x0000ea00ff287b82 */ /* 0x004ea20000000a00 */
[----:B------:R-:W-:-:S07]  /*04d0*/  @!P0 IMAD.IADD R45, R2, 0x1, R3 ;  /* 0x00000001022d8824 */ /* 0x000fce00078e0203 */
[----:B---3--:R-:W3:Y:S01]  /*04e0*/  LDC.64 R8, c[0x0][0x3a8] ;  /* 0x0000ea00ff087b82 */ /* 0x008ee20000000a00 */
[----:B-1----:R-:W-:-:S07]  /*04f0*/  @!P0 IMAD.WIDE.U32 R42, R45, 0x8, R6 ;  /* 0x000000082d2a8825 */ /* 0x002fce00078e0006 */
[----:B------:R-:W1:Y:S01]  /*0500*/  LDC.64 R6, c[0x0][0x3a8] ;  /* 0x0000ea00ff067b82 */ /* 0x000e620000000a00 */
[----:B------:R-:W-:Y:S02]  /*0510*/  @!P0 VIADD R3, R3, 0x80 ;  /* 0x0000008003038836 */ /* 0x000fe40000000000 */
[----:B---3--:R-:W-:-:S05]  /*0520*/  @!P1 IMAD.WIDE.U32 R8, R5, 0x8, R8 ;  /* 0x0000000805089825 */ /* 0x008fca00078e0008 */
[----:B------:R3:W5:Y:S01]  /*0530*/  @!P1 LDG.E.64 R14, desc[UR4][R8.64] ;  /* 0x00000004080e9981 */ /* 0x000762000c1e1b00 */
[----:B-1----:R-:W-:Y:S01]  /*0540*/  @!P0 IMAD.WIDE.U32 R44, R45, 0x8, R6 ;  /* 0x000000082d2c8825 */ /* 0x002fe200078e0006 */
[----:B------:R-:W-:Y:S02]  /*0550*/  CS2R R6, SRZ ;  /* 0x0000000000067805 */ /* 0x000fe4000001ff00 */
[----:B---3--:R-:W-:-:S04]  /*0560*/  CS2R R8, SRZ ;  /* 0x0000000000087805 */ /* 0x008fc8000001ff00 */
[----:B------:R1:W5:Y:S04]  /*0570*/  @!P0 LDG.E.64 R6, desc[UR4][R44.64] ;  /* 0x000000042c068981 */ /* 0x000368000c1e1b00 */
[----:B------:R1:W5:Y:S01]  /*0580*/  @!P0 LDG.E.64 R8, desc[UR4][R42.64] ;  /* 0x000000042a088981 */ /* 0x000362000c1e1b00 */
[----:B------:R-:W-:Y:S02]  /*0590*/  ISETP.GE.U32.AND P0, PT, R3, R4, PT ;  /* 0x000000040300720c */ /* 0x000fe40003f06070 */
[----:B------:R-:W-:Y:S01]  /*05a0*/  CS2R R4, SRZ ;  /* 0x0000000000047805 */ /* 0x000fe2000001ff00 */
[----:B------:R-:W-:-:S10]  /*05b0*/  IMAD R26, R0, -0x400, R37 ;  /* 0xfffffc00001a7824 */ /* 0x000fd400078e0225 */
[----:B------:R-:W-:-:S05]  /*05c0*/  @!P0 IADD3 R3, PT, PT, R2, R3, RZ ;  /* 0x0000000302038210 */ /* 0x000fca0007ffe0ff */
[----:B0-----:R-:W-:-:S04]  /*05d0*/  @!P0 IMAD.WIDE.U32 R38, R3, 0x8, R38 ;  /* 0x0000000803268825 */ /* 0x001fc800078e0026 */
[----:B--2---:R-:W-:Y:S01]  /*05e0*/  @!P0 IMAD.WIDE.U32 R40, R3, 0x8, R40 ;  /* 0x0000000803288825 */ /* 0x004fe200078e0028 */
[----:B------:R-:W-:Y:S01]  /*05f0*/  CS2R R2, SRZ ;  /* 0x0000000000027805 */ /* 0x000fe2000001ff00 */
[----:B------:R1:W5:Y:S05]  /*0600*/  @!P0 LDG.E.64 R4, desc[UR4][R38.64] ;  /* 0x0000000426048981 */ /* 0x00036a000c1e1b00 */
[----:B------:R1:W5:Y:S01]  /*0610*/  @!P0 LDG.E.64 R2, desc[UR4][R40.64] ;  /* 0x0000000428028981 */ /* 0x000362000c1e1b00 */
[----:B------:R-:W-:Y:S01]  /*0620*/  ISETP.GE.U32.AND P0, PT, R27, R26, PT ;  /* 0x0000001a1b00720c */ /* 0x000fe20003f06070 */
[----:B------:R-:W-:-:S12]  /*0630*/  BSSY.RECONVERGENT B0, `(.L_x_3448) ;  /* 0x0000018000007945 */ /* 0x000fd80003800200 */
[----:B-1----:R-:W-:Y:S05]  /*0640*/  @P0 BRA `(.L_x_3449) ;  /* 0x0000000000580947 */ /* 0x002fea0003800000 */
[----:B------:R-:W0:Y:S01]  /*0650*/  LDC.64 R38, c[0x0][0x388] ;  /* 0x0000e200ff267b82 */ /* 0x000e220000000a00 */
[----:B-----5:R-:W-:-:S15]  /*0660*/  DADD R36, R28, -R22 ;  /* 0x000000001c247229 */ /* 0x020fde0000000816 */
[----:B------:R-:W-:-:S15]  /*0670*/  NOP ;  /* 0x0000000000007918 */ /* 0x000fde0000000000 */
[----:B------:R-:W-:-:S15]  /*0680*/  NOP ;  /* 0x0000000000007918 */ /* 0x000fde0000000000 */
[----:B------:R-:W-:-:S15]  /*0690*/  NOP ;  /* 0x0000000000007918 */ /* 0x000fde0000000000 */
[----:B------:R-:W-:-:S04]  /*06a0*/  NOP ;  /* 0x0000000000007918 */ /* 0x000fc80000000000 */
[----:B0-----:R-:W0:-:S15]  /*06b0*/  DSETP.GEU.AND P0, PT, |R38|, 0.5, PT ;  /* 0x3fe000002600742a */ /* 0x001e1e0003f0e200 */
        /* <DEDUP_REMOVED lines=9> */
[----:B------:R-:W0:-:S15]  /*0750*/  @P0 DADD R38, -R38, 1 ;  /* 0x3ff0000026260429 */ /* 0x000e1e0000000100 */
[----:B------:R-:W-:-:S15]  /*0760*/  NOP ;  /* 0x0000000000007918 */ /* 0x000fde0000000000 */
[----:B------:R-:W-:-:S15]  /*0770*/  NOP ;  /* 0x0000000000007918 */ /* 0x000fde0000000000 */
[----:B------:R-:W-:-:S15]  /*0780*/  NOP ;  /* 0x0000000000007918 */ /* 0x000fde0000000000 */
[----:B------:R-:W-:-:S04]  /*0790*/  NOP ;  /* 0x0000000000007918 */ /* 0x000fc80000000000 */
[----:B0-----:R0:W1:Y:S02]  /*07a0*/  @P0 DFMA R22, R36, -R38, R28 ;  /* 0x800000262416022b */ /* 0x001064000000001c */
.L_x_3449:
[----:B------:R-:W-:Y:S05]  /*07b0*/  BSYNC.RECONVERGENT B0 ;  /* 0x0000000000007941 */ /* 0x000fea0003800200 */
.L_x_3448:
[----:B0----5:R-:W-:Y:S01]  /*07c0*/  VIADD R29, R27, 0x80 ;  /* 0x000000801b1d7836 */ /* 0x021fe20000000000 */
[----:B------:R-:W-:Y:S04]  /*07d0*/  BSSY.RECONVERGENT B0, `(.L_x_3450) ;  /* 0x0000019000007945 */ /* 0x000fe80003800200 */
[----:B------:R-:W-:-:S13]  /*07e0*/  ISETP.GE.U32.AND P0, PT, R29, R26, PT ;  /* 0x0000001a1d00720c */ /* 0x000fda0003f06070 */
[----:B------:R-:W-:Y:S05]  /*07f0*/  @P0 BRA `(.L_x_3451) ;  /* 0x0000000000580947 */ /* 0x000fea0003800000 */
[----:B------:R-:W0:Y:S01]  /*0800*/  LDC.64 R38, c[0x0][0x388] ;  /* 0x0000e200ff267b82 */ /* 0x000e220000000a00 */
[----:B------:R-:W-:-:S15]  /*0810*/  DADD R36, R30, -R34 ;  /* 0x000000001e247229 */ /* 0x000fde0000000822 */
        /* <DEDUP_REMOVED lines=19> */
[----:B0-----:R0:W2:Y:S02]  /*0950*/  @P0 DFMA R28, -R38, R36, R30 ;  /* 0x00000024261c022b */ /* 0x0010a4000000011e */
.L_x_3451:
[----:B------:R-:W-:Y:S05]  /*0960*/  BSYNC.RECONVERGENT B0 ;  /* 0x0000000000007941 */ /* 0x000fea0003800200 */
.L_x_3450:
[----:B0-----:R-:W-:Y:S01]  /*0970*/  VIADD R31, R27, 0x100 ;  /* 0x000001001b1f7836 */ /* 0x001fe20000000000 */
        /* <DEDUP_REMOVED lines=24> */
[----:B0-----:R0:W3:Y:S02]  /*0b00*/  @P0 DFMA R32, -R34, R30, R24 ;  /* 0x0000001e2220022b */ /* 0x0010e40000000118 */
.L_x_3453:
[----:B------:R-:W-:Y:S05]  /*0b10*/  BSYNC.RECONVERGENT B0 ;  /* 0x0000000000007941 */ /* 0x000fea0003800200 */
.L_x_3452:
[----:B0-----:R-:W0:Y:S01]  /*0b20*/  LDC.64 R24, c[0x0][0x388] ;  /* 0x0000e200ff187b82 */ /* 0x001e220000000a00 */
[----:B------:R-:W-:Y:S01]  /*0b30*/  IADD3 R31, PT, PT, R27, 0x180, RZ ;  /* 0x000001801b1f7810 */ /* 0x000fe20007ffe0ff */
[----:B------:R-:W-:Y:S03]  /*0b40*/  BSSY.RECONVERGENT B0, `(.L_x_3454) ;  /* 0x0000014000007945 */ /* 0x000fe60003800200 */
[----:B------:R-:W-:Y:S02]  /*0b50*/  ISETP.GE.U32.AND P0, PT, R31, R26, PT ;  /* 0x0000001a1f00720c */ /* 0x000fe40003f06070 */
[----:B0-----:R0:W4:Y:S11]  /*0b60*/  DADD R30, -R24, 1 ;  /* 0x3ff00000181e7429 */ /* 0x0011360000000100 */
[----:B0---4-:R-:W-:Y:S05]  /*0b70*/  @P0 BRA `(.L_x_3455) ;  /* 0x0000000000400947 */ /* 0x011fea0003800000 */
        /* <DEDUP_REMOVED lines=10> */
[----:B0-----:R0:W4:-:S15]  /*0c20*/  @!P0 DFMA R20, R34, R24, R20 ;  /* 0x000000182214822b */ /* 0x00111e0000000014 */
[----:B------:R-:W-:-:S15]  /*0c30*/  NOP ;  /* 0x0000000000007918 */ /* 0x000fde0000000000 */
[----:B------:R-:W-:-:S15]  /*0c40*/  NOP ;  /* 0x0000000000007918 */ /* 0x000fde0000000000 */
[----:B------:R-:W-:-:S15]  /*0c50*/  NOP ;  /* 0x0000000000007918 */ /* 0x000fde0000000000 */
[----:B------:R-:W-:-:S04]  /*0c60*/  NOP ;  /* 0x0000000000007918 */ /* 0x000fc80000000000 */
[----:B----4-:R0:W0:Y:S02]  /*0c70*/  @P0 DFMA R20, -R30, R34, R18 ;  /* 0x000000221e14022b */ /* 0x0100240000000112 */
.L_x_3455:
[----:B------:R-:W-:Y:S05]  /*0c80*/  BSYNC.RECONVERGENT B0 ;  /* 0x0000000000007941 */ /* 0x000fea0003800200 */
.L_x_3454:
[C---:B0-----:R-:W-:Y:S01]  /*0c90*/  VIADD R19, R27.reuse, 0x200 ;  /* 0x000002001b137836 */ /* 0x041fe20000000000 */
[C---:B------:R-:W-:Y:S01]  /*0ca0*/  IADD3 R35, PT, PT, R27.reuse, 0x280, RZ ;  /* 0x000002801b237810 */ /* 0x040fe20007ffe0ff */
[----:B------:R-:W-:Y:S01]  /*0cb0*/  BSSY.RECONVERGENT B0, `(.L_x_3456) ;  /* 0x0000019000007945 */ /* 0x000fe20003800200 */
[-C--:B------:R-:W-:Y:S02]  /*0cc0*/  ISETP.GE.U32.AND P3, PT, R27, R26.reuse, PT ;  /* 0x0000001a1b00720c */ /* 0x080fe40003f66070 */
[-C--:B------:R-:W-:Y:S01]  /*0cd0*/  ISETP.GE.U32.AND P4, PT, R19, R26.reuse, PT ;  /* 0x0000001a1300720c */ /* 0x080fe20003f86070 */
[----:B------:R-:W-:Y:S01]  /*0ce0*/  VIADD R19, R27, 0x300 ;  /* 0x000003001b137836 */ /* 0x000fe20000000000 */
[-C--:B------:R-:W-:Y:S02]  /*0cf0*/  ISETP.GE.U32.AND P0, PT, R35, R26.reuse, PT ;  /* 0x0000001a2300720c */ /* 0x080fe40003f06070 */
[----:B------:R-:W-:Y:S02]  /*0d00*/  IADD3 R35, PT, PT, R27, 0x380, RZ ;  /* 0x000003801b237810 */ /* 0x000fe40007ffe0ff */
[----:B------:R-:W-:-:S02]  /*0d10*/  ISETP.GE.U32.AND P1, PT, R19, R26, PT ;  /* 0x0000001a1300720c */ /* 0x000fc40003f26070 */
[----:B------:R-:W-:-:S05]  /*0d20*/  ISETP.GE.U32.AND P2, PT, R35, R26, PT ;  /* 0x0000001a2300720c */ /* 0x000fca0003f46070 */
[----:B------:R-:W-:Y:S08]  /*0d30*/  @P4 BRA `(.L_x_3457) ;  /* 0x0000000000404947 */ /* 0x000ff00003800000 */
        /* <DEDUP_REMOVED lines=16> */
.L_x_3457:
[----:B------:R-:W-:Y:S05]  /*0e40*/  BSYNC.RECONVERGENT B0 ;  /* 0x0000000000007941 */ /* 0x000fea0003800200 */
.L_x_3456:
[----:B------:R-:W-:Y:S04]  /*0e50*/  BSSY.RECONVERGENT B0, `(.L_x_3458) ;  /* 0x0000012000007945 */ /* 0x000fe80003800200 */
[----:B------:R-:W-:Y:S05]  /*0e60*/  @P0 BRA `(.L_x_3459) ;  /* 0x0000000000400947 */ /* 0x000fea0003800000 */
[----:B------:R-:W-:-:S15]  /*0e70*/  DSETP.GEU.AND P0, PT, |R24|, 0.5, PT ;  /* 0x3fe000001800742a */ /* 0x000fde0003f0e200 */
[----:B------:R-:W-:-:S15]  /*0e80*/  NOP ;  /* 0x0000000000007918 */ /* 0x000fde0000000000 */
[----:B------:R-:W-:-:S15]  /*0e90*/  NOP ;  /* 0x0000000000007918 */ /* 0x000fde0000000000 */
[----:B------:R-:W-:-:S15]  /*0ea0*/  NOP ;  /* 0x0000000000007918 */ /* 0x000fde0000000000 */
[----:B------:R-:W-:-:S04]  /*0eb0*/  NOP ;  /* 0x0000000000007918 */ /* 0x000fc80000000000 */
[----:B0-----:R-:W0:-:S15]  /*0ec0*/  DADD R14, R10, -R12 ;  /* 0x000000000a0e7229 */ /* 0x001e1e000000080c */
[----:B------:R-:W-:-:S15]  /*0ed0*/  NOP ;  /* 0x0000000000007918 */ /* 0x000fde0000000000 */
[----:B------:R-:W-:-:S15]  /*0ee0*/  NOP ;  /* 0x0000000000007918 */ /* 0x000fde0000000000 */
[----:B------:R-:W-:-:S15]  /*0ef0*/  NOP ;  /* 0x0000000000007918 */ /* 0x000fde0000000000 */
[----:B------:R-:W-:-:S04]  /*0f00*/  NOP ;  /* 0x0000000000007918 */ /* 0x000fc80000000000 */
[----:B0-----:R4:W0:-:S15]  /*0f10*/  @!P0 DFMA R12, R14, R24, R12 ;  /* 0x000000180e0c822b */ /* 0x00181e000000000c */
[----:B------:R-:W-:-:S15]  /*0f20*/  NOP ;  /* 0x0000000000007918 */ /* 0x000fde0000000000 */
[----:B------:R-:W-:-:S15]  /*0f30*/  NOP ;  /* 0x0000000000007918 */ /* 0x000fde0000000000 */
[----:B------:R-:W-:-:S15]  /*0f40*/  NOP ;  /* 0x0000000000007918 */ /* 0x000fde0000000000 */
[----:B------:R-:W-:-:S04]  /*0f50*/  NOP ;  /* 0x0000000000007918 */ /* 0x000fc80000000000 */
[----:B------:R4:W0:Y:S02]  /*0f60*/  @P0 DFMA R12, -R30, R14, R10 ;  /* 0x0000000e1e0c022b */ /* 0x000824000000010a */
.L_x_3459:
[----:B------:R-:W-:Y:S05]  /*0f70*/  BSYNC.RECONVERGENT B0 ;  /* 0x0000000000007941 */ /* 0x000fea0003800200 */
.L_x_3458:
[----:B------:R-:W-:Y:S04]  /*0f80*/  BSSY.RECONVERGENT B0, `(.L_x_3460) ;  /* 0x0000012000007945 */ /* 0x000fe80003800200 */
[----:B------:R-:W-:Y:S05]  /*0f90*/  @P1 BRA `(.L_x_3461) ;  /* 0x0000000000401947 */ /* 0x000fea0003800000 */
[----:B------:R-:W-:-:S15]  /*0fa0*/  DSETP.GEU.AND P0, PT, |R24|, 0.5, PT ;  /* 0x3fe000001800742a */ /* 0x000fde0003f0e200 */
[----:B------:R-:W-:-:S15]  /*0fb0*/  NOP ;  /* 0x0000000000007918 */ /* 0x000fde0000000000 */
[----:B------:R-:W-:-:S15]  /*0fc0*/  NOP ;  /* 0x0000000000007918 */ /* 0x000fde0000000000 */
[----:B------:R-:W-:-:S15]  /*0fd0*/  NOP ;  /* 0x0000000000007918 */ /* 0x000fde0000000000 */
[----:B------:R-:W-:-:S04]  /*0fe0*/  NOP ;  /* 0x0000000000007918 */ /* 0x000fc80000000000 */
[----:B----4-:R-:W4:-:S15]  /*0ff0*/  DADD R10, R6, -R8 ;  /* 0x00000000060a7229 */ /* 0x010f1e0000000808 */
[----:B------:R-:W-:-:S15]  /*1000*/  NOP ;  /* 0x0000000000007918 */ /* 0x000fde0000000000 */
[----:B------:R-:W-:-:S15]  /*1010*/  NOP ;  /* 0x0000000000007918 */ /* 0x000fde0000000000 */
[----:B------:R-:W-:-:S15]  /*1020*/  NOP ;  /* 0x0000000000007918 */ /* 0x000fde0000000000 */
[----:B------:R-:W-:-:S04]  /*1030*/  NOP ;  /* 0x0000000000007918 */ /* 0x000fc80000000000 */
[----:B----4-:R4:W0:-:S15]  /*1040*/  @!P0 DFMA R8, R10, R24, R8 ;  /* 0x000000180a08822b */ /* 0x01081e0000000008 */
[----:B------:R-:W-:-:S15]  /*1050*/  NOP ;  /* 0x0000000000007918 */ /* 0x000fde0000000000 */
[----:B------:R-:W-:-:S15]  /*1060*/  NOP ;  /* 0x0000000000007918 */ /* 0x000fde0000000000 */
[----:B------:R-:W-:-:S15]  /*1070*/  NOP ;  /* 0x0000000000007918 */ /* 0x000fde0000000000 */
[----:B------:R-:W-:-:S04]  /*1080*/  NOP ;  /* 0x0000000000007918 */ /* 0x000fc80000000000 */
[----:B------:R4:W0:Y:S02]  /*1090*/  @P0 DFMA R8, -R30, R10, R6 ;  /* 0x0000000a1e08022b */ /* 0x0008240000000106 */
.L_x_3461:
[----:B------:R-:W-:Y:S05]  /*10a0*/  BSYNC.RECONVERGENT B0 ;  /* 0x0000000000007941 */ /* 0x000fea0003800200 */
.L_x_3460:
        /* <DEDUP_REMOVED lines=18> */
.L_x_3463:
[----:B------:R-:W-:Y:S05]  /*11d0*/  BSYNC.RECONVERGENT B0 ;  /* 0x0000000000007941 */ /* 0x000fea0003800200 */
.L_x_3462:
[----:B------:R-:W-:Y:S04]  /*11e0*/  BSSY.RECONVERGENT B0, `(.L_x_3464) ;  /* 0x0000033000007945 */ /* 0x000fe80003800200 */
[----:B------:R-:W-:Y:S04]  /*11f0*/  BSSY.RELIABLE B1, `(.L_x_3465) ;  /* 0x000002b000017945 */ /* 0x000fe80003800100 */
[----:B------:R-:W-:Y:S05]  /*1200*/  @P3 BRA `(.L_x_3466) ;  /* 0x0000000000303947 */ /* 0x000fea0003800000 */
[----:B----4-:R-:W4:Y:S01]  /*1210*/  LDC.64 R2, c[0x0][0x398] ;  /* 0x0000e600ff027b82 */ /* 0x010f220000000a00 */
[----:B------:R-:W-:Y:S01]  /*1220*/  IMAD R7, R0, 0x400, R27 ;  /* 0x0000040000077824 */ /* 0x000fe200078e021b */
[----:B------:R-:W-:-:S04]  /*1230*/  IADD3 R27, PT, PT, R27, 0x80, RZ ;  /* 0x000000801b1b7810 */ /* 0x000fc80007ffe0ff */
[----:B------:R-:W-:Y:S01]  /*1240*/  ISETP.GE.U32.AND P0, PT, R27, R26, PT ;  /* 0x0000001a1b00720c */ /* 0x000fe20003f06070 */
[----:B----4-:R-:W-:-:S05]  /*1250*/  IMAD.WIDE.U32 R2, R7, 0x8, R2 ;  /* 0x0000000807027825 */ /* 0x010fca00078e0002 */
[----:B-1----:R1:W-:Y:S07]  /*1260*/  STG.E.64 desc[UR4][R2.64], R22 ;  /* 0x0000001602007986 */ /* 0x0023ee000c101b04 */
[----:B------:R-:W-:Y:S05]  /*1270*/  @P0 BRA `(.L_x_3467) ;  /* 0x0000000000300947 */ /* 0x000fea0003800000 */
[----:B-1----:R-:W1:Y:S01]  /*1280*/  LDC.64 R2, c[0x0][0x398] ;  /* 0x0000e600ff027b82 */ /* 0x002e620000000a00 */
[----:B------:R-:W-:Y:S01]  /*1290*/  IMAD R7, R0, 0x400, R27 ;  /* 0x0000040000077824 */ /* 0x000fe200078e021b */
[----:B------:R-:W-:-:S03]  /*12a0*/  IADD3 R27, PT, PT, R27, 0x80, RZ ;  /* 0x000000801b1b7810 */ /* 0x000fc60007ffe0ff */
[----:B-1----:R-:W-:-:S05]  /*12b0*/  IMAD.WIDE.U32 R2, R7, 0x8, R2 ;  /* 0x0000000807027825 */ /* 0x002fca00078e0002 */
[----:B--2---:R1:W-:Y:S02]  /*12c0*/  STG.E.64 desc[UR4][R2.64], R28 ;  /* 0x0000001c02007986 */ /* 0x0043e4000c101b04 */
.L_x_3466:
[----:B------:R-:W-:-:S13]  /*12d0*/  ISETP.GE.U32.AND P0, PT, R27, R26, PT ;  /* 0x0000001a1b00720c */ /* 0x000fda0003f06070 */
[----:B------:R-:W-:Y:S05]  /*12e0*/  @P0 BRA `(.L_x_3468) ;  /* 0x0000000000300947 */ /* 0x000fea0003800000 */
[----:B-1--4-:R-:W1:Y:S01]  /*12f0*/  LDC.64 R2, c[0x0][0x398] ;  /* 0x0000e600ff027b82 */ /* 0x012e620000000a00 */
[----:B------:R-:W-:Y:S01]  /*1300*/  IMAD R7, R0, 0x400, R27 ;  /* 0x0000040000077824 */ /* 0x000fe200078e021b */
[----:B------:R-:W-:-:S03]  /*1310*/  IADD3 R27, PT, PT, R27, 0x80, RZ ;  /* 0x000000801b1b7810 */ /* 0x000fc60007ffe0ff */
[----:B-1----:R-:W-:-:S05]  /*1320*/  IMAD.WIDE.U32 R2, R7, 0x8, R2 ;  /* 0x0000000807027825 */ /* 0x002fca00078e0002 */
[----:B---3--:R4:W-:Y:S02]  /*1330*/  STG.E.64 desc[UR4][R2.64], R32 ;  /* 0x0000002002007986 */ /* 0x0089e4000c101b04 */
.L_x_3467:
[----:B------:R-:W-:-:S13]  /*1340*/  ISETP.GE.U32.AND P0, PT, R27, R26, PT ;  /* 0x0000001a1b00720c */ /* 0x000fda0003f06070 */
[----:B------:R-:W-:Y:S05]  /*1350*/  @P0 BRA `(.L_x_3469) ;  /* 0x0000000000300947 */ /* 0x000fea0003800000 */
[----:B-1--4-:R-:W1:Y:S01]  /*1360*/  LDC.64 R2, c[0x0][0x398] ;  /* 0x0000e600ff027b82 */ /* 0x012e620000000a00 */
[----:B------:R-:W-:Y:S01]  /*1370*/  IMAD R7, R0, 0x400, R27 ;  /* 0x0000040000077824 */ /* 0x000fe200078e021b */
[----:B------:R-:W-:-:S03]  /*1380*/  IADD3 R27, PT, PT, R27, 0x80, RZ ;  /* 0x000000801b1b7810 */ /* 0x000fc60007ffe0ff */
[----:B-1----:R-:W-:-:S05]  /*1390*/  IMAD.WIDE.U32 R2, R7, 0x8, R2 ;  /* 0x0000000807027825 */ /* 0x002fca00078e0002 */
[----:B------:R1:W-:Y:S02]  /*13a0*/  STG.E.64 desc[UR4][R2.64], R20 ;  /* 0x0000001402007986 */ /* 0x0003e4000c101b04 */
.L_x_3468:
[----:B------:R-:W-:-:S13]  /*13b0*/  ISETP.GE.U32.AND P0, PT, R27, R26, PT ;  /* 0x0000001a1b00720c */ /* 0x000fda0003f06070 */
[----:B------:R-:W-:Y:S05]  /*13c0*/  @P0 BRA `(.L_x_3470) ;  /* 0x0000000000340947 */ /* 0x000fea0003800000 */
[----:B-1--4-:R-:W1:Y:S01]  /*13d0*/  LDC.64 R2, c[0x0][0x398] ;  /* 0x0000e600ff027b82 */ /* 0x012e620000000a00 */
[----:B------:R-:W-:Y:S01]  /*13e0*/  IMAD R7, R0, 0x400, R27 ;  /* 0x0000040000077824 */ /* 0x000fe200078e021b */
[----:B------:R-:W-:-:S03]  /*13f0*/  IADD3 R27, PT, PT, R27, 0x80, RZ ;  /* 0x000000801b1b7810 */ /* 0x000fc60007ffe0ff */
[----:B-1----:R-:W-:-:S05]  /*1400*/  IMAD.WIDE.U32 R2, R7, 0x8, R2 ;  /* 0x0000000807027825 */ /* 0x002fca00078e0002 */
[----:B0-----:R0:W-:Y:S02]  /*1410*/  STG.E.64 desc[UR4][R2.64], R16 ;  /* 0x0000001002007986 */ /* 0x0011e4000c101b04 */
.L_x_3469:
[----:B------:R-:W-:-:S13]  /*1420*/  ISETP.GE.U32.AND P0, PT, R27, R26, PT ;  /* 0x0000001a1b00720c */ /* 0x000fda0003f06070 */
[----:B------:R-:W-:Y:S05]  /*1430*/  @P0 BREAK.RELIABLE B1 ;  /* 0x0000000000010942 */ /* 0x000fea0003800100 */
[----:B------:R-:W-:Y:S05]  /*1440*/  @P0 BRA `(.L_x_3471) ;  /* 0x0000000000300947 */ /* 0x000fea0003800000 */
[----:B01--4-:R-:W0:Y:S01]  /*1450*/  LDC.64 R2, c[0x0][0x398] ;  /* 0x0000e600ff027b82 */ /* 0x013e220000000a00 */
[----:B------:R-:W-:Y:S01]  /*1460*/  IMAD R7, R0, 0x400, R27 ;  /* 0x0000040000077824 */ /* 0x000fe200078e021b */
[----:B------:R-:W-:-:S03]  /*1470*/  IADD3 R27, PT, PT, R27, 0x80, RZ ;  /* 0x000000801b1b7810 */ /* 0x000fc60007ffe0ff */
[----:B0-----:R-:W-:-:S05]  /*1480*/  IMAD.WIDE.U32 R2, R7, 0x8, R2 ;  /* 0x0000000807027825 */ /* 0x001fca00078e0002 */
[----:B------:R0:W-:Y:S02]  /*1490*/  STG.E.64 desc[UR4][R2.64], R12 ;  /* 0x0000000c02007986 */ /* 0x0001e4000c101b04 */
.L_x_3470:
[----:B------:R-:W-:Y:S05]  /*14a0*/  BSYNC.RELIABLE B1 ;  /* 0x0000000000017941 */ /* 0x000fea0003800100 */
.L_x_3465:
[----:B------:R-:W-:-:S13]  /*14b0*/  ISETP.GE.U32.AND P0, PT, R27, R26, PT ;  /* 0x0000001a1b00720c */ /* 0x000fda0003f06070 */
[----:B01--4-:R-:W0:Y:S01]  /*14c0*/  @!P0 LDC.64 R2, c[0x0][0x398] ;  /* 0x0000e600ff028b82 */ /* 0x013e220000000a00 */
[----:B------:R-:W-:Y:S01]  /*14d0*/  @!P0 IMAD R7, R0, 0x400, R27 ;  /* 0x0000040000078824 */ /* 0x000fe200078e021b */
[----:B------:R-:W-:-:S03]  /*14e0*/  @!P0 IADD3 R27, PT, PT, R27, 0x80, RZ ;  /* 0x000000801b1b8810 */ /* 0x000fc60007ffe0ff */
[----:B0-----:R-:W-:-:S05]  /*14f0*/  @!P0 IMAD.WIDE.U32 R2, R7, 0x8, R2 ;  /* 0x0000000807028825 */ /* 0x001fca00078e0002 */
[----:B------:R0:W-:Y:S02]  /*1500*/  @!P0 STG.E.64 desc[UR4][R2.64], R8 ;  /* 0x0000000802008986 */ /* 0x0001e4000c101b04 */
.L_x_3471:
[----:B------:R-:W-:Y:S05]  /*1510*/  BSYNC.RECONVERGENT B0 ;  /* 0x0000000000007941 */ /* 0x000fea0003800200 */
.L_x_3464:
[----:B------:R-:W-:Y:S05]  /*1520*/  WARPSYNC.ALL ;  /* 0x0000000000007948 */ /* 0x000fea0003800000 */
[----:B------:R-:W-:-:S13]  /*1530*/  ISETP.GE.U32.AND P0, PT, R27, R26, PT ;  /* 0x0000001a1b00720c */ /* 0x000fda0003f06070 */
[----:B------:R-:W-:Y:S05]  /*1540*/  @P0 EXIT ;  /* 0x000000000000094d */ /* 0x000fea0003800000 */
[----:B01--4-:R-:W0:Y:S01]  /*1550*/  LDC.64 R2, c[0x0][0x398] ;  /* 0x0000e600ff027b82 */ /* 0x013e220000000a00 */
[----:B------:R-:W-:-:S04]  /*1560*/  IMAD R27, R0, 0x400, R27 ;  /* 0x00000400001b7824 */ /* 0x000fc800078e021b */
[----:B0-----:R-:W-:-:S05]  /*1570*/  IMAD.WIDE.U32 R2, R27, 0x8, R2 ;  /* 0x000000081b027825 */ /* 0x001fca00078e0002 */
[----:B------:R-:W-:Y:S01]  /*1580*/  STG.E.64 desc[UR4][R2.64], R4 ;  /* 0x0000000402007986 */ /* 0x000fe2000c101b04 */
[----:B------:R-:W-:Y:S05]  /*1590*/  EXIT ;  /* 0x000000000000794d */ /* 0x000fea0003800000 */
.L_x_3447:
[----:B------:R-:W0:Y:S01]  /*15a0*/  S2R R41, SR_TID.X ;  /* 0x0000000000297919 */ /* 0x000e220000002100 */
[----:B------:R-:W1:Y:S08]  /*15b0*/  LDC.64 R4, c[0x0][0x3a0] ;  /* 0x0000e800ff047b82 */ /* 0x000e700000000a00 */
[----:B------:R-:W2:Y:S08]  /*15c0*/  LDC.64 R6, c[0x0][0x3a8] ;  /* 0x0000ea00ff067b82 */ /* 0x000eb00000000a00 */
[----:B------:R-:W3:Y:S01]  /*15d0*/  LDC.64 R36, c[0x0][0x388] ;  /* 0x0000e200ff247b82 */ /* 0x000ee20000000a00 */
[----:B-1----:R-:W-:-:S04]  /*15e0*/  IMAD.WIDE.U32 R4, R2, 0x8, R4 ;  /* 0x0000000802047825 */ /* 0x002fc800078e0004 */
[----:B0-----:R-:W-:-:S04]  /*15f0*/  IMAD.WIDE.U32 R38, R41, 0x10, R4 ;  /* 0x0000001029267825 */ /* 0x001fc800078e0004 */
[----:B--2---:R-:W-:Y:S01]  /*1600*/  IMAD.WIDE.U32 R2, R2, 0x8, R6 ;  /* 0x0000000802027825 */ /* 0x004fe200078e0006 */
[----:B------:R-:W2:Y:S04]  /*1610*/  LDG.E.128 R32, desc[UR4][R38.64] ;  /* 0x0000000426207981 */ /* 0x000ea8000c1e1d00 */
[----:B------:R-:W4:Y:S01]  /*1620*/  LDG.E.128 R28, desc[UR4][R38.64+0x800] ;  /* 0x00080004261c7981 */ /* 0x000f22000c1e1d00 */
[----:B------:R-:W-:-:S03]  /*1630*/  IMAD.WIDE.U32 R40, R41, 0x10, R2 ;  /* 0x0000001029287825 */ /* 0x000fc600078e0002 */
[----:B------:R-:W5:Y:S04]  /*1640*/  LDG.E.128 R24, desc[UR4][R38.64+0x1000] ;  /* 0x0010000426187981 */ /* 0x000f68000c1e1d00 */
[----:B------:R-:W2:Y:S04]  /*1650*/  LDG.E.128 R16, desc[UR4][R40.64] ;  /* 0x0000000428107981 */ /* 0x000ea8000c1e1d00 */
[----:B------:R-:W4:Y:S04]  /*1660*/  LDG.E.128 R12, desc[UR4][R40.64+0x800] ;  /* 0x00080004280c7981 */ /* 0x000f28000c1e1d00 */
[----:B------:R-:W5:Y:S04]  /*1670*/  LDG.E.128 R8, desc[UR4][R40.64+0x1000] ;  /* 0x0010000428087981 */ /* 0x000f68000c1e1d00 */
[----:B------:R-:W5:Y:S04]  /*1680*/  LDG.E.128 R20, desc[UR4][R38.64+0x1800] ;  /* 0x0018000426147981 */ /* 0x000f68000c1e1d00 */
[----:B------:R-:W5:Y:S01]  /*1690*/  LDG.E.128 R4, desc[UR4][R40.64+0x1800] ;  /* 0x0018000428047981 */ /* 0x000f62000c1e1d00 */
[----:B---3--:R-:W-:-:S15]  /*16a0*/  DSETP.GEU.AND P0, PT, |R36|, 0.5, PT ;  /* 0x3fe000002400742a */ /* 0x008fde0003f0e200 */
[----:B------:R-:W-:-:S15]  /*16b0*/  NOP ;  /* 0x0000000000007918 */ /* 0x000fde0000000000 */
[----:B------:R-:W-:-:S15]  /*16c0*/  NOP ;  /* 0x0000000000007918 */ /* 0x000fde0000000000 */
[----:B------:R-:W-:-:S15]  /*16d0*/  NOP ;  /* 0x0000000000007918 */ /* 0x000fde0000000000 */
[----:B------:R-:W-:-:S04]  /*16e0*/  NOP ;  /* 0x0000000000007918 */ /* 0x000fc80000000000 */
[----:B------:R-:W-:-:S15]  /*16f0*/  DADD R2, -R36, 1 ;  /* 0x3ff0000024027429 */ /* 0x000fde0000000100 */
[----:B------:R-:W-:-:S15]  /*1700*/  NOP ;  /* 0x0000000000007918 */ /* 0x000fde0000000000 */
[----:B------:R-:W-:-:S15]  /*1710*/  NOP ;  /* 0x0000000000007918 */ /* 0x000fde0000000000 */
[----:B------:R-:W-:-:S15]  /*1720*/  NOP ;  /* 0x0000000000007918 */ /* 0x000fde0000000000 */
[----:B------:R-:W-:-:S04]  /*1730*/  NOP ;  /* 0x0000000000007918 */ /* 0x000fc80000000000 */
        /* <DEDUP_REMOVED lines=10> */
[----:B------:R-:W-:-:S15]  /*17e0*/  @P0 DFMA R32, -R2, R42, R16 ;  /* 0x0000002a0220022b */ /* 0x000fde0000000110 */
[----:B------:R-:W-:-:S15]  /*17f0*/  NOP ;  /* 0x0000000000007918 */ /* 0x000fde0000000000 */
[----:B------:R-:W-:-:S15]  /*1800*/  NOP ;  /* 0x0000000000007918 */ /* 0x000fde0000000000 */
[----:B------:R-:W-:-:S15]  /*1810*/  NOP ;  /* 0x0000000000007918 */ /* 0x000fde0000000000 */
[----:B------:R-:W-:-:S04]  /*1820*/  NOP ;  /* 0x0000000000007918 */ /* 0x000fc80000000000 */
[----:B------:R-:W0:-:S15]  /*1830*/  DADD R16, -R34, R18 ;  /* 0x0000000022107229 */ /* 0x000e1e0000000112 */
        /* <DEDUP_REMOVED lines=14> */
[----:B----4-:R-:W0:-:S15]  /*1920*/  DADD R16, -R28, R12 ;  /* 0x000000001c107229 */ /* 0x010e1e000000010c */
        /* <DEDUP_REMOVED lines=29> */
[----:B-----5:R-:W0:-:S15]  /*1b00*/  DADD R12, -R24, R8 ;  /* 0x00000000180c7229 */ /* 0x020e1e0000000108 */
        /* <DEDUP_REMOVED lines=9> */
[----:B------:R0:W-:Y:S02]  /*1ba0*/  @P0 DFMA R24, -R2, R12, R8 ;  /* 0x0000000c0218022b */ /* 0x0001e40000000108 */
[----:B0-----:R-:W0:-:S15]  /*1bb0*/  S2R R13, SR_TID.X ;  /* 0x00000000000d7919 */ /* 0x001e1e0000002100 */
[----:B------:R-:W-:-:S15]  /*1bc0*/  NOP ;  /* 0x0000000000007918 */ /* 0x000fde0000000000 */
[----:B------:R-:W-:-:S15]  /*1bd0*/  NOP ;  /* 0x0000000000007918 */ /* 0x000fde0000000000 */
[----:B------:R-:W-:-:S15]  /*1be0*/  NOP ;  /* 0x0000000000007918 */ /* 0x000fde0000000000 */
[----:B------:R-:W-:-:S02]  /*1bf0*/  NOP ;  /* 0x0000000000007918 */ /* 0x000fc40000000000 */
[----:B------:R-:W1:-:S15]  /*1c00*/  DADD R8, -R26, R10 ;  /* 0x000000001a087229 */ /* 0x000e5e000000010a */
        /* <DEDUP_REMOVED lines=24> */
[----:B------:R1:W-:Y:S02]  /*1d90*/  @P0 DFMA R20, -R2, R8, R4 ;  /* 0x000000080214022b */ /* 0x0003e40000000104 */
[----:B-1----:R-:W1:Y:S01]  /*1da0*/  LDC.64 R4, c[0x0][0x398] ;  /* 0x0000e600ff047b82 */ /* 0x002e620000000a00 */
[----:B------:R-:W-:-:S05]  /*1db0*/  SHF.L.U32 R9, R0, 0xa, RZ ;  /* 0x0000000a00097819 */ /* 0x000fca00000006ff */
[----:B-1----:R-:W-:-:S04]  /*1dc0*/  IMAD.WIDE.U32 R4, R9, 0x8, R4 ;  /* 0x0000000809047825 */ /* 0x002fc800078e0004 */
[----:B0-----:R-:W-:-:S05]  /*1dd0*/  IMAD.WIDE.U32 R4, R13, 0x10, R4 ;  /* 0x000000100d047825 */ /* 0x001fca00078e0004 */
[----:B------:R-:W-:Y:S04]  /*1de0*/  STG.E.128 desc[UR4][R4.64], R32 ;  /* 0x0000002004007986 */ /* 0x000fe8000c101d04 */
[----:B------:R-:W-:Y:S04]  /*1df0*/  STG.E.128 desc[UR4][R4.64+0x800], R28 ;  /* 0x0008001c04007986 */ /* 0x000fe8000c101d04 */
[----:B------:R-:W-:-:S15]  /*1e00*/  STG.E.128 desc[UR4][R4.64+0x1000], R24 ;  /* 0x0010001804007986 */ /* 0x000fde000c101d04 */
[----:B------:R-:W-:-:S15]  /*1e10*/  NOP ;  /* 0x0000000000007918 */ /* 0x000fde0000000000 */
[----:B------:R-:W-:-:S09]  /*1e20*/  NOP ;  /* 0x0000000000007918 */ /* 0x000fd20000000000 */
        /* <DEDUP_REMOVED lines=10> */
[----:B------:R-:W0:Y:S02]  /*1ed0*/  @P0 DFMA R22, -R2, R10, R6 ;  /* 0x0000000a0216022b */ /* 0x000e240000000106 */
[----:B0-----:R-:W-:Y:S01]  /*1ee0*/  STG.E.128 desc[UR4][R4.64+0x1800], R20 ;  /* 0x0018001404007986 */ /* 0x001fe2000c101d04 */
[----:B------:R-:W-:Y:S05]  /*1ef0*/  EXIT ;  /* 0x000000000000794d */ /* 0x000fea0003800000 */
.L_x_3472:
        /* <DEDUP_REMOVED lines=16> */
.L_x_8009:


//--------------------- .text._ZN2at6native29vectorized_elementwise_kernelILi4EZZZNS0_44_GLOBAL__N__40a83637_7_Lerp_cu_7dd49032_296918lerp_scalar_kernelERNS_18TensorIteratorBaseERKN3c106ScalarEENKUlvE0_clEvENKUlvE_clEvEUlddE_St5arrayIPcLm3EEEEviT0_T1_ --------------------------
	.section	.text._ZN2at6native29vectorized_elementwise_kernelILi4EZZZNS0_44_GLOBAL__N__40a83637_7_Lerp_cu_7dd49032_296918lerp_scalar_kernelERNS_18TensorIteratorBaseERKN3c106ScalarEENKUlvE0_clEvENKUlvE_clEvEUlddE_St5arrayIPcLm3EEEEviT0_T1_,"ax",@progbits
	.align	128
        .global         _ZN2at6native29vectorized_elementwise_kernelILi4EZZZNS0_44_GLOBAL__N__40a83637_7_Lerp_cu_7dd49032_296918lerp_scalar_kernelERNS_18TensorIteratorBaseERKN3c106ScalarEENKUlvE0_clEvENKUlvE_clEvEUlddE_St5arrayIPcLm3EEEEviT0_T1_
        .type           _ZN2at6native29vectorized_elementwise_kernelILi4EZZZNS0_44_GLOBAL__N__40a83637_7_Lerp_cu_7dd49032_296918lerp_scalar_kernelERNS_18TensorIteratorBaseERKN3c106ScalarEENKUlvE0_clEvENKUlvE_clEvEUlddE_St5arrayIPcLm3EEEEviT0_T1_,@function
        .size           _ZN2at6native29vectorized_elementwise_kernelILi4EZZZNS0_44_GLOBAL__N__40a83637_7_Lerp_cu_7dd49032_296918lerp_scalar_kernelERNS_18TensorIteratorBaseERKN3c106ScalarEENKUlvE0_clEvENKUlvE_clEvEUlddE_St5arrayIPcLm3EEEEviT0_T1_,(.L_x_8010 - _ZN2at6native29vectorized_elementwise_kernelILi4EZZZNS0_44_GLOBAL__N__40a83637_7_Lerp_cu_7dd49032_296918lerp_scalar_kernelERNS_18TensorIteratorBaseERKN3c106ScalarEENKUlvE0_clEvENKUlvE_clEvEUlddE_St5arrayIPcLm3EEEEviT0_T1_)
        .other          _ZN2at6native29vectorized_elementwise_kernelILi4EZZZNS0_44_GLOBAL__N__40a83637_7_Lerp_cu_7dd49032_296918lerp_scalar_kernelERNS_18TensorIteratorBaseERKN3c106ScalarEENKUlvE0_clEvENKUlvE_clEvEUlddE_St5arrayIPcLm3EEEEviT0_T1_,@"STO_CUDA_ENTRY STV_DEFAULT"
_ZN2at6native29vectorized_elementwise_kernelILi4EZZZNS0_44_GLOBAL__N__40a83637_7_Lerp_cu_7dd49032_296918lerp_scalar_kernelERNS_18TensorIteratorBaseERKN3c106ScalarEENKUlvE0_clEvENKUlvE_clEvEUlddE_St5arrayIPcLm3EEEEviT0_T1_:
.text._ZN2at6native29vectorized_elementwise_kernelILi4EZZZNS0_44_GLOBAL__N__40a83637_7_Lerp_cu_7dd49032_296918lerp_scalar_kernelERNS_18TensorIteratorBaseERKN3c106ScalarEENKUlvE0_clEvENKUlvE_clEvEUlddE_St5arrayIPcLm3EEEEviT0_T1_:
        /* <DEDUP_REMOVED lines=123> */
.L_x_3475:
[----:B------:R-:W-:Y:S05]  /*07b0*/  BSYNC.RECONVERGENT B0 ;  /* 0x0000000000007941 */ /* 0x000fea0003800200 */
.L_x_3474:
        /* <DEDUP_REMOVED lines=26> */
.L_x_3477:
[----:B------:R-:W-:Y:S05]  /*0960*/  BSYNC.RECONVERGENT B0 ;  /* 0x0000000000007941 */ /* 0x000fea0003800200 */
.L_x_3476:
        /* <DEDUP_REMOVED lines=26> */
.L_x_3479:
[----:B------:R-:W-:Y:S05]  /*0b10*/  BSYNC.RECONVERGENT B0 ;  /* 0x0000000000007941 */ /* 0x000fea0003800200 */
.L_x_3478:
        /* <DEDUP_REMOVED lines=22> */
.L_x_3481:
[----:B------:R-:W-:Y:S05]  /*0c80*/  BSYNC.RECONVERGENT B0 ;  /* 0x0000000000007941 */ /* 0x000fea0003800200 */
.L_x_3480:
        /* <DEDUP_REMOVED lines=27> */
.L_x_3483:
[----:B------:R-:W-:Y:S05]  /*0e40*/  BSYNC.RECONVERGENT B0 ;  /* 0x0000000000007941 */ /* 0x000fea0003800200 */
.L_x_3482:
        /* <DEDUP_REMOVED lines=18> */
.L_x_3485:
[----:B------:R-:W-:Y:S05]  /*0f70*/  BSYNC.RECONVERGENT B0 ;  /* 0x0000000000007941 */ /* 0x000fea0003800200 */
.L_x_3484:
        /* <DEDUP_REMOVED lines=18> */
.L_x_3487:
[----:B------:R-:W-:Y:S05]  /*10a0*/  BSYNC.RECONVERGENT B0 ;  /* 0x0000000000007941 */ /* 0x000fea0003800200 */
.L_x_3486:
        /* <DEDUP_REMOVED lines=18> */
.L_x_3489:
[----:B------:R-:W-:Y:S05]  /*11d0*/  BSYNC.RECONVERGENT B0 ;  /* 0x0000000000007941 */ /* 0x000fea0003800200 */
.L_x_3488:
        /* <DEDUP_REMOVED lines=15> */
.L_x_3492:
[----:B------:R-:W-:-:S13]  /*12d0*/  ISETP.GE.U32.AND P0, PT, R27, R26, PT ;  /* 0x0000001a1b00720c */ /* 0x000fda0003f06070 */
[----:B------:R-:W-:Y:S05]  /*12e0*/  @P0 BRA `(.L_x_3494) ;  /* 0x0000000000300947 */ /* 0x000fea0003800000 */
[----:B-1--4-:R-:W1:Y:S01]  /*12f0*/  LDC.64 R2, c[0x0][0x398] ;  /* 0x0000e600ff027b82 */ /* 0x012e620000000a00 */
[----:B------:R-:W-:Y:S01]  /*1300*/  IMAD R7, R0, 0x400, R27 ;  /* 0x0000040000077824 */ /* 0x000fe200078e021b */
[----:B------:R-:W-:-:S03]  /*1310*/  IADD3 R27, PT, PT, R27, 0x80, RZ ;  /* 0x000000801b1b7810 */ /* 0x000fc60007ffe0ff */
[----:B-1----:R-:W-:-:S05]  /*1320*/  IMAD.WIDE.U32 R2, R7, 0x8, R2 ;  /* 0x0000000807027825 */ /* 0x002fca00078e0002 */
[----:B---3--:R4:W-:Y:S02]  /*1330*/  STG.E.64 desc[UR4][R2.64], R32 ;  /* 0x0000002002007986 */ /* 0x0089e4000c101b04 */
.L_x_3493:
[----:B------:R-:W-:-:S13]  /*1340*/  ISETP.GE.U32.AND P0, PT, R27, R26, PT ;  /* 0x0000001a1b00720c */ /* 0x000fda0003f06070 */
[----:B------:R-:W-:Y:S05]  /*1350*/  @P0 BRA `(.L_x_3495) ;  /* 0x0000000000300947 */ /* 0x000fea0003800000 */
[----:B-1--4-:R-:W1:Y:S01]  /*1360*/  LDC.64 R2, c[0x0][0x398] ;  /* 0x0000e600ff027b82 */ /* 0x012e620000000a00 */
[----:B------:R-:W-:Y:S01]  /*1370*/  IMAD R7, R0, 0x400, R27 ;  /* 0x0000040000077824 */ /* 0x000fe200078e021b */
[----:B------:R-:W-:-:S03]  /*1380*/  IADD3 R27, PT, PT, R27, 0x80, RZ ;  /* 0x000000801b1b7810 */ /* 0x000fc60007ffe0ff */
[----:B-1----:R-:W-:-:S05]  /*1390*/  IMAD.WIDE.U32 R2, R7, 0x8, R2 ;  /* 0x0000000807027825 */ /* 0x002fca00078e0002 */
[----:B------:R1:W-:Y:S02]  /*13a0*/  STG.E.64 desc[UR4][R2.64], R20 ;  /* 0x0000001402007986 */ /* 0x0003e4000c101b04 */
.L_x_3494:
[----:B------:R-:W-:-:S13]  /*13b0*/  ISETP.GE.U32.AND P0, PT, R27, R26, PT ;  /* 0x0000001a1b00720c */ /* 0x000fda0003f06070 */
[----:B------:R-:W-:Y:S05]  /*13c0*/  @P0 BRA `(.L_x_3496) ;  /* 0x0000000000340947 */ /* 0x000fea0003800000 */
[----:B-1--4-:R-:W1:Y:S01]  /*13d0*/  LDC.64 R2, c[0x0][0x398] ;  /* 0x0000e600ff027b82 */ /* 0x012e620000000a00 */
[----:B------:R-:W-:Y:S01]  /*13e0*/  IMAD R7, R0, 0x400, R27 ;  /* 0x0000040000077824 */ /* 0x000fe200078e021b */
[----:B------:R-:W-:-:S03]  /*13f0*/  IADD3 R27, PT, PT, R27, 0x80, RZ ;  /* 0x000000801b1b7810 */ /* 0x000fc60007ffe0ff */
[----:B-1----:R-:W-:-:S05]  /*1400*/  IMAD.WIDE.U32 R2, R7, 0x8, R2 ;  /* 0x0000000807027825 */ /* 0x002fca00078e0002 */
[----:B0-----:R0:W-:Y:S02]  /*1410*/  STG.E.64 desc[UR4][R2.64], R16 ;  /* 0x0000001002007986 */ /* 0x0011e4000c101b04 */
.L_x_3495:
        /* <DEDUP_REMOVED lines=8> */
.L_x_3496:
[----:B------:R-:W-:Y:S05]  /*14a0*/  BSYNC.RELIABLE B1 ;  /* 0x0000000000017941 */ /* 0x000fea0003800100 */
.L_x_3491:
[----:B------:R-:W-:-:S13]  /*14b0*/  ISETP.GE.U32.AND P0, PT, R27, R26, PT ;  /* 0x0000001a1b00720c */ /* 0x000fda0003f06070 */
[----:B01--4-:R-:W0:Y:S01]  /*14c0*/  @!P0 LDC.64 R2, c[0x0][0x398] ;  /* 0x0000e600ff028b82 */ /* 0x013e220000000a00 */
[----:B------:R-:W-:Y:S01]  /*14d0*/  @!P0 IMAD R7, R0, 0x400, R27 ;  /* 0x0000040000078824 */ /* 0x000fe200078e021b */
[----:B------:R-:W-:-:S03]  /*14e0*/  @!P0 IADD3 R27, PT, PT, R27, 0x80, RZ ;  /* 0x000000801b1b8810 */ /* 0x000fc60007ffe0ff */
[----:B0-----:R-:W-:-:S05]  /*14f0*/  @!P0 IMAD.WIDE.U32 R2, R7, 0x8, R2 ;  /* 0x0000000807028825 */ /* 0x001fca00078e0002 */
[----:B------:R0:W-:Y:S02]  /*1500*/  @!P0 STG.E.64 desc[UR4][R2.64], R8 ;  /* 0x0000000802008986 */ /* 0x0001e4000c101b04 */
.L_x_3497:
[----:B------:R-:W-:Y:S05]  /*1510*/  BSYNC.RECONVERGENT B0 ;  /* 0x0000000000007941 */ /* 0x000fea0003800200 */
.L_x_3490:
        /* <DEDUP_REMOVED lines=8> */
.L_x_3473:
[----:B------:R-:W0:Y:S01]  /*15a0*/  S2R R41, SR_TID.X ;  /* 0x0000000000297919 */ /* 0x000e220000002100 */
[----:B------:R-:W1:Y:S08]  /*15b0*/  LDC.64 R4, c[0x0][0x3a0] ;  /* 0x0000e800ff047b82 */ /* 0x000e700000000a00 */
[----:B------:R-:W2:Y:S01]  /*15c0*/  LDC.64 R6, c[0x0][0x3a8] ;  /* 0x0000ea00ff067b82 */ /* 0x000ea20000000a00 */
[----:B-1----:R-:W-:-:S04]  /*15d0*/  IMAD.WIDE.U32 R4, R2, 0x8, R4 ;  /* 0x0000000802047825 */ /* 0x002fc800078e0004 */
[----:B0-----:R-:W-:-:S04]  /*15e0*/  IMAD.WIDE.U32 R38, R41, 0x20, R4 ;  /* 0x0000002029267825 */ /* 0x001fc800078e0004 */
[----:B--2---:R-:W-:Y:S01]  /*15f0*/  IMAD.WIDE.U32 R2, R2, 0x8, R6 ;  /* 0x0000000802027825 */ /* 0x004fe200078e0006 */
[----:B------:R-:W2:Y:S04]  /*1600*/  LDG.E.ENL2.256 R28, R32, desc[UR4][R38.64] ;  /* 0xfe0000042620797e */ /* 0x000ea8000812191c */
[----:B------:R-:W3:Y:S01]  /*1610*/  LDG.E.ENL2.256 R4, R16, desc[UR4][R38.64+0x1000] ;  /* 0xfe0080042610797e */ /* 0x000ee20008121904 */
[----:B------:R-:W-:Y:S02]  /*1620*/  IMAD.WIDE.U32 R40, R41, 0x20, R2 ;  /* 0x0000002029287825 */ /* 0x000fe400078e0002 */
[----:B------:R-:W0:Y:S03]  /*1630*/  LDC.64 R2, c[0x0][0x388] ;  /* 0x0000e200ff027b82 */ /* 0x000e260000000a00 */
[----:B------:R-:W2:Y:S04]  /*1640*/  LDG.E.ENL2.256 R12, R8, desc[UR4][R40.64] ;  /* 0xfe0000042808797e */ /* 0x000ea8000812190c */
[----:B------:R-:W3:Y:S01]  /*1650*/  LDG.E.ENL2.256 R20, R24, desc[UR4][R40.64+0x1000] ;  /* 0xfe0080042818797e */ /* 0x000ee20008121914 */
[----:B0-----:R-:W-:-:S15]  /*1660*/  DSETP.GEU.AND P0, PT, |R2|, 0.5, PT ;  /* 0x3fe000000200742a */ /* 0x001fde0003f0e200 */
        /* <DEDUP_REMOVED lines=59> */
[----:B---3--:R-:W1:-:S15]  /*1a20*/  DADD R10, -R4, R20 ;  /* 0x00000000040a7229 */ /* 0x008e5e0000000114 */
        /* <DEDUP_REMOVED lines=30> */
[----:B------:R-:W2:-:S15]  /*1c10*/  DADD R8, -R18, R26 ;  /* 0x0000000012087229 */ /* 0x000e9e000000011a */
[----:B------:R-:W-:-:S15]  /*1c20*/  NOP ;  /* 0x0000000000007918 */ /* 0x000fde0000000000 */
[----:B------:R-:W-:-:S15]  /*1c30*/  NOP ;  /* 0x0000000000007918 */ /* 0x000fde0000000000 */
[----:B------:R-:W-:-:S15]  /*1c40*/  NOP ;  /* 0x0000000000007918 */ /* 0x000fde0000000000 */
[----:B------:R-:W-:-:S04]  /*1c50*/  NOP ;  /* 0x0000000000007918 */ /* 0x000fc80000000000 */
[----:B------:R-:W3:-:S15]  /*1c60*/  DADD R12, -R6, R22 ;  /* 0x00000000060c7229 */ /* 0x000ede0000000116 */
        /* <DEDUP_REMOVED lines=9> */
[----:B--2---:R-:W-:-:S15]  /*1d00*/  @!P0 DFMA R18, R8, R2, R18 ;  /* 0x000000020812822b */ /* 0x004fde0000000012 */
[----:B------:R-:W-:-:S15]  /*1d10*/  NOP ;  /* 0x0000000000007918 */ /* 0x000fde0000000000 */
[----:B------:R-:W-:-:S15]  /*1d20*/  NOP ;  /* 0x0000000000007918 */ /* 0x000fde0000000000 */
[----:B------:R-:W-:-:S15]  /*1d30*/  NOP ;  /* 0x0000000000007918 */ /* 0x000fde0000000000 */
[----:B------:R-:W-:-:S04]  /*1d40*/  NOP ;  /* 0x0000000000007918 */ /* 0x000fc80000000000 */
[----:B---3--:R1:W-:Y:S02]  /*1d50*/  @!P0 DFMA R6, R12, R2, R6 ;  /* 0x000000020c06822b */ /* 0x0083e40000000006 */
[----:B-1----:R-:W1:-:S15]  /*1d60*/  LDC.64 R2, c[0x0][0x398] ;  /* 0x0000e600ff027b82 */ /* 0x002e5e0000000a00 */
[----:B------:R-:W-:-:S15]  /*1d70*/  NOP ;  /* 0x0000000000007918 */ /* 0x000fde0000000000 */
[----:B------:R-:W-:-:S15]  /*1d80*/  NOP ;  /* 0x0000000000007918 */ /* 0x000fde0000000000 */
[----:B------:R-:W-:-:S15]  /*1d90*/  NOP ;  /* 0x0000000000007918 */ /* 0x000fde0000000000 */
[----:B------:R-:W-:-:S02]  /*1da0*/  NOP ;  /* 0x0000000000007918 */ /* 0x000fc40000000000 */
[----:B------:R2:W-:Y:S02]  /*1db0*/  @P0 DFMA R18, -R36, R8, R26 ;  /* 0x000000082412022b */ /* 0x0005e4000000011a */
[----:B--2---:R-:W-:-:S05]  /*1dc0*/  SHF.L.U32 R9, R0, 0xa, RZ ;  /* 0x0000000a00097819 */ /* 0x004fca00000006ff */
[----:B-1----:R-:W-:-:S04]  /*1dd0*/  IMAD.WIDE.U32 R2, R9, 0x8, R2 ;  /* 0x0000000809027825 */ /* 0x002fc800078e0002 */
[----:B0-----:R-:W-:-:S05]  /*1de0*/  IMAD.WIDE.U32 R2, R11, 0x20, R2 ;  /* 0x000000200b027825 */ /* 0x001fca00078e0002 */
[----:B------:R-:W-:-:S15]  /*1df0*/  STG.E.ENL2.256 desc[UR4][R2.64], R32, R28 ;  /* 0xf8000020021c797f */ /* 0x000fde000f121804 */
[----:B------:R-:W-:-:S15]  /*1e00*/  NOP ;  /* 0x0000000000007918 */ /* 0x000fde0000000000 */
[----:B------:R-:W-:-:S15]  /*1e10*/  NOP ;  /* 0x0000000000007918 */ /* 0x000fde0000000000 */
[----:B------:R-:W-:-:S03]  /*1e20*/  NOP ;  /* 0x0000000000007918 */ /* 0x000fc60000000000 */
[----:B------:R-:W-:-:S15]  /*1e30*/  @P0 DFMA R16, -R36, R14, R24 ;  /* 0x0000000e2410022b */ /* 0x000fde0000000118 */
[----:B------:R-:W-:-:S15]  /*1e40*/  NOP ;  /* 0x0000000000007918 */ /* 0x000fde0000000000 */
[----:B------:R-:W-:-:S15]  /*1e50*/  NOP ;  /* 0x0000000000007918 */ /* 0x000fde0000000000 */
[----:B------:R-:W-:-:S15]  /*1e60*/  NOP ;  /* 0x0000000000007918 */ /* 0x000fde0000000000 */
[----:B------:R-:W-:-:S04]  /*1e70*/  NOP ;  /* 0x0000000000007918 */ /* 0x000fc80000000000 */
[----:B------:R-:W0:Y:S02]  /*1e80*/  @P0 DFMA R6, -R36, R12, R22 ;  /* 0x0000000c2406022b */ /* 0x000e240000000116 */
[----:B0-----:R-:W-:Y:S01]  /*1e90*/  STG.E.ENL2.256 desc[UR4][R2.64+0x1000], R16, R4 ;  /* 0xf80080100204797f */ /* 0x001fe2000f121804 */
[----:B------:R-:W-:Y:S05]  /*1ea0*/  EXIT ;  /* 0x000000000000794d */ /* 0x000fea0003800000 */
.L_x_3498:
        /* <DEDUP_REMOVED lines=13> */
.L_x_8010:


//--------------------- .text._ZN2at6native29vectorized_elementwise_kernelILi8EZZZNS0_44_GLOBAL__N__40a83637_7_Lerp_cu_7dd49032_296918lerp_scalar_kernelERNS_18TensorIteratorBaseERKN3c106ScalarEENKUlvE0_clEvENKUlvE_clEvEUlddE_St5arrayIPcLm3EEEEviT0_T1_ --------------------------
	.section	.text._ZN2at6native29vectorized_elementwise_kernelILi8EZZZNS0_44_GLOBAL__N__40a83637_7_Lerp_cu_7dd49032_296918lerp_scalar_kernelERNS_18TensorIteratorBaseERKN3c106ScalarEENKUlvE0_clEvENKUlvE_clEvEUlddE_St5arrayIPcLm3EEEEviT0_T1_,"ax",@progbits
	.align	128
        .global         _ZN2at6native29vectorized_elementwise_kernelILi8EZZZNS0_44_GLOBAL__N__40a83637_7_Lerp_cu_7dd49032_296918lerp_scalar_kernelERNS_18TensorIteratorBaseERKN3c106ScalarEENKUlvE0_clEvENKUlvE_clEvEUlddE_St5arrayIPcLm3EEEEviT0_T1_
        .type           _ZN2at6native29vectorized_elementwise_kernelILi8EZZZNS0_44_GLOBAL__N__40a83637_7_Lerp_cu_7dd49032_296918lerp_scalar_kernelERNS_18TensorIteratorBaseERKN3c106ScalarEENKUlvE0_clEvENKUlvE_clEvEUlddE_St5arrayIPcLm3EEEEviT0_T1_,@function
        .size           _ZN2at6native29vectorized_elementwise_kernelILi8EZZZNS0_44_GLOBAL__N__40a83637_7_Lerp_cu_7dd49032_296918lerp_scalar_kernelERNS_18TensorIteratorBaseERKN3c106ScalarEENKUlvE0_clEvENKUlvE_clEvEUlddE_St5arrayIPcLm3EEEEviT0_T1_,(.L_x_8011 - _ZN2at6native29vectorized_elementwise_kernelILi8EZZZNS0_44_GLOBAL__N__40a83637_7_Lerp_cu_7dd49032_296918lerp_scalar_kernelERNS_18TensorIteratorBaseERKN3c106ScalarEENKUlvE0_clEvENKUlvE_clEvEUlddE_St5arrayIPcLm3EEEEviT0_T1_)
        .other          _ZN2at6native29vectorized_elementwise_kernelILi8EZZZNS0_44_GLOBAL__N__40a83637_7_Lerp_cu_7dd49032_296918lerp_scalar_kernelERNS_18TensorIteratorBaseERKN3c106ScalarEENKUlvE0_clEvENKUlvE_clEvEUlddE_St5arrayIPcLm3EEEEviT0_T1_,@"STO_CUDA_ENTRY STV_DEFAULT"
_ZN2at6native29vectorized_elementwise_kernelILi8EZZZNS0_44_GLOBAL__N__40a83637_7_Lerp_cu_7dd49032_296918lerp_scalar_kernelERNS_18TensorIteratorBaseERKN3c106ScalarEENKUlvE0_clEvENKUlvE_clEvEUlddE_St5arrayIPcLm3EEEEviT0_T1_:
.text._ZN2at6native29vectorized_elementwise_kernelILi8EZZZNS0_44_GLOBAL__N__40a83637_7_Lerp_cu_7dd49032_296918lerp_scalar_kernelERNS_18TensorIteratorBaseERKN3c106ScalarEENKUlvE0_clEvENKUlvE_clEvEUlddE_St5arrayIPcLm3EEEEviT0_T1_:
[----:B------:R-:W-:Y:S01]  /*0000*/  LDC R1, c[0x0][0x37c] ;  /* 0x0000df00ff017b82 */ /* 0x000fe20000000800 */
[----:B------:R-:W-:Y:S05]  /*0010*/  EXIT ;  /* 0x000000000000794d */ /* 0x000fea0003800000 */
.L_x_3499:
        /* <DEDUP_REMOVED lines=14> */
.L_x_8011:


//--------------------- .text._ZN2at6native18elementwise_kernelILi128ELi4EZNS0_15gpu_kernel_implIZZZNS0_44_GLOBAL__N__40a83637_7_Lerp_cu_7dd49032_296918lerp_tensor_kernelERNS_18TensorIteratorBaseEENKUlvE0_clEvENKUlvE2_clEvEUlN3c108BFloat16ES9_S9_E_EEvS5_RKT_EUliE_EEviT1_ --------------------------
	.section	.text._ZN2at6native18elementwise_kernelILi128ELi4EZNS0_15gpu_kernel_implIZZZNS0_44_GLOBAL__N__40a83637_7_Lerp_cu_7dd49032_296918lerp_tensor_kernelERNS_18TensorIteratorBaseEENKUlvE0_clEvENKUlvE2_clEvEUlN3c108BFloat16ES9_S9_E_EEvS5_RKT_EUliE_EEviT1_,"ax",@progbits
	.align	128
        .global         _ZN2at6native18elementwise_kernelILi128ELi4EZNS0_15gpu_kernel_implIZZZNS0_44_GLOBAL__N__40a83637_7_Lerp_cu_7dd49032_296918lerp_tensor_kernelERNS_18TensorIteratorBaseEENKUlvE0_clEvENKUlvE2_clEvEUlN3c108BFloat16ES9_S9_E_EEvS5_RKT_EUliE_EEviT1_
        .type           _ZN2at6native18elementwise_kernelILi128ELi4EZNS0_15gpu_kernel_implIZZZNS0_44_GLOBAL__N__40a83637_7_Lerp_cu_7dd49032_296918lerp_tensor_kernelERNS_18TensorIteratorBaseEENKUlvE0_clEvENKUlvE2_clEvEUlN3c108BFloat16ES9_S9_E_EEvS5_RKT_EUliE_EEviT1_,@function
        .size           _ZN2at6native18elementwise_kernelILi128ELi4EZNS0_15gpu_kernel_implIZZZNS0_44_GLOBAL__N__40a83637_7_Lerp_cu_7dd49032_296918lerp_tensor_kernelERNS_18TensorIteratorBaseEENKUlvE0_clEvENKUlvE2_clEvEUlN3c108BFloat16ES9_S9_E_EEvS5_RKT_EUliE_EEviT1_,(.L_x_8012 - _ZN2at6native18elementwise_kernelILi128ELi4EZNS0_15gpu_kernel_implIZZZNS0_44_GLOBAL__N__40a83637_7_Lerp_cu_7dd49032_296918lerp_tensor_kernelERNS_18TensorIteratorBaseEENKUlvE0_clEvENKUlvE2_clEvEUlN3c108BFloat16ES9_S9_E_EEvS5_RKT_EUliE_EEviT1_)
        .other          _ZN2at6native18elementwise_kernelILi128ELi4EZNS0_15gpu_kernel_implIZZZNS0_44_GLOBAL__N__40a83637_7_Lerp_cu_7dd49032_296918lerp_tensor_kernelERNS_18TensorIteratorBaseEENKUlvE0_clEvENKUlvE2_clEvEUlN3c108BFloat16ES9_S9_E_EEvS5_RKT_EUliE_EEviT1_,@"STO_CUDA_ENTRY STV_DEFAULT"
_ZN2at6native18elementwise_kernelILi128ELi4EZNS0_15gpu_kernel_implIZZZNS0_44_GLOBAL__N__40a83637_7_Lerp_cu_7dd49032_296918lerp_tensor_kernelERNS_18TensorIteratorBaseEENKUlvE0_clEvENKUlvE2_clEvEUlN3c108BFloat16ES9_S9_E_EEvS5_RKT_EUliE_EEviT1_:
.text._ZN2at6native18elementwise_kernelILi128ELi4EZNS0_15gpu_kernel_implIZZZNS0_44_GLOBAL__N__40a83637_7_Lerp_cu_7dd49032_296918lerp_tensor_kernelERNS_18TensorIteratorBaseEENKUlvE0_clEvENKUlvE2_clEvEUlN3c108BFloat16ES9_S9_E_EEvS5_RKT_EUliE_EEviT1_:
[----:B------:R-:W0:Y:S01]  /*0000*/  LDC R1, c[0x0][0x37c] ;  /* 0x0000df00ff017b82 */ /* 0x000e220000000800 */
[----:B------:R-:W1:Y:S07]  /*0010*/  S2R R17, SR_TID.X ;  /* 0x0000000000117919 */ /* 0x000e6e0000002100 */
[----:B------:R-:W2:Y:S01]  /*0020*/  S2UR UR4, SR_CTAID.X ;  /* 0x00000000000479c3 */ /* 0x000ea20000002500 */
[----:B------:R-:W3:Y:S01]  /*0030*/  LDCU UR41, c[0x0][0x388] ;  /* 0x00007100ff2977ac */ /* 0x000ee20008000800 */
[----:B------:R-:W-:Y:S01]  /*0040*/  BSSY.RECONVERGENT B6, `(.L_x_3500) ;  /* 0x00005a5000067945 */ /* 0x000fe20003800200 */
[----:B------:R-:W4:Y:S01]  /*0050*/  LDCU UR5, c[0x0][0x380] ;  /* 0x00007000ff0577ac */ /* 0x000f220008000800 */
[----:B------:R-:W0:Y:S01]  /*0060*/  LDCU.64 UR36, c[0x0][0x358] ;  /* 0x00006b00ff2477ac */ /* 0x000e220008000a00 */
[----:B------:R-:W0:Y:S01]  /*0070*/  LDCU.U8 UR40, c[0x0][0x66a] ;  /* 0x0000cd40ff2877ac */ /* 0x000e220008000000 */
[----:B------:R-:W0:Y:S01]  /*0080*/  LDCU.U8 UR39, c[0x0][0x66b] ;  /* 0x0000cd60ff2777ac */ /* 0x000e220008000000 */
[----:B---3--:R-:W-:Y:S01]  /*0090*/  UIADD3 UR42, UPT, UPT, UR41, -0x1, URZ ;  /* 0xffffffff292a7890 */ /* 0x008fe2000fffe0ff */
[----:B------:R-:W3:Y:S01]  /*00a0*/  LDCU.U8 UR43, c[0x0][0x66c] ;  /* 0x0000cd80ff2b77ac */ /* 0x000ee20008000000 */
[----:B--2---:R-:W-:-:S02]  /*00b0*/  USHF.L.U32 UR4, UR4, 0x9, URZ ;  /* 0x0000000904047899 */ /* 0x004fc400080006ff */
[----:B------:R-:W-:Y:S01]  /*00c0*/  UISETP.LT.U32.AND UP0, UPT, UR42, 0x18, UPT ;  /* 0x000000182a00788c */ /* 0x000fe2000bf01070 */
[----:B------:R-:W2:Y:S03]  /*00d0*/  LDCU.U8 UR44, c[0x0][0x669] ;  /* 0x0000cd20ff2c77ac */ /* 0x000ea60008000000 */
[----:B-1----:R-:W-:Y:S01]  /*00e0*/  LOP3.LUT R17, R17, UR4, RZ, 0xfc, !PT ;  /* 0x0000000411117c12 */ /* 0x002fe2000f8efcff */
[----:B------:R-:W-:-:S03]  /*00f0*/  USEL UR38, UR42, 0x18, UP0 ;  /* 0x000000182a267887 */ /* 0x000fc60008000000 */
[----:B----4-:R-:W-:Y:S01]  /*0100*/  ISETP.GE.AND P0, PT, R17, UR5, PT ;  /* 0x0000000511007c0c */ /* 0x010fe2000bf06270 */
[----:B------:R-:W-:-:S12]  /*0110*/  UIADD3 UR38, UPT, UPT, UR38, 0x1, URZ ;  /* 0x0000000126267890 */ /* 0x000fd8000fffe0ff */
[----:B0-23--:R-:W-:Y:S05]  /*0120*/  @P0 BRA `(.L_x_3501) ;  /* 0x0000005800580947 */ /* 0x00dfea0003800000 */
[----:B------:R-:W-:Y:S01]  /*0130*/  UISETP.NE.AND UP0, UPT, UR41, URZ, UPT ;  /* 0x000000ff2900728c */ /* 0x000fe2000bf05270 */
[----:B------:R-:W-:Y:S02]  /*0140*/  IMAD.MOV.U32 R19, RZ, RZ, RZ ;  /* 0x000000ffff137224 */ /* 0x000fe400078e00ff */
[----:B------:R-:W-:Y:S02]  /*0150*/  IMAD.MOV.U32 R22, RZ, RZ, RZ ;  /* 0x000000ffff167224 */ /* 0x000fe400078e00ff */
[----:B------:R-:W-:Y:S02]  /*0160*/  IMAD.MOV.U32 R0, RZ, RZ, RZ ;  /* 0x000000ffff007224 */ /* 0x000fe400078e00ff */
[----:B------:R-:W-:Y:S02]  /*0170*/  IMAD.MOV.U32 R16, RZ, RZ, RZ ;  /* 0x000000ffff107224 */ /* 0x000fe400078e00ff */
[----:B------:R-:W-:Y:S05]  /*0180*/  BRA.U !UP0, `(.L_x_3502) ;  /* 0x0000001508d47547 */ /* 0x000fea000b800000 */
[----:B------:R-:W0:Y:S01]  /*0190*/  LDCU.64 UR4, c[0x0][0x390] ;  /* 0x00007200ff0477ac */ /* 0x000e220008000a00 */
[----:B------:R-:W-:Y:S01]  /*01a0*/  IMAD.MOV.U32 R16, RZ, RZ, RZ ;  /* 0x000000ffff107224 */ /* 0x000fe200078e00ff */
[----:B------:R-:W1:Y:S01]  /*01b0*/  LDCU UR6, c[0x0][0x38c] ;  /* 0x00007180ff0677ac */ /* 0x000e620008000800 */
[----:B------:R-:W2:Y:S01]  /*01c0*/  LDCU.64 UR8, c[0x0][0x4b8] ;  /* 0x00009700ff0877ac */ /* 0x000ea20008000a00 */
[----:B------:R-:W3:Y:S01]  /*01d0*/  LDCU.64 UR10, c[0x0][0x4c0] ;  /* 0x00009800ff0a77ac */ /* 0x000ee20008000a00 */
[----:B------:R-:W-:Y:S01]  /*01e0*/  UISETP.NE.AND UP0, UPT, UR42, URZ, UPT ;  /* 0x000000ff2a00728c */ /* 0x000fe2000bf05270 */
[----:B0-----:R-:W-:-:S05]  /*01f0*/  IMAD.HI.U32 R2, R17, UR4, R16 ;  /* 0x0000000411027c27 */ /* 0x001fca000f8e0010 */
[----:B------:R-:W-:-:S05]  /*0200*/  SHF.R.U32.HI R3, RZ, UR5, R2 ;  /* 0x00000005ff037c19 */ /* 0x000fca0008011602 */
[----:B------:R-:W-:-:S04]  /*0210*/  IMAD.MOV R0, RZ, RZ, -R3 ;  /* 0x000000ffff007224 */ /* 0x000fc800078e0a03 */
[----:B-1----:R-:W-:-:S04]  /*0220*/  IMAD R19, R0, UR6, R17 ;  /* 0x0000000600137c24 */ /* 0x002fc8000f8e0211 */
[C---:B--2---:R-:W-:Y:S02]  /*0230*/  IMAD R16, R19.reuse, UR8, RZ ;  /* 0x0000000813107c24 */ /* 0x044fe4000f8e02ff */
[C---:B------:R-:W-:Y:S02]  /*0240*/  IMAD R0, R19.reuse, UR9, RZ ;  /* 0x0000000913007c24 */ /* 0x040fe4000f8e02ff */
[C---:B---3--:R-:W-:Y:S02]  /*0250*/  IMAD R22, R19.reuse, UR10, RZ ;  /* 0x0000000a13167c24 */ /* 0x048fe4000f8e02ff */
[----:B------:R-:W-:Y:S01]  /*0260*/  IMAD R19, R19, UR11, RZ ;  /* 0x0000000b13137c24 */ /* 0x000fe2000f8e02ff */
[----:B------:R-:W-:Y:S06]  /*0270*/  BRA.U !UP0, `(.L_x_3502) ;  /* 0x0000001508987547 */ /* 0x000fec000b800000 */
[----:B------:R-:W0:Y:S01]  /*0280*/  LDCU.64 UR6, c[0x0][0x398] ;  /* 0x00007300ff0677ac */ /* 0x000e220008000a00 */
[----:B------:R-:W-:Y:S01]  /*0290*/  IMAD.MOV.U32 R2, RZ, RZ, RZ ;  /* 0x000000ffff027224 */ /* 0x000fe200078e00ff */
[----:B------:R-:W1:Y:S01]  /*02a0*/  LDCU UR4, c[0x0][0x3a0] ;  /* 0x00007400ff0477ac */ /* 0x000e620008000800 */
[----:B------:R-:W2:Y:S01]  /*02b0*/  LDCU.64 UR8, c[0x0][0x4c8] ;  /* 0x00009900ff0877ac */ /* 0x000ea20008000a00 */
[----:B------:R-:W3:Y:S01]  /*02c0*/  LDCU.64 UR10, c[0x0][0x4d0] ;  /* 0x00009a00ff0a77ac */ /* 0x000ee20008000a00 */
[----:B------:R-:W-:Y:S01]  /*02d0*/  UISETP.NE.AND UP0, UPT, UR38, 0x2, UPT ;  /* 0x000000022600788c */ /* 0x000fe2000bf05270 */
[----:B0-----:R-:W-:-:S05]  /*02e0*/  IMAD.HI.U32 R4, R3, UR7, R2 ;  /* 0x0000000703047c27 */ /* 0x001fca000f8e0002 */
[----:B-1----:R-:W-:-:S05]  /*02f0*/  SHF.R.U32.HI R5, RZ, UR4, R4 ;  /* 0x00000004ff057c19 */ /* 0x002fca0008011604 */
[----:B------:R-:W-:-:S04]  /*0300*/  IMAD.MOV R2, RZ, RZ, -R5 ;  /* 0x000000ffff027224 */ /* 0x000fc800078e0a05 */
[----:B------:R-:W-:-:S04]  /*0310*/  IMAD R3, R2, UR6, R3 ;  /* 0x0000000602037c24 */ /* 0x000fc8000f8e0203 */
[C---:B--2---:R-:W-:Y:S02]  /*0320*/  IMAD R16, R3.reuse, UR8, R16 ;  /* 0x0000000803107c24 */ /* 0x044fe4000f8e0210 */
[C---:B------:R-:W-:Y:S02]  /*0330*/  IMAD R0, R3.reuse, UR9, R0 ;  /* 0x0000000903007c24 */ /* 0x040fe4000f8e0200 */
[C---:B---3--:R-:W-:Y:S02]  /*0340*/  IMAD R22, R3.reuse, UR10, R22 ;  /* 0x0000000a03167c24 */ /* 0x048fe4000f8e0216 */
[----:B------:R-:W-:Y:S01]  /*0350*/  IMAD R19, R3, UR11, R19 ;  /* 0x0000000b03137c24 */ /* 0x000fe2000f8e0213 */
        /* <DEDUP_REMOVED lines=8> */
[----:B------:R-:W-:-:S05]  /*03e0*/  SHF.R.U32.HI R3, RZ, UR5, R2 ;  /* 0x00000005ff037c19 */ /* 0x000fca0008011602 */
[----:B------:R-:W-:-:S04]  /*03f0*/  IMAD.MOV R4, RZ, RZ, -R3 ;  /* 0x000000ffff047224 */ /* 0x000fc800078e0a03 */
[----:B-1----:R-:W-:-:S04]  /*0400*/  IMAD R5, R4, UR6, R5 ;  /* 0x0000000604057c24 */ /* 0x002fc8000f8e0205 */
        /* <DEDUP_REMOVED lines=21> */
[----:B------:R-:W-:Y:S01]  /*0560*/  HFMA2 R4, -RZ, RZ, 0, 0 ;  /* 0x00000000ff047431 */ /* 0x000fe200000001ff */
        /* <DEDUP_REMOVED lines=89> */
[----:B------:R-:W-:Y:S01]  /*0b00*/  MOV R4, RZ ;  /* 0x000000ff00047202 */ /* 0x000fe20000000f00 */
        /* <DEDUP_REMOVED lines=213> */
[----:B0-----:R-:W-:-:S05]  /*1860*/  IMAD.HI.U32 R2, R5, UR4, R4 ;  /* 0x0000000405027c27 */ /* 0x001fca000f8e0004 */
[----:B------:R-:W-:-:S05]  /*1870*/  SHF.R.U32.HI R2, RZ, UR5, R2 ;  /* 0x00000005ff027c19 */ /* 0x000fca0008011602 */
[----:B------:R-:W-:-:S04]  /*1880*/  IMAD.MOV R3, RZ, RZ, -R2 ;  /* 0x000000ffff037224 */ /* 0x000fc800078e0a02 */
[----:B-1----:R-:W-:-:S04]  /*1890*/  IMAD R5, R3, UR6, R5 ;  /* 0x0000000603057c24 */ /* 0x002fc8000f8e0205 */
[C---:B--2---:R-:W-:Y:S02]  /*18a0*/  IMAD R16, R5.reuse, UR8, R16 ;  /* 0x0000000805107c24 */ /* 0x044fe4000f8e0210 */
[C---:B------:R-:W-:Y:S02]  /*18b0*/  IMAD R0, R5.reuse, UR9, R0 ;  /* 0x0000000905007c24 */ /* 0x040fe4000f8e0200 */
[C---:B---3--:R-:W-:Y:S02]  /*18c0*/  IMAD R22, R5.reuse, UR10, R22 ;  /* 0x0000000a05167c24 */ /* 0x048fe4000f8e0216 */
[----:B------:R-:W-:-:S07]  /*18d0*/  IMAD R19, R5, UR11, R19 ;  /* 0x0000000b05137c24 */ /* 0x000fce000f8e0213 */
.L_x_3502:
        /* <DEDUP_REMOVED lines=19> */
.L_x_3506:
[----:B------:R-:W2:Y:S02]  /*1a10*/  LDG.E.U8 R2, desc[UR36][R2.64] ;  /* 0x0000002402027981 */ /* 0x000ea4000c1e1100 */
[----:B--2---:R-:W-:-:S04]  /*1a20*/  I2FP.F32.U32 R0, R2 ;  /* 0x0000000200007245 */ /* 0x004fc80000201000 */
[----:B------:R-:W-:-:S04]  /*1a30*/  F2FP.BF16.F32.PACK_AB R0, RZ, R0 ;  /* 0x00000000ff00723e */ /* 0x000fc800000010ff */
[----:B------:R-:W-:Y:S01]  /*1a40*/  PRMT R18, R0, 0x7610, R18 ;  /* 0x0000761000127816 */ /* 0x000fe20000000012 */
[----:B------:R-:W-:Y:S06]  /*1a50*/  BRA `(.L_x_3508) ;  /* 0x0000000c00e07947 */ /* 0x000fec0003800000 */
.L_x_3505:
        /* <DEDUP_REMOVED lines=11> */
.L_x_3510:
[----:B------:R-:W2:Y:S02]  /*1b10*/  LDG.E R2, desc[UR36][R2.64] ;  /* 0x0000002402027981 */ /* 0x000ea4000c1e1900 */
[----:B--2---:R-:W-:-:S04]  /*1b20*/  I2FP.F32.S32 R0, R2 ;  /* 0x0000000200007245 */ /* 0x004fc80000201400 */
[----:B------:R-:W-:-:S04]  /*1b30*/  F2FP.BF16.F32.PACK_AB R0, RZ, R0 ;  /* 0x00000000ff00723e */ /* 0x000fc800000010ff */
[----:B------:R-:W-:Y:S01]  /*1b40*/  PRMT R18, R0, 0x7610, R18 ;  /* 0x0000761000127816 */ /* 0x000fe20000000012 */
[----:B------:R-:W-:Y:S06]  /*1b50*/  BRA `(.L_x_3508) ;  /* 0x0000000c00a07947 */ /* 0x000fec0003800000 */
.L_x_3509:
[----:B------:R-:W2:Y:S02]  /*1b60*/  LDG.E.U16 R2, desc[UR36][R2.64] ;  /* 0x0000002402027981 */ /* 0x000ea4000c1e1500 */
[----:B--2---:R-:W0:Y:S02]  /*1b70*/  I2F.S16 R0, R2 ;  /* 0x0000000200007306 */ /* 0x004e240000101400 */
[----:B0-----:R-:W-:-:S04]  /*1b80*/  F2FP.BF16.F32.PACK_AB R0, RZ, R0 ;  /* 0x00000000ff00723e */ /* 0x001fc800000010ff */
[----:B------:R-:W-:Y:S01]  /*1b90*/  PRMT R18, R0, 0x7610, R18 ;  /* 0x0000761000127816 */ /* 0x000fe20000000012 */
[----:B------:R-:W-:Y:S06]  /*1ba0*/  BRA `(.L_x_3508) ;  /* 0x0000000c008c7947 */ /* 0x000fec0003800000 */
.L_x_3504:
        /* <DEDUP_REMOVED lines=9> */
.L_x_3512:
[----:B------:R-:W2:Y:S02]  /*1c40*/  LDG.E.U16 R0, desc[UR36][R2.64] ;  /* 0x0000002402007981 */ /* 0x000ea4000c1e1500 */
[----:B--2---:R-:W-:-:S05]  /*1c50*/  HADD2.F32 R0, -RZ, R0.H0_H0 ;  /* 0x20000000ff007230 */ /* 0x004fca0000004100 */
[----:B------:R-:W-:-:S04]  /*1c60*/  F2FP.BF16.F32.PACK_AB R0, RZ, R0 ;  /* 0x00000000ff00723e */ /* 0x000fc800000010ff */
[----:B------:R-:W-:Y:S01]  /*1c70*/  PRMT R18, R0, 0x7610, R18 ;  /* 0x0000761000127816 */ /* 0x000fe20000000012 */
[----:B------:R-:W-:Y:S06]  /*1c80*/  BRA `(.L_x_3508) ;  /* 0x0000000c00547947 */ /* 0x000fec0003800000 */
.L_x_3511:
        /* <DEDUP_REMOVED lines=9> */
.L_x_3514:
[----:B------:R-:W2:Y:S02]  /*1d20*/  LDG.E.U16 R2, desc[UR36][R2.64] ;  /* 0x0000002402027981 */ /* 0x000ea4000c1e1500 */
[----:B--2---:R-:W-:-:S05]  /*1d30*/  HADD2.F32 R0, -RZ, R2.H0_H0 ;  /* 0x20000002ff007230 */ /* 0x004fca0000004100 */
[----:B------:R-:W-:-:S04]  /*1d40*/  F2FP.BF16.F32.PACK_AB R0, RZ, R0 ;  /* 0x00000000ff00723e */ /* 0x000fc800000010ff */
[----:B------:R-:W-:Y:S01]  /*1d50*/  PRMT R18, R0, 0x7610, R18 ;  /* 0x0000761000127816 */ /* 0x000fe20000000012 */
[----:B------:R-:W-:Y:S06]  /*1d60*/  BRA `(.L_x_3508) ;  /* 0x0000000c001c7947 */ /* 0x000fec0003800000 */
.L_x_3513:
        /* <DEDUP_REMOVED lines=13> */
.L_x_3503:
        /* <DEDUP_REMOVED lines=14> */
.L_x_3517:
        /* <DEDUP_REMOVED lines=13> */
.L_x_3516:
        /* <DEDUP_REMOVED lines=27> */
.L_x_3519:
        /* <DEDUP_REMOVED lines=14> */
.L_x_3518:
[----:B------:R0:W5:Y:S01]  /*2280*/  LDG.E.U16 R18, desc[UR36][R2.64] ;  /* 0x0000002402127981 */ /* 0x000162000c1e1500 */
[----:B------:R-:W-:Y:S05]  /*2290*/  BRA `(.L_x_3508) ;  /* 0x0000000400d07947 */ /* 0x000fea0003800000 */
.L_x_3515:
        /* <DEDUP_REMOVED lines=13> */
.L_x_3522:
        /* <DEDUP_REMOVED lines=21> */
.L_x_3526:
[----:B------:R-:W-:Y:S05]  /*24c0*/  BSYNC.RECONVERGENT B1 ;  /* 0x0000000000017941 */ /* 0x000fea0003800200 */
.L_x_3525:
[----:B------:R-:W-:Y:S01]  /*24d0*/  IMAD.SHL.U32 R0, R0, 0x100000, RZ ;  /* 0x0010000000007824 */ /* 0x000fe200078e00ff */
[----:B------:R-:W-:-:S04]  /*24e0*/  LEA R2, R2, 0x3b800000, 0x17 ;  /* 0x3b80000002027811 */ /* 0x000fc800078eb8ff */
[----:B------:R-:W-:-:S07]  /*24f0*/  LOP3.LUT R0, R2, R0, R7, 0xfe, !PT ;  /* 0x0000000002007212 */ /* 0x000fce00078efe07 */
.L_x_3524:
[----:B------:R-:W-:Y:S05]  /*2500*/  BSYNC.RECONVERGENT B0 ;  /* 0x0000000000007941 */ /* 0x000fea0003800200 */
.L_x_3523:
[----:B------:R-:W-:-:S04]  /*2510*/  F2FP.BF16.F32.PACK_AB R0, RZ, R0 ;  /* 0x00000000ff00723e */ /* 0x000fc800000010ff */
[----:B------:R-:W-:Y:S01]  /*2520*/  PRMT R18, R0, 0x7610, R18 ;  /* 0x0000761000127816 */ /* 0x000fe20000000012 */
[----:B------:R-:W-:Y:S06]  /*2530*/  BRA `(.L_x_3508) ;  /* 0x0000000400287947 */ /* 0x000fec0003800000 */
.L_x_3521:
        /* <DEDUP_REMOVED lines=21> */
.L_x_3530:
[----:B------:R-:W-:Y:S05]  /*2690*/  BSYNC.RECONVERGENT B1 ;  /* 0x0000000000017941 */ /* 0x000fea0003800200 */
.L_x_3529:
[----:B------:R-:W-:Y:S01]  /*26a0*/  IMAD.SHL.U32 R0, R0, 0x200000, RZ ;  /* 0x0020000000007824 */ /* 0x000fe200078e00ff */
[----:B------:R-:W-:-:S04]  /*26b0*/  LEA R2, R2, 0x37800000, 0x17 ;  /* 0x3780000002027811 */ /* 0x000fc800078eb8ff */
[----:B------:R-:W-:-:S07]  /*26c0*/  LOP3.LUT R0, R2, R0, R7, 0xfe, !PT ;  /* 0x0000000002007212 */ /* 0x000fce00078efe07 */
.L_x_3528:
[----:B------:R-:W-:Y:S05]  /*26d0*/  BSYNC.RECONVERGENT B0 ;  /* 0x0000000000007941 */ /* 0x000fea0003800200 */
.L_x_3527:
[----:B------:R-:W-:-:S04]  /*26e0*/  F2FP.BF16.F32.PACK_AB R0, RZ, R0 ;  /* 0x00000000ff00723e */ /* 0x000fc800000010ff */
[----:B------:R-:W-:Y:S01]  /*26f0*/  PRMT R18, R0, 0x7610, R18 ;  /* 0x0000761000127816 */ /* 0x000fe20000000012 */
[----:B------:R-:W-:Y:S06]  /*2700*/  BRA `(.L_x_3508) ;  /* 0x0000000000b47947 */ /* 0x000fec0003800000 */
.L_x_3520:
[----:B------:R-:W-:-:S09]  /*2710*/  UISETP.NE.AND UP0, UPT, UR4, 0x1c, UPT ;  /* 0x0000001c0400788c */ /* 0x000fd2000bf05270 */
[----:B------:R-:W-:Y:S05]  /*2720*/  BRA.U !UP0, `(.L_x_3531) ;  /* 0x00000001089c7547 */ /* 0x000fea000b800000 */
[----:B------:R-:W-:-:S09]  /*2730*/  UISETP.NE.AND UP0, UPT, UR4, 0x1d, UPT ;  /* 0x0000001d0400788c */ /* 0x000fd2000bf05270 */
[----:B------:R-:W-:Y:S05]  /*2740*/  BRA.U !UP0, `(.L_x_3532) ;  /* 0x0000000108807547 */ /* 0x000fea000b800000 */
[----:B------:R-:W-:-:S09]  /*2750*/  UISETP.NE.AND UP0, UPT, UR4, 0x2c, UPT ;  /* 0x0000002c0400788c */ /* 0x000fd2000bf05270 */
[----:B------:R-:W-:Y:S05]  /*2760*/  BRA.U !UP0, `(.L_x_3533) ;  /* 0x0000000108487547 */ /* 0x000fea000b800000 */
.L_x_3507:
        /* <DEDUP_REMOVED lines=16> */
.L_x_3534:
[----:B------:R-:W-:Y:S01]  /*2870*/  PRMT R18, RZ, 0x7610, R18 ;  /* 0x00007610ff127816 */ /* 0x000fe20000000012 */
[----:B------:R-:W-:Y:S06]  /*2880*/  BRA `(.L_x_3508) ;  /* 0x0000000000547947 */ /* 0x000fec0003800000 */
.L_x_3533:
        /* <DEDUP_REMOVED lines=8> */
.L_x_3536:
[----:B------:R-:W-:Y:S05]  /*2910*/  BSYNC.RECONVERGENT B0 ;  /* 0x0000000000007941 */ /* 0x000fea0003800200 */
.L_x_3535:
[----:B------:R-:W-:-:S04]  /*2920*/  F2FP.BF16.F32.PACK_AB R0, RZ, R0 ;  /* 0x00000000ff00723e */ /* 0x000fc800000010ff */
[----:B------:R-:W-:Y:S01]  /*2930*/  PRMT R18, R0, 0x7610, R18 ;  /* 0x0000761000127816 */ /* 0x000fe20000000012 */
[----:B------:R-:W-:Y:S06]  /*2940*/  BRA `(.L_x_3508) ;  /* 0x0000000000247947 */ /* 0x000fec0003800000 */
.L_x_3532:
[----:B------:R-:W2:Y:S02]  /*2950*/  LDG.E.64 R2, desc[UR36][R2.64] ;  /* 0x0000002402027981 */ /* 0x000ea4000c1e1b00 */
[----:B--2---:R-:W0:Y:S02]  /*2960*/  I2F.U64 R0, R2 ;  /* 0x0000000200007312 */ /* 0x004e240000301000 */
[----:B0-----:R-:W-:-:S04]  /*2970*/  F2FP.BF16.F32.PACK_AB R0, RZ, R0 ;  /* 0x00000000ff00723e */ /* 0x001fc800000010ff */
[----:B------:R-:W-:Y:S01]  /*2980*/  PRMT R18, R0, 0x7610, R18 ;  /* 0x0000761000127816 */ /* 0x000fe20000000012 */
[----:B------:R-:W-:Y:S06]  /*2990*/  BRA `(.L_x_3508) ;  /* 0x0000000000107947 */ /* 0x000fec0003800000 */
.L_x_3531:
[----:B------:R-:W2:Y:S02]  /*29a0*/  LDG.E R2, desc[UR36][R2.64] ;  /* 0x0000002402027981 */ /* 0x000ea4000c1e1900 */
[----:B--2---:R-:W-:-:S04]  /*29b0*/  I2FP.F32.U32 R0, R2 ;  /* 0x0000000200007245 */ /* 0x004fc80000201000 */
[----:B------:R-:W-:-:S04]  /*29c0*/  F2FP.BF16.F32.PACK_AB R0, RZ, R0 ;  /* 0x00000000ff00723e */ /* 0x000fc800000010ff */
[----:B------:R-:W-:-:S07]  /*29d0*/  PRMT R18, R0, 0x7610, R18 ;  /* 0x0000761000127816 */ /* 0x000fce0000000012 */
.L_x_3508:
        /* <DEDUP_REMOVED lines=19> */
.L_x_3540:
[----:B------:R-:W2:Y:S02]  /*2b10*/  LDG.E.U8 R2, desc[UR36][R2.64] ;  /* 0x0000002402027981 */ /* 0x000ea4000c1e1100 */
[----:B--2---:R-:W-:-:S04]  /*2b20*/  I2FP.F32.U32 R0, R2 ;  /* 0x0000000200007245 */ /* 0x004fc80000201000 */
[----:B------:R-:W-:-:S04]  /*2b30*/  F2FP.BF16.F32.PACK_AB R0, RZ, R0 ;  /* 0x00000000ff00723e */ /* 0x000fc800000010ff */
[----:B------:R-:W-:Y:S01]  /*2b40*/  PRMT R22, R0, 0x7610, R22 ;  /* 0x0000761000167816 */ /* 0x000fe20000000016 */
[----:B------:R-:W-:Y:S06]  /*2b50*/  BRA `(.L_x_3542) ;  /* 0x0000000c00e07947 */ /* 0x000fec0003800000 */
.L_x_3539:
        /* <DEDUP_REMOVED lines=11> */
.L_x_3544:
[----:B------:R-:W2:Y:S02]  /*2c10*/  LDG.E R2, desc[UR36][R2.64] ;  /* 0x0000002402027981 */ /* 0x000ea4000c1e1900 */
[----:B--2---:R-:W-:-:S04]  /*2c20*/  I2FP.F32.S32 R0, R2 ;  /* 0x0000000200007245 */ /* 0x004fc80000201400 */
[----:B------:R-:W-:-:S04]  /*2c30*/  F2FP.BF16.F32.PACK_AB R0, RZ, R0 ;  /* 0x00000000ff00723e */ /* 0x000fc800000010ff */
[----:B------:R-:W-:Y:S01]  /*2c40*/  PRMT R22, R0, 0x7610, R22 ;  /* 0x0000761000167816 */ /* 0x000fe20000000016 */
[----:B------:R-:W-:Y:S06]  /*2c50*/  BRA `(.L_x_3542) ;  /* 0x0000000c00a07947 */ /* 0x000fec0003800000 */
.L_x_3543:
[----:B------:R-:W2:Y:S02]  /*2c60*/  LDG.E.U16 R2, desc[UR36][R2.64] ;  /* 0x0000002402027981 */ /* 0x000ea4000c1e1500 */
[----:B--2---:R-:W0:Y:S02]  /*2c70*/  I2F.S16 R0, R2 ;  /* 0x0000000200007306 */ /* 0x004e240000101400 */
[----:B0-----:R-:W-:-:S04]  /*2c80*/  F2FP.BF16.F32.PACK_AB R0, RZ, R0 ;  /* 0x00000000ff00723e */ /* 0x001fc800000010ff */
[----:B------:R-:W-:Y:S01]  /*2c90*/  PRMT R22, R0, 0x7610, R22 ;  /* 0x0000761000167816 */ /* 0x000fe20000000016 */
[----:B------:R-:W-:Y:S06]  /*2ca0*/  BRA `(.L_x_3542) ;  /* 0x0000000c008c7947 */ /* 0x000fec0003800000 */
.L_x_3538:
        /* <DEDUP_REMOVED lines=9> */
.L_x_3546:
[----:B------:R-:W2:Y:S02]  /*2d40*/  LDG.E.U16 R0, desc[UR36][R2.64] ;  /* 0x0000002402007981 */ /* 0x000ea4000c1e1500 */
[----:B--2---:R-:W-:-:S05]  /*2d50*/  HADD2.F32 R0, -RZ, R0.H0_H0 ;  /* 0x20000000ff007230 */ /* 0x004fca0000004100 */
[----:B------:R-:W-:-:S04]  /*2d60*/  F2FP.BF16.F32.PACK_AB R0, RZ, R0 ;  /* 0x00000000ff00723e */ /* 0x000fc800000010ff */
[----:B------:R-:W-:Y:S01]  /*2d70*/  PRMT R22, R0, 0x7610, R22 ;  /* 0x0000761000167816 */ /* 0x000fe20000000016 */
[----:B------:R-:W-:Y:S06]  /*2d80*/  BRA `(.L_x_3542) ;  /* 0x0000000c00547947 */ /* 0x000fec0003800000 */
.L_x_3545:
        /* <DEDUP_REMOVED lines=9> */
.L_x_3548:
[----:B------:R-:W2:Y:S02]  /*2e20*/  LDG.E.U16 R2, desc[UR36][R2.64] ;  /* 0x0000002402027981 */ /* 0x000ea4000c1e1500 */
[----:B--2---:R-:W-:-:S05]  /*2e30*/  HADD2.F32 R0, -RZ, R2.H0_H0 ;  /* 0x20000002ff007230 */ /* 0x004fca0000004100 */
[----:B------:R-:W-:-:S04]  /*2e40*/  F2FP.BF16.F32.PACK_AB R0, RZ, R0 ;  /* 0x00000000ff00723e */ /* 0x000fc800000010ff */
[----:B------:R-:W-:Y:S01]  /*2e50*/  PRMT R22, R0, 0x7610, R22 ;  /* 0x0000761000167816 */ /* 0x000fe20000000016 */
[----:B------:R-:W-:Y:S06]  /*2e60*/  BRA `(.L_x_3542) ;  /* 0x0000000c001c7947 */ /* 0x000fec0003800000 */
.L_x_3547:
        /* <DEDUP_REMOVED lines=13> */
.L_x_3537:
        /* <DEDUP_REMOVED lines=14> */
.L_x_3551:
        /* <DEDUP_REMOVED lines=13> */
.L_x_3550:
        /* <DEDUP_REMOVED lines=27> */
.L_x_3553:
        /* <DEDUP_REMOVED lines=14> */
.L_x_3552:
[----:B------:R0:W5:Y:S01]  /*3380*/  LDG.E.U16 R22, desc[UR36][R2.64] ;  /* 0x0000002402167981 */ /* 0x000162000c1e1500 */
[----:B------:R-:W-:Y:S05]  /*3390*/  BRA `(.L_x_3542) ;  /* 0x0000000400d07947 */ /* 0x000fea0003800000 */
.L_x_3549:
        /* <DEDUP_REMOVED lines=13> */
.L_x_3556:
        /* <DEDUP_REMOVED lines=21> */
.L_x_3560:
[----:B------:R-:W-:Y:S05]  /*35c0*/  BSYNC.RECONVERGENT B1 ;  /* 0x0000000000017941 */ /* 0x000fea0003800200 */
.L_x_3559:
[----:B------:R-:W-:Y:S01]  /*35d0*/  IMAD.SHL.U32 R0, R0, 0x100000, RZ ;  /* 0x0010000000007824 */ /* 0x000fe200078e00ff */
[----:B------:R-:W-:-:S04]  /*35e0*/  LEA R2, R2, 0x3b800000, 0x17 ;  /* 0x3b80000002027811 */ /* 0x000fc800078eb8ff */
[----:B------:R-:W-:-:S07]  /*35f0*/  LOP3.LUT R0, R2, R0, R7, 0xfe, !PT ;  /* 0x0000000002007212 */ /* 0x000fce00078efe07 */
.L_x_3558:
[----:B------:R-:W-:Y:S05]  /*3600*/  BSYNC.RECONVERGENT B0 ;  /* 0x0000000000007941 */ /* 0x000fea0003800200 */
.L_x_3557:
[----:B------:R-:W-:-:S04]  /*3610*/  F2FP.BF16.F32.PACK_AB R0, RZ, R0 ;  /* 0x00000000ff00723e */ /* 0x000fc800000010ff */
[----:B------:R-:W-:Y:S01]  /*3620*/  PRMT R22, R0, 0x7610, R22 ;  /* 0x0000761000167816 */ /* 0x000fe20000000016 */
[----:B------:R-:W-:Y:S06]  /*3630*/  BRA `(.L_x_3542) ;  /* 0x0000000400287947 */ /* 0x000fec0003800000 */
.L_x_3555:
        /* <DEDUP_REMOVED lines=21> */
.L_x_3564:
[----:B------:R-:W-:Y:S05]  /*3790*/  BSYNC.RECONVERGENT B1 ;  /* 0x0000000000017941 */ /* 0x000fea0003800200 */
.L_x_3563:
[----:B------:R-:W-:Y:S01]  /*37a0*/  IMAD.SHL.U32 R0, R0, 0x200000, RZ ;  /* 0x0020000000007824 */ /* 0x000fe200078e00ff */
[----:B------:R-:W-:-:S04]  /*37b0*/  LEA R2, R2, 0x37800000, 0x17 ;  /* 0x3780000002027811 */ /* 0x000fc800078eb8ff */
[----:B------:R-:W-:-:S07]  /*37c0*/  LOP3.LUT R0, R2, R0, R7, 0xfe, !PT ;  /* 0x0000000002007212 */ /* 0x000fce00078efe07 */
.L_x_3562:
[----:B------:R-:W-:Y:S05]  /*37d0*/  BSYNC.RECONVERGENT B0 ;  /* 0x0000000000007941 */ /* 0x000fea0003800200 */
.L_x_3561:
[----:B------:R-:W-:-:S04]  /*37e0*/  F2FP.BF16.F32.PACK_AB R0, RZ, R0 ;  /* 0x00000000ff00723e */ /* 0x000fc800000010ff */
[----:B------:R-:W-:Y:S01]  /*37f0*/  PRMT R22, R0, 0x7610, R22 ;  /* 0x0000761000167816 */ /* 0x000fe20000000016 */
[----:B------:R-:W-:Y:S06]  /*3800*/  BRA `(.L_x_3542) ;  /* 0x0000000000b47947 */ /* 0x000fec0003800000 */
.L_x_3554:
[----:B------:R-:W-:-:S09]  /*3810*/  UISETP.NE.AND UP0, UPT, UR4, 0x1c, UPT ;  /* 0x0000001c0400788c */ /* 0x000fd2000bf05270 */
[----:B------:R-:W-:Y:S05]  /*3820*/  BRA.U !UP0, `(.L_x_3565) ;  /* 0x00000001089c7547 */ /* 0x000fea000b800000 */
[----:B------:R-:W-:-:S09]  /*3830*/  UISETP.NE.AND UP0, UPT, UR4, 0x1d, UPT ;  /* 0x0000001d0400788c */ /* 0x000fd2000bf05270 */
[----:B------:R-:W-:Y:S05]  /*3840*/  BRA.U !UP0, `(.L_x_3566) ;  /* 0x0000000108807547 */ /* 0x000fea000b800000 */
[----:B------:R-:W-:-:S09]  /*3850*/  UISETP.NE.AND UP0, UPT, UR4, 0x2c, UPT ;  /* 0x0000002c0400788c */ /* 0x000fd2000bf05270 */
[----:B------:R-:W-:Y:S05]  /*3860*/  BRA.U !UP0, `(.L_x_3567) ;  /* 0x0000000108487547 */ /* 0x000fea000b800000 */
.L_x_3541:
        /* <DEDUP_REMOVED lines=16> */
.L_x_3568:
[----:B------:R-:W-:Y:S01]  /*3970*/  PRMT R22, RZ, 0x7610, R22 ;  /* 0x00007610ff167816 */ /* 0x000fe20000000016 */
[----:B------:R-:W-:Y:S06]  /*3980*/  BRA `(.L_x_3542) ;  /* 0x0000000000547947 */ /* 0x000fec0003800000 */
.L_x_3567:
        /* <DEDUP_REMOVED lines=8> */
.L_x_3570:
[----:B------:R-:W-:Y:S05]  /*3a10*/  BSYNC.RECONVERGENT B0 ;  /* 0x0000000000007941 */ /* 0x000fea0003800200 */
.L_x_3569:
[----:B------:R-:W-:-:S04]  /*3a20*/  F2FP.BF16.F32.PACK_AB R0, RZ, R0 ;  /* 0x00000000ff00723e */ /* 0x000fc800000010ff */
[----:B------:R-:W-:Y:S01]  /*3a30*/  PRMT R22, R0, 0x7610, R22 ;  /* 0x0000761000167816 */ /* 0x000fe20000000016 */
[----:B------:R-:W-:Y:S06]  /*3a40*/  BRA `(.L_x_3542) ;  /* 0x0000000000247947 */ /* 0x000fec0003800000 */
.L_x_3566:
[----:B------:R-:W2:Y:S02]  /*3a50*/  LDG.E.64 R2, desc[UR36][R2.64] ;  /* 0x0000002402027981 */ /* 0x000ea4000c1e1b00 */
[----:B--2---:R-:W0:Y:S02]  /*3a60*/  I2F.U64 R0, R2 ;  /* 0x0000000200007312 */ /* 0x004e240000301000 */
[----:B0-----:R-:W-:-:S04]  /*3a70*/  F2FP.BF16.F32.PACK_AB R0, RZ, R0 ;  /* 0x00000000ff00723e */ /* 0x001fc800000010ff */
[----:B------:R-:W-:Y:S01]  /*3a80*/  PRMT R22, R0, 0x7610, R22 ;  /* 0x0000761000167816 */ /* 0x000fe20000000016 */
[----:B------:R-:W-:Y:S06]  /*3a90*/  BRA `(.L_x_3542) ;  /* 0x0000000000107947 */ /* 0x000fec0003800000 */
.L_x_3565:
[----:B------:R-:W2:Y:S02]  /*3aa0*/  LDG.E R2, desc[UR36][R2.64] ;  /* 0x0000002402027981 */ /* 0x000ea4000c1e1900 */
[----:B--2---:R-:W-:-:S04]  /*3ab0*/  I2FP.F32.U32 R0, R2 ;  /* 0x0000000200007245 */ /* 0x004fc80000201000 */
[----:B------:R-:W-:-:S04]  /*3ac0*/  F2FP.BF16.F32.PACK_AB R0, RZ, R0 ;  /* 0x00000000ff00723e */ /* 0x000fc800000010ff */
[----:B------:R-:W-:-:S07]  /*3ad0*/  PRMT R22, R0, 0x7610, R22 ;  /* 0x0000761000167816 */ /* 0x000fce0000000016 */
.L_x_3542:
        /* <DEDUP_REMOVED lines=18> */
.L_x_3574:
[----:B------:R-:W2:Y:S02]  /*3c00*/  LDG.E.U8 R2, desc[UR36][R2.64] ;  /* 0x0000002402027981 */ /* 0x000ea4000c1e1100 */
[----:B--2---:R-:W-:-:S04]  /*3c10*/  I2FP.F32.U32 R0, R2 ;  /* 0x0000000200007245 */ /* 0x004fc80000201000 */
[----:B------:R-:W-:Y:S01]  /*3c20*/  F2FP.BF16.F32.PACK_AB R0, RZ, R0 ;  /* 0x00000000ff00723e */ /* 0x000fe200000010ff */
[----:B------:R-:W-:Y:S06]  /*3c30*/  BRA `(.L_x_3576) ;  /* 0x0000000c00a47947 */ /* 0x000fec0003800000 */
.L_x_3573:
        /* <DEDUP_REMOVED lines=10> */
.L_x_3578:
[----:B------:R-:W2:Y:S02]  /*3ce0*/  LDG.E R2, desc[UR36][R2.64] ;  /* 0x0000002402027981 */ /* 0x000ea4000c1e1900 */
[----:B--2---:R-:W-:-:S04]  /*3cf0*/  I2FP.F32.S32 R0, R2 ;  /* 0x0000000200007245 */ /* 0x004fc80000201400 */
[----:B------:R-:W-:Y:S01]  /*3d00*/  F2FP.BF16.F32.PACK_AB R0, RZ, R0 ;  /* 0x00000000ff00723e */ /* 0x000fe200000010ff */
[----:B------:R-:W-:Y:S06]  /*3d10*/  BRA `(.L_x_3576) ;  /* 0x0000000c006c7947 */ /* 0x000fec0003800000 */
.L_x_3577:
[----:B------:R-:W2:Y:S02]  /*3d20*/  LDG.E.U16 R2, desc[UR36][R2.64] ;  /* 0x0000002402027981 */ /* 0x000ea4000c1e1500 */
[----:B--2---:R-:W0:Y:S02]  /*3d30*/  I2F.S16 R0, R2 ;  /* 0x0000000200007306 */ /* 0x004e240000101400 */
[----:B0-----:R-:W-:Y:S01]  /*3d40*/  F2FP.BF16.F32.PACK_AB R0, RZ, R0 ;  /* 0x00000000ff00723e */ /* 0x001fe200000010ff */
[----:B------:R-:W-:Y:S06]  /*3d50*/  BRA `(.L_x_3576) ;  /* 0x0000000c005c7947 */ /* 0x000fec0003800000 */
.L_x_3572:
        /* <DEDUP_REMOVED lines=9> */
.L_x_3580:
[----:B------:R-:W2:Y:S02]  /*3df0*/  LDG.E.U16 R0, desc[UR36][R2.64] ;  /* 0x0000002402007981 */ /* 0x000ea4000c1e1500 */
[----:B--2---:R-:W-:-:S05]  /*3e00*/  HADD2.F32 R0, -RZ, R0.H0_H0 ;  /* 0x20000000ff007230 */ /* 0x004fca0000004100 */
[----:B------:R-:W-:Y:S01]  /*3e10*/  F2FP.BF16.F32.PACK_AB R0, RZ, R0 ;  /* 0x00000000ff00723e */ /* 0x000fe200000010ff */
[----:B------:R-:W-:Y:S06]  /*3e20*/  BRA `(.L_x_3576) ;  /* 0x0000000c00287947 */ /* 0x000fec0003800000 */
.L_x_3579:
        /* <DEDUP_REMOVED lines=9> */
.L_x_3582:
[----:B------:R-:W2:Y:S02]  /*3ec0*/  LDG.E.U16 R2, desc[UR36][R2.64] ;  /* 0x0000002402027981 */ /* 0x000ea4000c1e1500 */
[----:B--2---:R-:W-:-:S05]  /*3ed0*/  HADD2.F32 R0, -RZ, R2.H0_H0 ;  /* 0x20000002ff007230 */ /* 0x004fca0000004100 */
[----:B------:R-:W-:Y:S01]  /*3ee0*/  F2FP.BF16.F32.PACK_AB R0, RZ, R0 ;  /* 0x00000000ff00723e */ /* 0x000fe200000010ff */
[----:B------:R-:W-:Y:S06]  /*3ef0*/  BRA `(.L_x_3576) ;  /* 0x0000000800f47947 */ /* 0x000fec0003800000 */
.L_x_3581:
        /* <DEDUP_REMOVED lines=12> */
.L_x_3571:
        /* <DEDUP_REMOVED lines=13> */
.L_x_3585:
        /* <DEDUP_REMOVED lines=12> */
.L_x_3584:
        /* <DEDUP_REMOVED lines=27> */
.L_x_3587:
        /* <DEDUP_REMOVED lines=13> */
.L_x_3586:
[----:B------:R0:W5:Y:S01]  /*43d0*/  LDG.E.U16 R0, desc[UR36][R2.64] ;  /* 0x0000002402007981 */ /* 0x000162000c1e1500 */
[----:B------:R-:W-:Y:S05]  /*43e0*/  BRA `(.L_x_3576) ;  /* 0x0000000400b87947 */ /* 0x000fea0003800000 */
.L_x_3583:
        /* <DEDUP_REMOVED lines=12> */
.L_x_3590:
        /* <DEDUP_REMOVED lines=21> */
.L_x_3594:
[----:B------:R-:W-:Y:S05]  /*4600*/  BSYNC.RECONVERGENT B1 ;  /* 0x0000000000017941 */ /* 0x000fea0003800200 */
.L_x_3593:
[----:B------:R-:W-:Y:S02]  /*4610*/  SHF.L.U32 R0, R0, 0x14, RZ ;  /* 0x0000001400007819 */ /* 0x000fe400000006ff */
[----:B------:R-:W-:-:S04]  /*4620*/  LEA R2, R2, 0x3b800000, 0x17 ;  /* 0x3b80000002027811 */ /* 0x000fc800078eb8ff */
[----:B------:R-:W-:-:S07]  /*4630*/  LOP3.LUT R0, R2, R0, R7, 0xfe, !PT ;  /* 0x0000000002007212 */ /* 0x000fce00078efe07 */
.L_x_3592:
[----:B------:R-:W-:Y:S05]  /*4640*/  BSYNC.RECONVERGENT B0 ;  /* 0x0000000000007941 */ /* 0x000fea0003800200 */
.L_x_3591:
[----:B------:R-:W-:Y:S01]  /*4650*/  F2FP.BF16.F32.PACK_AB R0, RZ, R0 ;  /* 0x00000000ff00723e */ /* 0x000fe200000010ff */
[----:B------:R-:W-:Y:S06]  /*4660*/  BRA `(.L_x_3576) ;  /* 0x0000000400187947 */ /* 0x000fec0003800000 */
.L_x_3589:
        /* <DEDUP_REMOVED lines=21> */
.L_x_3598:
[----:B------:R-:W-:Y:S05]  /*47c0*/  BSYNC.RECONVERGENT B1 ;  /* 0x0000000000017941 */ /* 0x000fea0003800200 */
.L_x_3597:
[----:B------:R-:W-:Y:S01]  /*47d0*/  IMAD.SHL.U32 R0, R0, 0x200000, RZ ;  /* 0x0020000000007824 */ /* 0x000fe200078e00ff */
[----:B------:R-:W-:-:S04]  /*47e0*/  LEA R2, R2, 0x37800000, 0x17 ;  /* 0x3780000002027811 */ /* 0x000fc800078eb8ff */
[----:B------:R-:W-:-:S07]  /*47f0*/  LOP3.LUT R0, R2, R0, R7, 0xfe, !PT ;  /* 0x0000000002007212 */ /* 0x000fce00078efe07 */
.L_x_3596:
[----:B------:R-:W-:Y:S05]  /*4800*/  BSYNC.RECONVERGENT B0 ;  /* 0x0000000000007941 */ /* 0x000fea0003800200 */
.L_x_3595:
[----:B------:R-:W-:Y:S01]  /*4810*/  F2FP.BF16.F32.PACK_AB R0, RZ, R0 ;  /* 0x00000000ff00723e */ /* 0x000fe200000010ff */
[----:B------:R-:W-:Y:S06]  /*4820*/  BRA `(.L_x_3576) ;  /* 0x0000000000a87947 */ /* 0x000fec0003800000 */
.L_x_3588:
[----:B------:R-:W-:-:S09]  /*4830*/  UISETP.NE.AND UP0, UPT, UR4, 0x1c, UPT ;  /* 0x0000001c0400788c */ /* 0x000fd2000bf05270 */
[----:B------:R-:W-:Y:S05]  /*4840*/  BRA.U !UP0, `(.L_x_3599) ;  /* 0x0000000108947547 */ /* 0x000fea000b800000 */
[----:B------:R-:W-:-:S09]  /*4850*/  UISETP.NE.AND UP0, UPT, UR4, 0x1d, UPT ;  /* 0x0000001d0400788c */ /* 0x000fd2000bf05270 */
[----:B------:R-:W-:Y:S05]  /*4860*/  BRA.U !UP0, `(.L_x_3600) ;  /* 0x00000001087c7547 */ /* 0x000fea000b800000 */
[----:B------:R-:W-:-:S09]  /*4870*/  UISETP.NE.AND UP0, UPT, UR4, 0x2c, UPT ;  /* 0x0000002c0400788c */ /* 0x000fd2000bf05270 */
[----:B------:R-:W-:Y:S05]  /*4880*/  BRA.U !UP0, `(.L_x_3601) ;  /* 0x0000000108487547 */ /* 0x000fea000b800000 */
.L_x_3575:
        /* <DEDUP_REMOVED lines=16> */
.L_x_3602:
[----:B------:R-:W-:Y:S01]  /*4990*/  PRMT R0, RZ, 0x7610, R0 ;  /* 0x00007610ff007816 */ /* 0x000fe20000000000 */
[----:B------:R-:W-:Y:S06]  /*49a0*/  BRA `(.L_x_3576) ;  /* 0x0000000000487947 */ /* 0x000fec0003800000 */
.L_x_3601:
        /* <DEDUP_REMOVED lines=8> */
.L_x_3604:
[----:B------:R-:W-:Y:S05]  /*4a30*/  BSYNC.RECONVERGENT B0 ;  /* 0x0000000000007941 */ /* 0x000fea0003800200 */
.L_x_3603:
[----:B------:R-:W-:Y:S01]  /*4a40*/  F2FP.BF16.F32.PACK_AB R0, RZ, R0 ;  /* 0x00000000ff00723e */ /* 0x000fe200000010ff */
[----:B------:R-:W-:Y:S06]  /*4a50*/  BRA `(.L_x_3576) ;  /* 0x00000000001c7947 */ /* 0x000fec0003800000 */
.L_x_3600:
[----:B------:R-:W2:Y:S02]  /*4a60*/  LDG.E.64 R2, desc[UR36][R2.64] ;  /* 0x0000002402027981 */ /* 0x000ea4000c1e1b00 */
[----:B--2---:R-:W0:Y:S02]  /*4a70*/  I2F.U64 R0, R2 ;  /* 0x0000000200007312 */ /* 0x004e240000301000 */
[----:B0-----:R-:W-:Y:S01]  /*4a80*/  F2FP.BF16.F32.PACK_AB R0, RZ, R0 ;  /* 0x00000000ff00723e */ /* 0x001fe200000010ff */
[----:B------:R-:W-:Y:S06]  /*4a90*/  BRA `(.L_x_3576) ;  /* 0x00000000000c7947 */ /* 0x000fec0003800000 */
.L_x_3599:
[----:B------:R-:W2:Y:S02]  /*4aa0*/  LDG.E R2, desc[UR36][R2.64] ;  /* 0x0000002402027981 */ /* 0x000ea4000c1e1900 */
[----:B--2---:R-:W-:-:S04]  /*4ab0*/  I2FP.F32.U32 R0, R2 ;  /* 0x0000000200007245 */ /* 0x004fc80000201000 */
[----:B------:R-:W-:-:S07]  /*4ac0*/  F2FP.BF16.F32.PACK_AB R0, RZ, R0 ;  /* 0x00000000ff00723e */ /* 0x000fce00000010ff */
.L_x_3576:
[----:B0----5:R-:W-:Y:S01]  /*4ad0*/  IMAD.U32 R2, R0, 0x10000, RZ ;  /* 0x0001000000027824 */ /* 0x021fe200078e00ff */
[----:B------:R-:W0:Y:S01]  /*4ae0*/  LDCU.64 UR6, c[0x0][0x648] ;  /* 0x0000c900ff0677ac */ /* 0x000e220008000a00 */
[----:B------:R-:W-:Y:S02]  /*4af0*/  IMAD.U32 R3, R18, 0x10000, RZ ;  /* 0x0001000012037824 */ /* 0x000fe400078e00ff */
[----:B------:R-:W-:Y:S01]  /*4b00*/  IMAD.U32 R5, R22, 0x10000, RZ ;  /* 0x0001000016057824 */ /* 0x000fe200078e00ff */
[----:B------:R-:W-:Y:S01]  /*4b10*/  FSETP.GEU.FTZ.AND P0, PT, |R2|, 0.5, PT ;  /* 0x3f0000000200780b */ /* 0x000fe20003f1e200 */
[----:B------:R-:W-:Y:S02]  /*4b20*/  UPRMT UR4, UR44, 0x9910, URZ ;  /* 0x000099102c047896 */ /* 0x000fe400080000ff */
[----:B------:R-:W-:Y:S02]  /*4b30*/  FADD.FTZ R0, -R3, R5 ;  /* 0x0000000503007221 */ /* 0x000fe40000010100 */
[----:B------:R-:W-:-:S08]  /*4b40*/  UISETP.GT.AND UP0, UPT, UR4, 0x9, UPT ;  /* 0x000000090400788c */ /* 0x000fd0000bf04270 */
[C---:B------:R-:W-:Y:S01]  /*4b50*/  @!P0 FFMA.FTZ R4, R2.reuse, R0, R3 ;  /* 0x0000000002048223 */ /* 0x040fe20000010003 */
[----:B------:R-:W-:-:S04]  /*4b60*/  @P0 FADD.FTZ R3, -R2, 1 ;  /* 0x3f80000002030421 */ /* 0x000fc80000010100 */
[----:B------:R-:W-:Y:S01]  /*4b70*/  @P0 FFMA.FTZ R4, -R0, R3, R5 ;  /* 0x0000000300040223 */ /* 0x000fe20000010105 */
[----:B0-----:R-:W-:-:S03]  /*4b80*/  IADD3 R2, P0, PT, R16, UR6, RZ ;  /* 0x0000000610027c10 */ /* 0x001fc6000ff1e0ff */
        /* <DEDUP_REMOVED lines=11> */
[----:B-1----:R-:W-:-:S04]  /*4c40*/  IMAD.U32 R0, R5, 0x10000, RZ ;  /* 0x0001000005007824 */ /* 0x002fc800078e00ff */
[----:B------:R-:W1:Y:S02]  /*4c50*/  F2I.FTZ.TRUNC.NTZ R5, R0 ;  /* 0x0000000000057305 */ /* 0x000e64000021f100 */
[----:B-1----:R1:W-:Y:S01]  /*4c60*/  STG.E.U8 desc[UR36][R2.64], R5 ;  /* 0x0000000502007986 */ /* 0x0023e2000c101124 */
[----:B------:R-:W-:Y:S05]  /*4c70*/  BRA `(.L_x_3610) ;  /* 0x0000000c00807947 */ /* 0x000fea0003800000 */
.L_x_3608:
[----:B-1----:R-:W-:-:S06]  /*4c80*/  IMAD.U32 R5, R5, 0x10000, RZ ;  /* 0x0001000005057824 */ /* 0x002fcc00078e00ff */
[----:B0-----:R-:W0:Y:S02]  /*4c90*/  F2I.S64.TRUNC R4, R5 ;  /* 0x0000000500047311 */ /* 0x001e24000020d900 */
[----:B0-----:R0:W-:Y:S01]  /*4ca0*/  STG.E.U8 desc[UR36][R2.64], R4 ;  /* 0x0000000402007986 */ /* 0x0011e2000c101124 */
[----:B------:R-:W-:Y:S05]  /*4cb0*/  BRA `(.L_x_3610) ;  /* 0x0000000c00707947 */ /* 0x000fea0003800000 */
.L_x_3607:
[----:B------:R-:W-:-:S09]  /*4cc0*/  UISETP.NE.AND UP0, UPT, UR4, 0x2, UPT ;  /* 0x000000020400788c */ /* 0x000fd2000bf05270 */
[----:B------:R-:W-:Y:S05]  /*4cd0*/  BRA.U !UP0, `(.L_x_3611) ;  /* 0x0000000108307547 */ /* 0x000fea000b800000 */
[----:B------:R-:W-:-:S09]  /*4ce0*/  UISETP.NE.AND UP0, UPT, UR4, 0x3, UPT ;  /* 0x000000030400788c */ /* 0x000fd2000bf05270 */
[----:B------:R-:W-:Y:S05]  /*4cf0*/  BRA.U !UP0, `(.L_x_3612) ;  /* 0x0000000108187547 */ /* 0x000fea000b800000 */
[----:B------:R-:W-:-:S09]  /*4d00*/  UISETP.NE.AND UP0, UPT, UR4, 0x4, UPT ;  /* 0x000000040400788c */ /* 0x000fd2000bf05270 */
[----:B------:R-:W-:Y:S05]  /*4d10*/  BRA.U UP0, `(.L_x_3609) ;  /* 0x0000000900b87547 */ /* 0x000fea000b800000 */
[----:B-1----:R-:W-:-:S06]  /*4d20*/  SHF.L.U32 R5, R5, 0x10, RZ ;  /* 0x0000001005057819 */ /* 0x002fcc00000006ff */
[----:B0-----:R-:W0:Y:S02]  /*4d30*/  F2I.S64.TRUNC R4, R5 ;  /* 0x0000000500047311 */ /* 0x001e24000020d900 */
[----:B0-----:R0:W-:Y:S01]  /*4d40*/  STG.E.64 desc[UR36][R2.64], R4 ;  /* 0x0000000402007986 */ /* 0x0011e2000c101b24 */
[----:B------:R-:W-:Y:S05]  /*4d50*/  BRA `(.L_x_3610) ;  /* 0x0000000c00487947 */ /* 0x000fea0003800000 */
.L_x_3612:
[----:B-1----:R-:W-:-:S06]  /*4d60*/  IMAD.U32 R5, R5, 0x10000, RZ ;  /* 0x0001000005057824 */ /* 0x002fcc00078e00ff */
[----:B------:R-:W1:Y:S02]  /*4d70*/  F2I.FTZ.TRUNC.NTZ R5, R5 ;  /* 0x0000000500057305 */ /* 0x000e64000021f100 */
[----:B-1----:R1:W-:Y:S01]  /*4d80*/  STG.E desc[UR36][R2.64], R5 ;  /* 0x0000000502007986 */ /* 0x0023e2000c101924 */
[----:B------:R-:W-:Y:S05]  /*4d90*/  BRA `(.L_x_3610) ;  /* 0x0000000c00387947 */ /* 0x000fea0003800000 */
.L_x_3611:
[----:B-1----:R-:W-:-:S06]  /*4da0*/  IMAD.U32 R5, R5, 0x10000, RZ ;  /* 0x0001000005057824 */ /* 0x002fcc00078e00ff */
[----:B------:R-:W1:Y:S02]  /*4db0*/  F2I.FTZ.TRUNC.NTZ R5, R5 ;  /* 0x0000000500057305 */ /* 0x000e64000021f100 */
[----:B-1----:R1:W-:Y:S01]  /*4dc0*/  STG.E.U16 desc[UR36][R2.64], R5 ;  /* 0x0000000502007986 */ /* 0x0023e2000c101524 */
[----:B------:R-:W-:Y:S05]  /*4dd0*/  BRA `(.L_x_3610) ;  /* 0x0000000c00287947 */ /* 0x000fea0003800000 */
.L_x_3606:
        /* <DEDUP_REMOVED lines=9> */
.L_x_3614:
[----:B-1----:R-:W-:-:S05]  /*4e70*/  IMAD.U32 R0, R5, 0x10000, RZ ;  /* 0x0001000005007824 */ /* 0x002fca00078e00ff */
[----:B------:R-:W-:-:S05]  /*4e80*/  F2FP.F16.F32.PACK_AB R0, RZ, R0 ;  /* 0x00000000ff00723e */ /* 0x000fca00000000ff */
[----:B------:R1:W-:Y:S01]  /*4e90*/  STG.E.U16 desc[UR36][R2.64], R0 ;  /* 0x0000000002007986 */ /* 0x0003e2000c101524 */
[----:B------:R-:W-:Y:S05]  /*4ea0*/  BRA `(.L_x_3610) ;  /* 0x0000000800f47947 */ /* 0x000fea0003800000 */
.L_x_3613:
[----:B------:R-:W-:-:S09]  /*4eb0*/  UISETP.NE.AND UP0, UPT, UR4, 0x7, UPT ;  /* 0x000000070400788c */ /* 0x000fd2000bf05270 */
[----:B------:R-:W-:Y:S05]  /*4ec0*/  BRA.U !UP0, `(.L_x_3615) ;  /* 0x0000000108347547 */ /* 0x000fea000b800000 */
[----:B------:R-:W-:-:S09]  /*4ed0*/  UISETP.NE.AND UP0, UPT, UR4, 0x8, UPT ;  /* 0x000000080400788c */ /* 0x000fd2000bf05270 */
[----:B------:R-:W-:Y:S05]  /*4ee0*/  BRA.U !UP0, `(.L_x_3616) ;  /* 0x0000000108187547 */ /* 0x000fea000b800000 */
[----:B------:R-:W-:-:S09]  /*4ef0*/  UISETP.NE.AND UP0, UPT, UR4, 0x9, UPT ;  /* 0x000000090400788c */ /* 0x000fd2000bf05270 */
[----:B------:R-:W-:Y:S05]  /*4f00*/  BRA.U UP0, `(.L_x_3609) ;  /* 0x00000009003c7547 */ /* 0x000fea000b800000 */
[----:B01----:R-:W-:Y:S02]  /*4f10*/  IMAD.U32 R4, R5, 0x10000, RZ ;  /* 0x0001000005047824 */ /* 0x003fe400078e00ff */
[----:B------:R-:W-:-:S05]  /*4f20*/  IMAD.MOV.U32 R5, RZ, RZ, RZ ;  /* 0x000000ffff057224 */ /* 0x000fca00078e00ff */
[----:B------:R0:W-:Y:S01]  /*4f30*/  STG.E.64 desc[UR36][R2.64], R4 ;  /* 0x0000000402007986 */ /* 0x0001e2000c101b24 */
[----:B------:R-:W-:Y:S05]  /*4f40*/  BRA `(.L_x_3610) ;  /* 0x0000000800cc7947 */ /* 0x000fea0003800000 */
.L_x_3616:
[----:B-1----:R-:W-:-:S05]  /*4f50*/  IMAD.U32 R5, R5, 0x10000, RZ ;  /* 0x0001000005057824 */ /* 0x002fca00078e00ff */
[----:B------:R-:W-:-:S04]  /*4f60*/  F2FP.F16.F32.PACK_AB R5, RZ, R5 ;  /* 0x00000005ff05723e */ /* 0x000fc800000000ff */
[----:B------:R-:W-:-:S05]  /*4f70*/  PRMT R5, R5, 0x5410, RZ ;  /* 0x0000541005057816 */ /* 0x000fca00000000ff */
[----:B------:R1:W-:Y:S01]  /*4f80*/  STG.E desc[UR36][R2.64], R5 ;  /* 0x0000000502007986 */ /* 0x0003e2000c101924 */
[----:B------:R-:W-:Y:S05]  /*4f90*/  BRA `(.L_x_3610) ;  /* 0x0000000800b87947 */ /* 0x000fea0003800000 */
.L_x_3615:
[----:B01----:R-:W-:-:S04]  /*4fa0*/  IMAD.U32 R4, R5, 0x10000, RZ ;  /* 0x0001000005047824 */ /* 0x003fc800078e00ff */
[----:B------:R-:W-:-:S06]  /*4fb0*/  FMUL.FTZ R4, R4, 1 ;  /* 0x3f80000004047820 */ /* 0x000fcc0000410000 */
[----:B------:R-:W0:Y:S02]  /*4fc0*/  F2F.F64.F32 R4, R4 ;  /* 0x0000000400047310 */ /* 0x000e240000201800 */
[----:B0-----:R0:W-:Y:S01]  /*4fd0*/  STG.E.64 desc[UR36][R2.64], R4 ;  /* 0x0000000402007986 */ /* 0x0011e2000c101b24 */
[----:B------:R-:W-:Y:S05]  /*4fe0*/  BRA `(.L_x_3610) ;  /* 0x0000000800a47947 */ /* 0x000fea0003800000 */
.L_x_3605:
        /* <DEDUP_REMOVED lines=13> */
.L_x_3619:
[----:B-1----:R-:W-:Y:S01]  /*50c0*/  IMAD.U32 R5, R5, 0x10000, RZ ;  /* 0x0001000005057824 */ /* 0x002fe200078e00ff */
[----:B------:R-:W-:-:S03]  /*50d0*/  CS2R R6, SRZ ;  /* 0x0000000000067805 */ /* 0x000fc6000001ff00 */
[----:B------:R-:W-:-:S06]  /*50e0*/  FMUL.FTZ R5, R5, 1 ;  /* 0x3f80000005057820 */ /* 0x000fcc0000410000 */
[----:B0-----:R-:W0:Y:S02]  /*50f0*/  F2F.F64.F32 R4, R5 ;  /* 0x0000000500047310 */ /* 0x001e240000201800 */
[----:B0-----:R0:W-:Y:S01]  /*5100*/  STG.E.128 desc[UR36][R2.64], R4 ;  /* 0x0000000402007986 */ /* 0x0011e2000c101d24 */
[----:B------:R-:W-:Y:S05]  /*5110*/  BRA `(.L_x_3610) ;  /* 0x0000000800587947 */ /* 0x000fea0003800000 */
.L_x_3618:
        /* <DEDUP_REMOVED lines=8> */
[----:B------:R-:W-:-:S03]  /*51a0*/  MOV R0, 0x7f ;  /* 0x0000007f00007802 */ /* 0x000fc60000000f00 */
[----:B------:R-:W-:Y:S02]  /*51b0*/  LOP3.LUT R6, R7, 0x7fffffff, RZ, 0xc0, !PT ;  /* 0x7fffffff07067812 */ /* 0x000fe400078ec0ff */
[----:B------:R-:W-:Y:S02]  /*51c0*/  SHF.R.U32.HI R5, RZ, 0x18, R7 ;  /* 0x00000018ff057819 */ /* 0x000fe40000011607 */
[----:B------:R-:W-:-:S13]  /*51d0*/  ISETP.GT.U32.AND P0, PT, R6, 0x43efffff, PT ;  /* 0x43efffff0600780c */ /* 0x000fda0003f04070 */
[----:B------:R-:W-:Y:S05]  /*51e0*/  @P0 BRA `(.L_x_3623) ;  /* 0x0000000000180947 */ /* 0x000fea0003800000 */
[----:B------:R-:W-:-:S13]  /*51f0*/  ISETP.GT.U32.AND P0, PT, R6, 0x3c7fffff, PT ;  /* 0x3c7fffff0600780c */ /* 0x000fda0003f04070 */
[----:B------:R-:W-:-:S04]  /*5200*/  @P0 SHF.R.U32.HI R0, RZ, 0x14, R7 ;  /* 0x00000014ff000819 */ /* 0x000fc80000011607 */
[----:B0-----:R-:W-:Y:S01]  /*5210*/  @P0 LOP3.LUT R4, R0, 0x1, RZ, 0xc0, !PT ;  /* 0x0000000100040812 */ /* 0x001fe200078ec0ff */
[----:B------:R-:W-:-:S03]  /*5220*/  @!P0 FADD.FTZ R0, R6, 16384 ;  /* 0x4680000006008421 */ /* 0x000fc60000010000 */
[----:B------:R-:W-:-:S04]  /*5230*/  @P0 IADD3 R4, PT, PT, R7, 0x407ffff, R4 ;  /* 0x0407ffff07040810 */ /* 0x000fc80007ffe004 */
[----:B------:R-:W-:-:S07]  /*5240*/  @P0 SHF.R.U32.HI R0, RZ, 0x14, R4 ;  /* 0x00000014ff000819 */ /* 0x000fce0000011604 */
.L_x_3623:
[----:B------:R-:W-:Y:S05]  /*5250*/  BSYNC.RECONVERGENT B0 ;  /* 0x0000000000007941 */ /* 0x000fea0003800200 */
.L_x_3622:
[----:B------:R-:W-:-:S05]  /*5260*/  LOP3.LUT R5, R0, 0x80, R5, 0xf8, !PT ;  /* 0x0000008000057812 */ /* 0x000fca00078ef805 */
[----:B------:R1:W-:Y:S01]  /*5270*/  STG.E.U8 desc[UR36][R2.64], R5 ;  /* 0x0000000502007986 */ /* 0x0003e2000c101124 */
[----:B------:R-:W-:Y:S05]  /*5280*/  BRA `(.L_x_3610) ;  /* 0x0000000400fc7947 */ /* 0x000fea0003800000 */
.L_x_3621:
[----:B-1----:R-:W-:Y:S01]  /*5290*/  IMAD.U32 R7, R5, 0x10000, RZ ;  /* 0x0001000005077824 */ /* 0x002fe200078e00ff */
        /* <DEDUP_REMOVED lines=10> */
[----:B0-----:R-:W-:Y:S01]  /*5340*/  @P0 LOP3.LUT R4, R0, 0x1, RZ, 0xc0, !PT ;  /* 0x0000000100040812 */ /* 0x001fe200078ec0ff */
[----:B------:R-:W-:-:S03]  /*5350*/  @!P0 FADD.FTZ R0, R6, 128 ;  /* 0x4300000006008421 */ /* 0x000fc60000010000 */
[----:B------:R-:W-:-:S04]  /*5360*/  @P0 IADD3 R4, PT, PT, R7, 0x80fffff, R4 ;  /* 0x080fffff07040810 */ /* 0x000fc80007ffe004 */
[----:B------:R-:W-:-:S07]  /*5370*/  @P0 SHF.R.U32.HI R0, RZ, 0x15, R4 ;  /* 0x00000015ff000819 */ /* 0x000fce0000011604 */
.L_x_3625:
[----:B------:R-:W-:Y:S05]  /*5380*/  BSYNC.RECONVERGENT B0 ;  /* 0x0000000000007941 */ /* 0x000fea0003800200 */
.L_x_3624:
[----:B------:R-:W-:-:S05]  /*5390*/  LOP3.LUT R5, R0, 0x80, R5, 0xf8, !PT ;  /* 0x0000008000057812 */ /* 0x000fca00078ef805 */
[----:B------:R1:W-:Y:S01]  /*53a0*/  STG.E.U8 desc[UR36][R2.64], R5 ;  /* 0x0000000502007986 */ /* 0x0003e2000c101124 */
[----:B------:R-:W-:Y:S05]  /*53b0*/  BRA `(.L_x_3610) ;  /* 0x0000000400b07947 */ /* 0x000fea0003800000 */
.L_x_3620:
[----:B-1----:R1:W-:Y:S01]  /*53c0*/  STG.E.U16 desc[UR36][R2.64], R5 ;  /* 0x0000000502007986 */ /* 0x0023e2000c101524 */
[----:B------:R-:W-:Y:S05]  /*53d0*/  BRA `(.L_x_3610) ;  /* 0x0000000400a87947 */ /* 0x000fea0003800000 */
.L_x_3617:
        /* <DEDUP_REMOVED lines=12> */
.L_x_3628:
[----:B-1----:R-:W-:Y:S01]  /*54a0*/  IMAD.U32 R5, R5, 0x10000, RZ ;  /* 0x0001000005057824 */ /* 0x002fe200078e00ff */
[----:B------:R-:W-:Y:S01]  /*54b0*/  BSSY.RECONVERGENT B0, `(.L_x_3629) ;  /* 0x0000014000007945 */ /* 0x000fe20003800200 */
[----:B------:R-:W-:-:S03]  /*54c0*/  IMAD.MOV.U32 R0, RZ, RZ, 0x80 ;  /* 0x00000080ff007424 */ /* 0x000fc600078e00ff */
[----:B0-----:R-:W-:-:S04]  /*54d0*/  LOP3.LUT R4, R5, 0x7fffffff, RZ, 0xc0, !PT ;  /* 0x7fffffff05047812 */ /* 0x001fc800078ec0ff */
        /* <DEDUP_REMOVED lines=9> */
.L_x_3631:
[----:B------:R-:W-:-:S04]  /*5570*/  SHF.R.U32.HI R0, RZ, 0x14, R5 ;  /* 0x00000014ff007819 */ /* 0x000fc80000011605 */
[----:B------:R-:W-:-:S04]  /*5580*/  LOP3.LUT R0, R0, 0x1, RZ, 0xc0, !PT ;  /* 0x0000000100007812 */ /* 0x000fc800078ec0ff */
[----:B------:R-:W-:-:S04]  /*5590*/  IADD3 R0, PT, PT, R5, 0x487ffff, R0 ;  /* 0x0487ffff05007810 */ /* 0x000fc80007ffe000 */
[----:B------:R-:W-:-:S04]  /*55a0*/  SHF.R.U32.HI R0, RZ, 0x14, R0 ;  /* 0x00000014ff007819 */ /* 0x000fc80000011600 */
[----:B------:R-:W-:-:S07]  /*55b0*/  LOP3.LUT R4, R0, 0xff, RZ, 0xc0, !PT ;  /* 0x000000ff00047812 */ /* 0x000fce00078ec0ff */
.L_x_3632:
[----:B------:R-:W-:-:S04]  /*55c0*/  SHF.R.U32.HI R5, RZ, 0x18, R5 ;  /* 0x00000018ff057819 */ /* 0x000fc80000011605 */
[----:B------:R-:W-:-:S04]  /*55d0*/  LOP3.LUT R4, R4, 0x80, R5, 0xf8, !PT ;  /* 0x0000008004047812 */ /* 0x000fc800078ef805 */
[----:B------:R-:W-:-:S07]  /*55e0*/  PRMT R0, R4, 0x7610, R0 ;  /* 0x0000761004007816 */ /* 0x000fce0000000000 */
.L_x_3630:
[----:B------:R-:W-:Y:S05]  /*55f0*/  BSYNC.RECONVERGENT B0 ;  /* 0x0000000000007941 */ /* 0x000fea0003800200 */
.L_x_3629:
[----:B------:R4:W-:Y:S01]  /*5600*/  STG.E.U8 desc[UR36][R2.64], R0 ;  /* 0x0000000002007986 */ /* 0x0009e2000c101124 */
[----:B------:R-:W-:Y:S05]  /*5610*/  BRA `(.L_x_3610) ;  /* 0x0000000400187947 */ /* 0x000fea0003800000 */
.L_x_3627:
        /* <DEDUP_REMOVED lines=13> */
.L_x_3635:
[----:B------:R-:W-:-:S04]  /*56f0*/  SHF.R.U32.HI R0, RZ, 0x15, R5 ;  /* 0x00000015ff007819 */ /* 0x000fc80000011605 */
[----:B------:R-:W-:-:S04]  /*5700*/  LOP3.LUT R0, R0, 0x1, RZ, 0xc0, !PT ;  /* 0x0000000100007812 */ /* 0x000fc800078ec0ff */
[----:B------:R-:W-:-:S04]  /*5710*/  IADD3 R0, PT, PT, R5, 0x88fffff, R0 ;  /* 0x088fffff05007810 */ /* 0x000fc80007ffe000 */
[----:B------:R-:W-:-:S04]  /*5720*/  SHF.R.U32.HI R0, RZ, 0x15, R0 ;  /* 0x00000015ff007819 */ /* 0x000fc80000011600 */
[----:B------:R-:W-:-:S07]  /*5730*/  LOP3.LUT R4, R0, 0xff, RZ, 0xc0, !PT ;  /* 0x000000ff00047812 */ /* 0x000fce00078ec0ff */
.L_x_3636:
[----:B------:R-:W-:-:S04]  /*5740*/  SHF.R.U32.HI R5, RZ, 0x18, R5 ;  /* 0x00000018ff057819 */ /* 0x000fc80000011605 */
[----:B------:R-:W-:-:S04]  /*5750*/  LOP3.LUT R4, R4, 0x80, R5, 0xf8, !PT ;  /* 0x0000008004047812 */ /* 0x000fc800078ef805 */
[----:B------:R-:W-:-:S07]  /*5760*/  PRMT R0, R4, 0x7610, R0 ;  /* 0x0000761004007816 */ /* 0x000fce0000000000 */
.L_x_3634:
[----:B------:R-:W-:Y:S05]  /*5770*/  BSYNC.RECONVERGENT B0 ;  /* 0x0000000000007941 */ /* 0x000fea0003800200 */
.L_x_3633:
[----:B------:R0:W-:Y:S01]  /*5780*/  STG.E.U8 desc[UR36][R2.64], R0 ;  /* 0x0000000002007986 */ /* 0x0001e2000c101124 */
[----:B------:R-:W-:Y:S05]  /*5790*/  BRA `(.L_x_3610) ;  /* 0x0000000000b87947 */ /* 0x000fea0003800000 */
.L_x_3626:
[----:B------:R-:W-:-:S09]  /*57a0*/  UISETP.NE.AND UP0, UPT, UR4, 0x1c, UPT ;  /* 0x0000001c0400788c */ /* 0x000fd2000bf05270 */
[----:B------:R-:W-:Y:S05]  /*57b0*/  BRA.U !UP0, `(.L_x_3637) ;  /* 0x0000000108a47547 */ /* 0x000fea000b800000 */
[----:B------:R-:W-:-:S09]  /*57c0*/  UISETP.NE.AND UP0, UPT, UR4, 0x1d, UPT ;  /* 0x0000001d0400788c */ /* 0x000fd2000bf05270 */
[----:B------:R-:W-:Y:S05]  /*57d0*/  BRA.U !UP0, `(.L_x_3638) ;  /* 0x00000001088c7547 */ /* 0x000fea000b800000 */
[----:B------:R-:W-:-:S09]  /*57e0*/  UISETP.NE.AND UP0, UPT, UR4, 0x2c, UPT ;  /* 0x0000002c0400788c */ /* 0x000fd2000bf05270 */
[----:B------:R-:W-:Y:S05]  /*57f0*/  BRA.U !UP0, `(.L_x_3639) ;  /* 0x0000000108447547 */ /* 0x000fea000b800000 */
.L_x_3609:
[----:B------:R-:W-:Y:S01]  /*5800*/  MOV R0, 0x0 ;  /* 0x0000000000007802 */ /* 0x000fe20000000f00 */
[----:B------:R-:W0:Y:S01]  /*5810*/  LDCU.64 UR6, c[0x4][0x128] ;  /* 0x01002500ff0677ac */ /* 0x000e220008000a00 */
[----:B------:R-:W-:Y:S02]  /*5820*/  IMAD.MOV.U32 R8, RZ, RZ, 0x65 ;  /* 0x00000065ff087424 */ /* 0x000fe400078e00ff */
[----:B------:R2:W3:Y:S01]  /*5830*/  LDC.64 R2, c[0x4][R0] ;  /* 0x0100000000027b82 */ /* 0x0004e20000000a00 */
[----:B------:R-:W4:Y:S01]  /*5840*/  LDCU.64 UR8, c[0x4][0x130] ;  /* 0x01002600ff0877ac */ /* 0x000f220008000a00 */
[----:B------:R-:W-:Y:S02]  /*5850*/  IMAD.MOV.U32 R12, RZ, RZ, 0x1 ;  /* 0x00000001ff0c7424 */ /* 0x000fe400078e00ff */
[----:B------:R-:W-:Y:S01]  /*5860*/  IMAD.MOV.U32 R13, RZ, RZ, RZ ;  /* 0x000000ffff0d7224 */ /* 0x000fe200078e00ff */
[----:B------:R-:W5:Y:S01]  /*5870*/  LDCU.64 UR4, c[0x4][0x40] ;  /* 0x01000800ff0477ac */ /* 0x000f620008000a00 */
[----:B0-----:R-:W-:-:S02]  /*5880*/  IMAD.U32 R4, RZ, RZ, UR6 ;  /* 0x00000006ff047e24 */ /* 0x001fc4000f8e00ff */
[----:B-1----:R-:W-:Y:S02]  /*5890*/  IMAD.U32 R5, RZ, RZ, UR7 ;  /* 0x00000007ff057e24 */ /* 0x002fe4000f8e00ff */
[----:B----4-:R-:W-:Y:S02]  /*58a0*/  IMAD.U32 R6, RZ, RZ, UR8 ;  /* 0x00000008ff067e24 */ /* 0x010fe4000f8e00ff */
[----:B------:R-:W-:Y:S01]  /*58b0*/  IMAD.U32 R7, RZ, RZ, UR9 ;  /* 0x00000009ff077e24 */ /* 0x000fe2000f8e00ff */
[----:B-----5:R-:W-:Y:S01]  /*58c0*/  MOV R10, UR4 ;  /* 0x00000004000a7c02 */ /* 0x020fe20008000f00 */
[----:B--2---:R-:W-:-:S07]  /*58d0*/  IMAD.U32 R11, RZ, RZ, UR5 ;  /* 0x00000005ff0b7e24 */ /* 0x004fce000f8e00ff */
[----:B------:R-:W-:-:S07]  /*58e0*/  LEPC R20, `(.L_x_3640) ;  /* 0x000000001014794e */ /* 0x000fce0000000000 */
[----:B---3--:R-:W-:Y:S05]  /*58f0*/  CALL.ABS.NOINC R2 ;  /* 0x0000000002007343 */ /* 0x008fea0003c00000 */
.L_x_3640:
[----:B------:R-:W-:Y:S05]  /*5900*/  BRA `(.L_x_3610) ;  /* 0x00000000005c7947 */ /* 0x000fea0003800000 */
.L_x_3639:
[----:B-1----:R-:W-:-:S05]  /*5910*/  IMAD.U32 R5, R5, 0x10000, RZ ;  /* 0x0001000005057824 */ /* 0x002fca00078e00ff */
[----:B------:R-:W-:-:S04]  /*5920*/  SHF.R.U32.HI R6, RZ, 0x17, R5 ;  /* 0x00000017ff067819 */ /* 0x000fc80000011605 */
[----:B0-----:R-:W-:-:S04]  /*5930*/  LOP3.LUT R4, R6, 0xff, RZ, 0xc0, !PT ;  /* 0x000000ff06047812 */ /* 0x001fc800078ec0ff */
        /* <DEDUP_REMOVED lines=13> */
.L_x_3638:
[----:B-1----:R-:W-:-:S06]  /*5a10*/  IMAD.U32 R5, R5, 0x10000, RZ ;  /* 0x0001000005057824 */ /* 0x002fcc00078e00ff */
[----:B0-----:R-:W0:Y:S02]  /*5a20*/  F2I.U64.TRUNC R4, R5 ;  /* 0x0000000500047311 */ /* 0x001e24000020d800 */
[----:B0-----:R2:W-:Y:S01]  /*5a30*/  STG.E.64 desc[UR36][R2.64], R4 ;  /* 0x0000000402007986 */ /* 0x0015e2000c101b24 */
[----:B------:R-:W-:Y:S05]  /*5a40*/  BRA `(.L_x_3610) ;  /* 0x00000000000c7947 */ /* 0x000fea0003800000 */
.L_x_3637:
[----:B-1----:R-:W-:-:S06]  /*5a50*/  IMAD.U32 R5, R5, 0x10000, RZ ;  /* 0x0001000005057824 */ /* 0x002fcc00078e00ff */
[----:B------:R-:W1:Y:S02]  /*5a60*/  F2I.FTZ.U32.TRUNC.NTZ R5, R5 ;  /* 0x0000000500057305 */ /* 0x000e64000021f000 */
[----:B-1----:R1:W-:Y:S02]  /*5a70*/  STG.E desc[UR36][R2.64], R5 ;  /* 0x0000000502007986 */ /* 0x0023e4000c101924 */
.L_x_3610:
[----:B------:R-:W-:-:S07]  /*5a80*/  IADD3 R17, PT, PT, R17, 0x80, RZ ;  /* 0x0000008011117810 */ /* 0x000fce0007ffe0ff */
.L_x_3501:
[----:B------:R-:W-:Y:S05]  /*5a90*/  BSYNC.RECONVERGENT B6 ;  /* 0x0000000000067941 */ /* 0x000fea0003800200 */
.L_x_3500:
[----:B------:R-:W5:Y:S01]  /*5aa0*/  LDCU UR4, c[0x0][0x380] ;  /* 0x00007000ff0477ac */ /* 0x000f620008000800 */
[----:B------:R-:W-:Y:S01]  /*5ab0*/  BSSY.RECONVERGENT B6, `(.L_x_3641) ;  /* 0x0000599000067945 */ /* 0x000fe20003800200 */
[----:B-----5:R-:W-:-:S13]  /*5ac0*/  ISETP.GE.AND P0, PT, R17, UR4, PT ;  /* 0x0000000411007c0c */ /* 0x020fda000bf06270 */
[----:B------:R-:W-:Y:S05]  /*5ad0*/  @P0 BRA `(.L_x_3642) ;  /* 0x0000005800580947 */ /* 0x000fea0003800000 */
[----:B------:R-:W5:Y:S01]  /*5ae0*/  LDCU UR4, c[0x0][0x388] ;  /* 0x00007100ff0477ac */ /* 0x000f620008000800 */
[----:B------:R-:W-:Y:S02]  /*5af0*/  IMAD.MOV.U32 R19, RZ, RZ, RZ ;  /* 0x000000ffff137224 */ /* 0x000fe400078e00ff */
[----:B------:R-:W-:Y:S02]  /*5b00*/  IMAD.MOV.U32 R22, RZ, RZ, RZ ;  /* 0x000000ffff167224 */ /* 0x000fe400078e00ff */
[----:B01--4-:R-:W-:Y:S02]  /*5b10*/  IMAD.MOV.U32 R0, RZ, RZ, RZ ;  /* 0x000000ffff007224 */ /* 0x013fe400078e00ff */
[----:B------:R-:W-:Y:S01]  /*5b20*/  IMAD.MOV.U32 R16, RZ, RZ, RZ ;  /* 0x000000ffff107224 */ /* 0x000fe200078e00ff */
[----:B-----5:R-:W-:-:S09]  /*5b30*/  UISETP.NE.AND UP0, UPT, UR4, URZ, UPT ;  /* 0x000000ff0400728c */ /* 0x020fd2000bf05270 */
[----:B------:R-:W-:Y:S05]  /*5b40*/  BRA.U !UP0, `(.L_x_3643) ;  /* 0x0000001508d47547 */ /* 0x000fea000b800000 */
[----:B------:R-:W2:Y:S01]  /*5b50*/  LDCU.64 UR4, c[0x0][0x390] ;  /* 0x00007200ff0477ac */ /* 0x000ea20008000a00 */
[----:B------:R-:W-:Y:S01]  /*5b60*/  IMAD.MOV.U32 R16, RZ, RZ, RZ ;  /* 0x000000ffff107224 */ /* 0x000fe200078e00ff */
[----:B------:R-:W0:Y:S01]  /*5b70*/  LDCU UR6, c[0x0][0x38c] ;  /* 0x00007180ff0677ac */ /* 0x000e220008000800 */
[----:B------:R-:W1:Y:S01]  /*5b80*/  LDCU.64 UR8, c[0x0][0x4b8] ;  /* 0x00009700ff0877ac */ /* 0x000e620008000a00 */
[----:B------:R-:W4:Y:S01]  /*5b90*/  LDCU.64 UR10, c[0x0][0x4c0] ;  /* 0x00009800ff0a77ac */ /* 0x000f220008000a00 */
[----:B------:R-:W-:Y:S01]  /*5ba0*/  UISETP.NE.AND UP0, UPT, UR42, URZ, UPT ;  /* 0x000000ff2a00728c */ /* 0x000fe2000bf05270 */
[----:B--23--:R-:W-:-:S05]  /*5bb0*/  IMAD.HI.U32 R2, R17, UR4, R16 ;  /* 0x0000000411027c27 */ /* 0x00cfca000f8e0010 */
[----:B------:R-:W-:-:S05]  /*5bc0*/  SHF.R.U32.HI R3, RZ, UR5, R2 ;  /* 0x00000005ff037c19 */ /* 0x000fca0008011602 */
[----:B------:R-:W-:-:S04]  /*5bd0*/  IMAD.MOV R0, RZ, RZ, -R3 ;  /* 0x000000ffff007224 */ /* 0x000fc800078e0a03 */
[----:B0-----:R-:W-:-:S04]  /*5be0*/  IMAD R19, R0, UR6, R17 ;  /* 0x0000000600137c24 */ /* 0x001fc8000f8e0211 */
[C---:B-1----:R-:W-:Y:S02]  /*5bf0*/  IMAD R16, R19.reuse, UR8, RZ ;  /* 0x0000000813107c24 */ /* 0x042fe4000f8e02ff */
[C---:B------:R-:W-:Y:S02]  /*5c00*/  IMAD R0, R19.reuse, UR9, RZ ;  /* 0x0000000913007c24 */ /* 0x040fe4000f8e02ff */
[C---:B----4-:R-:W-:Y:S02]  /*5c10*/  IMAD R22, R19.reuse, UR10, RZ ;  /* 0x0000000a13167c24 */ /* 0x050fe4000f8e02ff */
        /* <DEDUP_REMOVED lines=39> */
[----:B-1----:R-:W-:-:S04]  /*5e90*/  SHF.R.U32.HI R5, RZ, UR4, R4 ;  /* 0x00000004ff057c19 */ /* 0x002fc80008011604 */
[----:B------:R-:W-:-:S05]  /*5ea0*/  IADD3 R2, PT, PT, -R5, RZ, RZ ;  /* 0x000000ff05027210 */ /* 0x000fca0007ffe1ff */
        /* <DEDUP_REMOVED lines=319> */
.L_x_3643:
[----:B------:R-:W2:Y:S01]  /*72a0*/  LDCU.64 UR6, c[0x0][0x650] ;  /* 0x0000ca00ff0677ac */ /* 0x000ea20008000a00 */
[----:B------:R-:W-:-:S04]  /*72b0*/  UPRMT UR4, UR40, 0x9910, URZ ;  /* 0x0000991028047896 */ /* 0x000fc800080000ff */
[----:B------:R-:W-:Y:S01]  /*72c0*/  UISETP.GT.AND UP0, UPT, UR4, 0x9, UPT ;  /* 0x000000090400788c */ /* 0x000fe2000bf04270 */
[----:B--23--:R-:W-:-:S05]  /*72d0*/  IADD3 R2, P0, PT, R0, UR6, RZ ;  /* 0x0000000600027c10 */ /* 0x00cfca000ff1e0ff */
        /* <DEDUP_REMOVED lines=15> */
.L_x_3647:
[----:B------:R-:W2:Y:S02]  /*73d0*/  LDG.E.U8 R2, desc[UR36][R2.64] ;  /* 0x0000002402027981 */ /* 0x000ea4000c1e1100 */
[----:B--2---:R-:W-:-:S04]  /*73e0*/  I2FP.F32.U32 R0, R2 ;  /* 0x0000000200007245 */ /* 0x004fc80000201000 */
[----:B------:R-:W-:-:S04]  /*73f0*/  F2FP.BF16.F32.PACK_AB R0, RZ, R0 ;  /* 0x00000000ff00723e */ /* 0x000fc800000010ff */
[----:B------:R-:W-:Y:S01]  /*7400*/  PRMT R18, R0, 0x7610, R18 ;  /* 0x0000761000127816 */ /* 0x000fe20000000012 */
[----:B------:R-:W-:Y:S06]  /*7410*/  BRA `(.L_x_3649) ;  /* 0x0000000c00e07947 */ /* 0x000fec0003800000 */
.L_x_3646:
        /* <DEDUP_REMOVED lines=11> */
.L_x_3651:
[----:B------:R-:W2:Y:S02]  /*74d0*/  LDG.E R2, desc[UR36][R2.64] ;  /* 0x0000002402027981 */ /* 0x000ea4000c1e1900 */
[----:B--2---:R-:W-:-:S04]  /*74e0*/  I2FP.F32.S32 R0, R2 ;  /* 0x0000000200007245 */ /* 0x004fc80000201400 */
[----:B------:R-:W-:-:S04]  /*74f0*/  F2FP.BF16.F32.PACK_AB R0, RZ, R0 ;  /* 0x00000000ff00723e */ /* 0x000fc800000010ff */
[----:B------:R-:W-:Y:S01]  /*7500*/  PRMT R18, R0, 0x7610, R18 ;  /* 0x0000761000127816 */ /* 0x000fe20000000012 */
[----:B------:R-:W-:Y:S06]  /*7510*/  BRA `(.L_x_3649) ;  /* 0x0000000c00a07947 */ /* 0x000fec0003800000 */
.L_x_3650:
[----:B------:R-:W2:Y:S02]  /*7520*/  LDG.E.U16 R2, desc[UR36][R2.64] ;  /* 0x0000002402027981 */ /* 0x000ea4000c1e1500 */
[----:B--2---:R-:W0:Y:S02]  /*7530*/  I2F.S16 R0, R2 ;  /* 0x0000000200007306 */ /* 0x004e240000101400 */
[----:B0-----:R-:W-:-:S04]  /*7540*/  F2FP.BF16.F32.PACK_AB R0, RZ, R0 ;  /* 0x00000000ff00723e */ /* 0x001fc800000010ff */
[----:B------:R-:W-:Y:S01]  /*7550*/  PRMT R18, R0, 0x7610, R18 ;  /* 0x0000761000127816 */ /* 0x000fe20000000012 */
[----:B------:R-:W-:Y:S06]  /*7560*/  BRA `(.L_x_3649) ;  /* 0x0000000c008c7947 */ /* 0x000fec0003800000 */
.L_x_3645:
        /* <DEDUP_REMOVED lines=9> */
.L_x_3653:
[----:B------:R-:W2:Y:S02]  /*7600*/  LDG.E.U16 R0, desc[UR36][R2.64] ;  /* 0x0000002402007981 */ /* 0x000ea4000c1e1500 */
[----:B--2---:R-:W-:-:S05]  /*7610*/  HADD2.F32 R0, -RZ, R0.H0_H0 ;  /* 0x20000000ff007230 */ /* 0x004fca0000004100 */
[----:B------:R-:W-:-:S04]  /*7620*/  F2FP.BF16.F32.PACK_AB R0, RZ, R0 ;  /* 0x00000000ff00723e */ /* 0x000fc800000010ff */
[----:B------:R-:W-:Y:S01]  /*7630*/  PRMT R18, R0, 0x7610, R18 ;  /* 0x0000761000127816 */ /* 0x000fe20000000012 */
[----:B------:R-:W-:Y:S06]  /*7640*/  BRA `(.L_x_3649) ;  /* 0x0000000c00547947 */ /* 0x000fec0003800000 */
.L_x_3652:
        /* <DEDUP_REMOVED lines=9> */
.L_x_3655:
[----:B------:R-:W2:Y:S02]  /*76e0*/  LDG.E.U16 R2, desc[UR36][R2.64] ;  /* 0x0000002402027981 */ /* 0x000ea4000c1e1500 */
[----:B--2---:R-:W-:-:S05]  /*76f0*/  HADD2.F32 R0, -RZ, R2.H0_H0 ;  /* 0x20000002ff007230 */ /* 0x004fca0000004100 */
[----:B------:R-:W-:-:S04]  /*7700*/  F2FP.BF16.F32.PACK_AB R0, RZ, R0 ;  /* 0x00000000ff00723e */ /* 0x000fc800000010ff */
[----:B------:R-:W-:Y:S01]  /*7710*/  PRMT R18, R0, 0x7610, R18 ;  /* 0x0000761000127816 */ /* 0x000fe20000000012 */
[----:B------:R-:W-:Y:S06]  /*7720*/  BRA `(.L_x_3649) ;  /* 0x0000000c001c7947 */ /* 0x000fec0003800000 */
.L_x_3654:
        /* <DEDUP_REMOVED lines=13> */
.L_x_3644:
        /* <DEDUP_REMOVED lines=14> */
.L_x_3658:
        /* <DEDUP_REMOVED lines=13> */
.L_x_3657:
        /* <DEDUP_REMOVED lines=27> */
.L_x_3660:
        /* <DEDUP_REMOVED lines=14> */
.L_x_3659:
[----:B------:R0:W5:Y:S01]  /*7c40*/  LDG.E.U16 R18, desc[UR36][R2.64] ;  /* 0x0000002402127981 */ /* 0x000162000c1e1500 */
[----:B------:R-:W-:Y:S05]  /*7c50*/  BRA `(.L_x_3649) ;  /* 0x0000000400d07947 */ /* 0x000fea0003800000 */
.L_x_3656:
        /* <DEDUP_REMOVED lines=13> */
.L_x_3663:
        /* <DEDUP_REMOVED lines=21> */
.L_x_3667:
[----:B------:R-:W-:Y:S05]  /*7e80*/  BSYNC.RECONVERGENT B1 ;  /* 0x0000000000017941 */ /* 0x000fea0003800200 */
.L_x_3666:
[----:B------:R-:W-:Y:S01]  /*7e90*/  IMAD.SHL.U32 R0, R0, 0x100000, RZ ;  /* 0x0010000000007824 */ /* 0x000fe200078e00ff */
[----:B------:R-:W-:-:S04]  /*7ea0*/  LEA R2, R2, 0x3b800000, 0x17 ;  /* 0x3b80000002027811 */ /* 0x000fc800078eb8ff */
[----:B------:R-:W-:-:S07]  /*7eb0*/  LOP3.LUT R0, R2, R0, R7, 0xfe, !PT ;  /* 0x0000000002007212 */ /* 0x000fce00078efe07 */
.L_x_3665:
[----:B------:R-:W-:Y:S05]  /*7ec0*/  BSYNC.RECONVERGENT B0 ;  /* 0x0000000000007941 */ /* 0x000fea0003800200 */
.L_x_3664:
[----:B------:R-:W-:-:S04]  /*7ed0*/  F2FP.BF16.F32.PACK_AB R0, RZ, R0 ;  /* 0x00000000ff00723e */ /* 0x000fc800000010ff */
[----:B------:R-:W-:Y:S01]  /*7ee0*/  PRMT R18, R0, 0x7610, R18 ;  /* 0x0000761000127816 */ /* 0x000fe20000000012 */
[----:B------:R-:W-:Y:S06]  /*7ef0*/  BRA `(.L_x_3649) ;  /* 0x0000000400287947 */ /* 0x000fec0003800000 */
.L_x_3662:
        /* <DEDUP_REMOVED lines=21> */
.L_x_3671:
[----:B------:R-:W-:Y:S05]  /*8050*/  BSYNC.RECONVERGENT B1 ;  /* 0x0000000000017941 */ /* 0x000fea0003800200 */
.L_x_3670:
[----:B------:R-:W-:Y:S01]  /*8060*/  IMAD.SHL.U32 R0, R0, 0x200000, RZ ;  /* 0x0020000000007824 */ /* 0x000fe200078e00ff */
[----:B------:R-:W-:-:S04]  /*8070*/  LEA R2, R2, 0x37800000, 0x17 ;  /* 0x3780000002027811 */ /* 0x000fc800078eb8ff */
[----:B------:R-:W-:-:S07]  /*8080*/  LOP3.LUT R0, R2, R0, R7, 0xfe, !PT ;  /* 0x0000000002007212 */ /* 0x000fce00078efe07 */
.L_x_3669:
[----:B------:R-:W-:Y:S05]  /*8090*/  BSYNC.RECONVERGENT B0 ;  /* 0x0000000000007941 */ /* 0x000fea0003800200 */
.L_x_3668:
[----:B------:R-:W-:-:S04]  /*80a0*/  F2FP.BF16.F32.PACK_AB R0, RZ, R0 ;  /* 0x00000000ff00723e */ /* 0x000fc800000010ff */
[----:B------:R-:W-:Y:S01]  /*80b0*/  PRMT R18, R0, 0x7610, R18 ;  /* 0x0000761000127816 */ /* 0x000fe20000000012 */
[----:B------:R-:W-:Y:S06]  /*80c0*/  BRA `(.L_x_3649) ;  /* 0x0000000000b47947 */ /* 0x000fec0003800000 */
.L_x_3661:
        /* <DEDUP_REMOVED lines=14> */
.L_x_3675:
[----:B------:R-:W-:Y:S05]  /*81b0*/  BSYNC.RECONVERGENT B0 ;  /* 0x0000000000007941 */ /* 0x000fea0003800200 */
.L_x_3674:
[----:B------:R-:W-:-:S04]  /*81c0*/  F2FP.BF16.F32.PACK_AB R0, RZ, R0 ;  /* 0x00000000ff00723e */ /* 0x000fc800000010ff */
[----:B------:R-:W-:Y:S01]  /*81d0*/  PRMT R18, R0, 0x7610, R18 ;  /* 0x0000761000127816 */ /* 0x000fe20000000012 */
[----:B------:R-:W-:Y:S06]  /*81e0*/  BRA `(.L_x_3649) ;  /* 0x00000000006c7947 */ /* 0x000fec0003800000 */
.L_x_3648:
        /* <DEDUP_REMOVED lines=16> */
.L_x_3676:
[----:B------:R-:W-:Y:S01]  /*82f0*/  PRMT R18, RZ, 0x7610, R18 ;  /* 0x00007610ff127816 */ /* 0x000fe20000000012 */
[----:B------:R-:W-:Y:S06]  /*8300*/  BRA `(.L_x_3649) ;  /* 0x0000000000247947 */ /* 0x000fec0003800000 */
.L_x_3673:
[----:B------:R-:W2:Y:S02]  /*8310*/  LDG.E.64 R2, desc[UR36][R2.64] ;  /* 0x0000002402027981 */ /* 0x000ea4000c1e1b00 */
[----:B--2---:R-:W0:Y:S02]  /*8320*/  I2F.U64 R0, R2 ;  /* 0x0000000200007312 */ /* 0x004e240000301000 */
[----:B0-----:R-:W-:-:S04]  /*8330*/  F2FP.BF16.F32.PACK_AB R0, RZ, R0 ;  /* 0x00000000ff00723e */ /* 0x001fc800000010ff */
[----:B------:R-:W-:Y:S01]  /*8340*/  PRMT R18, R0, 0x7610, R18 ;  /* 0x0000761000127816 */ /* 0x000fe20000000012 */
[----:B------:R-:W-:Y:S06]  /*8350*/  BRA `(.L_x_3649) ;  /* 0x0000000000107947 */ /* 0x000fec0003800000 */
.L_x_3672:
[----:B------:R-:W2:Y:S02]  /*8360*/  LDG.E R2, desc[UR36][R2.64] ;  /* 0x0000002402027981 */ /* 0x000ea4000c1e1900 */
[----:B--2---:R-:W-:-:S04]  /*8370*/  I2FP.F32.U32 R0, R2 ;  /* 0x0000000200007245 */ /* 0x004fc80000201000 */
[----:B------:R-:W-:-:S04]  /*8380*/  F2FP.BF16.F32.PACK_AB R0, RZ, R0 ;  /* 0x00000000ff00723e */ /* 0x000fc800000010ff */
[----:B------:R-:W-:-:S07]  /*8390*/  PRMT R18, R0, 0x7610, R18 ;  /* 0x0000761000127816 */ /* 0x000fce0000000012 */
.L_x_3649:
        /* <DEDUP_REMOVED lines=19> */
.L_x_3680:
[----:B------:R-:W2:Y:S02]  /*84d0*/  LDG.E.U8 R2, desc[UR36][R2.64] ;  /* 0x0000002402027981 */ /* 0x000ea4000c1e1100 */
[----:B--2---:R-:W-:-:S04]  /*84e0*/  I2FP.F32.U32 R0, R2 ;  /* 0x0000000200007245 */ /* 0x004fc80000201000 */
[----:B------:R-:W-:-:S04]  /*84f0*/  F2FP.BF16.F32.PACK_AB R0, RZ, R0 ;  /* 0x00000000ff00723e */ /* 0x000fc800000010ff */
[----:B------:R-:W-:Y:S01]  /*8500*/  PRMT R22, R0, 0x7610, R22 ;  /* 0x0000761000167816 */ /* 0x000fe20000000016 */
[----:B------:R-:W-:Y:S06]  /*8510*/  BRA `(.L_x_3682) ;  /* 0x0000000c00e07947 */ /* 0x000fec0003800000 */
.L_x_3679:
        /* <DEDUP_REMOVED lines=11> */
.L_x_3684:
[----:B------:R-:W2:Y:S02]  /*85d0*/  LDG.E R2, desc[UR36][R2.64] ;  /* 0x0000002402027981 */ /* 0x000ea4000c1e1900 */
[----:B--2---:R-:W-:-:S04]  /*85e0*/  I2FP.F32.S32 R0, R2 ;  /* 0x0000000200007245 */ /* 0x004fc80000201400 */
[----:B------:R-:W-:-:S04]  /*85f0*/  F2FP.BF16.F32.PACK_AB R0, RZ, R0 ;  /* 0x00000000ff00723e */ /* 0x000fc800000010ff */
[----:B------:R-:W-:Y:S01]  /*8600*/  PRMT R22, R0, 0x7610, R22 ;  /* 0x0000761000167816 */ /* 0x000fe20000000016 */
[----:B------:R-:W-:Y:S06]  /*8610*/  BRA `(.L_x_3682) ;  /* 0x0000000c00a07947 */ /* 0x000fec0003800000 */
.L_x_3683:
[----:B------:R-:W2:Y:S02]  /*8620*/  LDG.E.U16 R2, desc[UR36][R2.64] ;  /* 0x0000002402027981 */ /* 0x000ea4000c1e1500 */
[----:B--2---:R-:W0:Y:S02]  /*8630*/  I2F.S16 R0, R2 ;  /* 0x0000000200007306 */ /* 0x004e240000101400 */
[----:B0-----:R-:W-:-:S04]  /*8640*/  F2FP.BF16.F32.PACK_AB R0, RZ, R0 ;  /* 0x00000000ff00723e */ /* 0x001fc800000010ff */
[----:B------:R-:W-:Y:S01]  /*8650*/  PRMT R22, R0, 0x7610, R22 ;  /* 0x0000761000167816 */ /* 0x000fe20000000016 */
[----:B------:R-:W-:Y:S06]  /*8660*/  BRA `(.L_x_3682) ;  /* 0x0000000c008c7947 */ /* 0x000fec0003800000 */
.L_x_3678:
        /* <DEDUP_REMOVED lines=9> */
.L_x_3686:
[----:B------:R-:W2:Y:S02]  /*8700*/  LDG.E.U16 R0, desc[UR36][R2.64] ;  /* 0x0000002402007981 */ /* 0x000ea4000c1e1500 */
[----:B--2---:R-:W-:-:S05]  /*8710*/  HADD2.F32 R0, -RZ, R0.H0_H0 ;  /* 0x20000000ff007230 */ /* 0x004fca0000004100 */
[----:B------:R-:W-:-:S04]  /*8720*/  F2FP.BF16.F32.PACK_AB R0, RZ, R0 ;  /* 0x00000000ff00723e */ /* 0x000fc800000010ff */
[----:B------:R-:W-:Y:S01]  /*8730*/  PRMT R22, R0, 0x7610, R22 ;  /* 0x0000761000167816 */ /* 0x000fe20000000016 */
[----:B------:R-:W-:Y:S06]  /*8740*/  BRA `(.L_x_3682) ;  /* 0x0000000c00547947 */ /* 0x000fec0003800000 */
.L_x_3685:
        /* <DEDUP_REMOVED lines=9> */
.L_x_3688:
[----:B------:R-:W2:Y:S02]  /*87e0*/  LDG.E.U16 R2, desc[UR36][R2.64] ;  /* 0x0000002402027981 */ /* 0x000ea4000c1e1500 */
[----:B--2---:R-:W-:-:S05]  /*87f0*/  HADD2.F32 R0, -RZ, R2.H0_H0 ;  /* 0x20000002ff007230 */ /* 0x004fca0000004100 */
[----:B------:R-:W-:-:S04]  /*8800*/  F2FP.BF16.F32.PACK_AB R0, RZ, R0 ;  /* 0x00000000ff00723e */ /* 0x000fc800000010ff */
[----:B------:R-:W-:Y:S01]  /*8810*/  PRMT R22, R0, 0x7610, R22 ;  /* 0x0000761000167816 */ /* 0x000fe20000000016 */
[----:B------:R-:W-:Y:S06]  /*8820*/  BRA `(.L_x_3682) ;  /* 0x0000000c001c7947 */ /* 0x000fec0003800000 */
.L_x_3687:
        /* <DEDUP_REMOVED lines=13> */
.L_x_3677:
        /* <DEDUP_REMOVED lines=14> */
.L_x_3691:
        /* <DEDUP_REMOVED lines=13> */
.L_x_3690:
        /* <DEDUP_REMOVED lines=27> */
.L_x_3693:
        /* <DEDUP_REMOVED lines=14> */
.L_x_3692:
[----:B------:R0:W5:Y:S01]  /*8d40*/  LDG.E.U16 R22, desc[UR36][R2.64] ;  /* 0x0000002402167981 */ /* 0x000162000c1e1500 */
[----:B------:R-:W-:Y:S05]  /*8d50*/  BRA `(.L_x_3682) ;  /* 0x0000000400d07947 */ /* 0x000fea0003800000 */
.L_x_3689:
        /* <DEDUP_REMOVED lines=13> */
.L_x_3696:
        /* <DEDUP_REMOVED lines=21> */
.L_x_3700:
[----:B------:R-:W-:Y:S05]  /*8f80*/  BSYNC.RECONVERGENT B1 ;  /* 0x0000000000017941 */ /* 0x000fea0003800200 */
.L_x_3699:
[----:B------:R-:W-:Y:S01]  /*8f90*/  IMAD.SHL.U32 R0, R0, 0x100000, RZ ;  /* 0x0010000000007824 */ /* 0x000fe200078e00ff */
[----:B------:R-:W-:-:S04]  /*8fa0*/  LEA R2, R2, 0x3b800000, 0x17 ;  /* 0x3b80000002027811 */ /* 0x000fc800078eb8ff */
[----:B------:R-:W-:-:S07]  /*8fb0*/  LOP3.LUT R0, R2, R0, R7, 0xfe, !PT ;  /* 0x0000000002007212 */ /* 0x000fce00078efe07 */
.L_x_3698:
[----:B------:R-:W-:Y:S05]  /*8fc0*/  BSYNC.RECONVERGENT B0 ;  /* 0x0000000000007941 */ /* 0x000fea0003800200 */
.L_x_3697:
[----:B------:R-:W-:-:S04]  /*8fd0*/  F2FP.BF16.F32.PACK_AB R0, RZ, R0 ;  /* 0x00000000ff00723e */ /* 0x000fc800000010ff */
[----:B------:R-:W-:Y:S01]  /*8fe0*/  PRMT R22, R0, 0x7610, R22 ;  /* 0x0000761000167816 */ /* 0x000fe20000000016 */
[----:B------:R-:W-:Y:S06]  /*8ff0*/  BRA `(.L_x_3682) ;  /* 0x0000000400287947 */ /* 0x000fec0003800000 */
.L_x_3695:
        /* <DEDUP_REMOVED lines=21> */
.L_x_3704:
[----:B------:R-:W-:Y:S05]  /*9150*/  BSYNC.RECONVERGENT B1 ;  /* 0x0000000000017941 */ /* 0x000fea0003800200 */
.L_x_3703:
[----:B------:R-:W-:Y:S01]  /*9160*/  IMAD.SHL.U32 R0, R0, 0x200000, RZ ;  /* 0x0020000000007824 */ /* 0x000fe200078e00ff */
[----:B------:R-:W-:-:S04]  /*9170*/  LEA R2, R2, 0x37800000, 0x17 ;  /* 0x3780000002027811 */ /* 0x000fc800078eb8ff */
[----:B------:R-:W-:-:S07]  /*9180*/  LOP3.LUT R0, R2, R0, R7, 0xfe, !PT ;  /* 0x0000000002007212 */ /* 0x000fce00078efe07 */
.L_x_3702:
[----:B------:R-:W-:Y:S05]  /*9190*/  BSYNC.RECONVERGENT B0 ;  /* 0x0000000000007941 */ /* 0x000fea0003800200 */
.L_x_3701:
[----:B------:R-:W-:-:S04]  /*91a0*/  F2FP.BF16.F32.PACK_AB R0, RZ, R0 ;  /* 0x00000000ff00723e */ /* 0x000fc800000010ff */
[----:B------:R-:W-:Y:S01]  /*91b0*/  PRMT R22, R0, 0x7610, R22 ;  /* 0x0000761000167816 */ /* 0x000fe20000000016 */
[----:B------:R-:W-:Y:S06]  /*91c0*/  BRA `(.L_x_3682) ;  /* 0x0000000000b47947 */ /* 0x000fec0003800000 */
.L_x_3694:
        /* <DEDUP_REMOVED lines=14> */
.L_x_3708:
[----:B------:R-:W-:Y:S05]  /*92b0*/  BSYNC.RECONVERGENT B0 ;  /* 0x0000000000007941 */ /* 0x000fea0003800200 */
.L_x_3707:
[----:B------:R-:W-:-:S04]  /*92c0*/  F2FP.BF16.F32.PACK_AB R0, RZ, R0 ;  /* 0x00000000ff00723e */ /* 0x000fc800000010ff */
[----:B------:R-:W-:Y:S01]  /*92d0*/  PRMT R22, R0, 0x7610, R22 ;  /* 0x0000761000167816 */ /* 0x000fe20000000016 */
[----:B------:R-:W-:Y:S06]  /*92e0*/  BRA `(.L_x_3682) ;  /* 0x00000000006c7947 */ /* 0x000fec0003800000 */
.L_x_3681:
        /* <DEDUP_REMOVED lines=16> */
.L_x_3709:
[----:B------:R-:W-:Y:S01]  /*93f0*/  PRMT R22, RZ, 0x7610, R22 ;  /* 0x00007610ff167816 */ /* 0x000fe20000000016 */
[----:B------:R-:W-:Y:S06]  /*9400*/  BRA `(.L_x_3682) ;  /* 0x0000000000247947 */ /* 0x000fec0003800000 */
.L_x_3706:
[----:B------:R-:W2:Y:S02]  /*9410*/  LDG.E.64 R2, desc[UR36][R2.64] ;  /* 0x0000002402027981 */ /* 0x000ea4000c1e1b00 */
[----:B--2---:R-:W0:Y:S02]  /*9420*/  I2F.U64 R0, R2 ;  /* 0x0000000200007312 */ /* 0x004e240000301000 */
[----:B0-----:R-:W-:-:S04]  /*9430*/  F2FP.BF16.F32.PACK_AB R0, RZ, R0 ;  /* 0x00000000ff00723e */ /* 0x001fc800000010ff */
[----:B------:R-:W-:Y:S01]  /*9440*/  PRMT R22, R0, 0x7610, R22 ;  /* 0x0000761000167816 */ /* 0x000fe20000000016 */
[----:B------:R-:W-:Y:S06]  /*9450*/  BRA `(.L_x_3682) ;  /* 0x0000000000107947 */ /* 0x000fec0003800000 */
.L_x_3705:
[----:B------:R-:W2:Y:S02]  /*9460*/  LDG.E R2, desc[UR36][R2.64] ;  /* 0x0000002402027981 */ /* 0x000ea4000c1e1900 */
[----:B--2---:R-:W-:-:S04]  /*9470*/  I2FP.F32.U32 R0, R2 ;  /* 0x0000000200007245 */ /* 0x004fc80000201000 */
[----:B------:R-:W-:-:S04]  /*9480*/  F2FP.BF16.F32.PACK_AB R0, RZ, R0 ;  /* 0x00000000ff00723e */ /* 0x000fc800000010ff */
[----:B------:R-:W-:-:S07]  /*9490*/  PRMT R22, R0, 0x7610, R22 ;  /* 0x0000761000167816 */ /* 0x000fce0000000016 */
.L_x_3682:
        /* <DEDUP_REMOVED lines=18> */
.L_x_3713:
[----:B------:R-:W2:Y:S02]  /*95c0*/  LDG.E.U8 R2, desc[UR36][R2.64] ;  /* 0x0000002402027981 */ /* 0x000ea4000c1e1100 */
[----:B--2---:R-:W-:-:S04]  /*95d0*/  I2FP.F32.U32 R0, R2 ;  /* 0x0000000200007245 */ /* 0x004fc80000201000 */
[----:B------:R-:W-:Y:S01]  /*95e0*/  F2FP.BF16.F32.PACK_AB R0, RZ, R0 ;  /* 0x00000000ff00723e */ /* 0x000fe200000010ff */
[----:B------:R-:W-:Y:S06]  /*95f0*/  BRA `(.L_x_3715) ;  /* 0x0000000c00a47947 */ /* 0x000fec0003800000 */
.L_x_3712:
        /* <DEDUP_REMOVED lines=10> */
.L_x_3717:
[----:B------:R-:W2:Y:S02]  /*96a0*/  LDG.E R2, desc[UR36][R2.64] ;  /* 0x0000002402027981 */ /* 0x000ea4000c1e1900 */
[----:B--2---:R-:W-:-:S04]  /*96b0*/  I2FP.F32.S32 R0, R2 ;  /* 0x0000000200007245 */ /* 0x004fc80000201400 */
[----:B------:R-:W-:Y:S01]  /*96c0*/  F2FP.BF16.F32.PACK_AB R0, RZ, R0 ;  /* 0x00000000ff00723e */ /* 0x000fe200000010ff */
[----:B------:R-:W-:Y:S06]  /*96d0*/  BRA `(.L_x_3715) ;  /* 0x0000000c006c7947 */ /* 0x000fec0003800000 */
.L_x_3716:
[----:B------:R-:W2:Y:S02]  /*96e0*/  LDG.E.U16 R2, desc[UR36][R2.64] ;  /* 0x0000002402027981 */ /* 0x000ea4000c1e1500 */
[----:B--2---:R-:W0:Y:S02]  /*96f0*/  I2F.S16 R0, R2 ;  /* 0x0000000200007306 */ /* 0x004e240000101400 */
[----:B0-----:R-:W-:Y:S01]  /*9700*/  F2FP.BF16.F32.PACK_AB R0, RZ, R0 ;  /* 0x00000000ff00723e */ /* 0x001fe200000010ff */
[----:B------:R-:W-:Y:S06]  /*9710*/  BRA `(.L_x_3715) ;  /* 0x0000000c005c7947 */ /* 0x000fec0003800000 */
.L_x_3711:
        /* <DEDUP_REMOVED lines=9> */
.L_x_3719:
[----:B------:R-:W2:Y:S02]  /*97b0*/  LDG.E.U16 R0, desc[UR36][R2.64] ;  /* 0x0000002402007981 */ /* 0x000ea4000c1e1500 */
[----:B--2---:R-:W-:-:S05]  /*97c0*/  HADD2.F32 R0, -RZ, R0.H0_H0 ;  /* 0x20000000ff007230 */ /* 0x004fca0000004100 */
[----:B------:R-:W-:Y:S01]  /*97d0*/  F2FP.BF16.F32.PACK_AB R0, RZ, R0 ;  /* 0x00000000ff00723e */ /* 0x000fe200000010ff */
[----:B------:R-:W-:Y:S06]  /*97e0*/  BRA `(.L_x_3715) ;  /* 0x0000000c00287947 */ /* 0x000fec0003800000 */
.L_x_3718:
        /* <DEDUP_REMOVED lines=9> */
.L_x_3721:
[----:B------:R-:W2:Y:S02]  /*9880*/  LDG.E.U16 R2, desc[UR36][R2.64] ;  /* 0x0000002402027981 */ /* 0x000ea4000c1e1500 */
[----:B--2---:R-:W-:-:S05]  /*9890*/  HADD2.F32 R0, -RZ, R2.H0_H0 ;  /* 0x20000002ff007230 */ /* 0x004fca0000004100 */
[----:B------:R-:W-:Y:S01]  /*98a0*/  F2FP.BF16.F32.PACK_AB R0, RZ, R0 ;  /* 0x00000000ff00723e */ /* 0x000fe200000010ff */
[----:B------:R-:W-:Y:S06]  /*98b0*/  BRA `(.L_x_3715) ;  /* 0x0000000800f47947 */ /* 0x000fec0003800000 */
.L_x_3720:
        /* <DEDUP_REMOVED lines=12> */
.L_x_3710:
        /* <DEDUP_REMOVED lines=13> */
.L_x_3724:
        /* <DEDUP_REMOVED lines=12> */
.L_x_3723:
        /* <DEDUP_REMOVED lines=27> */
.L_x_3726:
        /* <DEDUP_REMOVED lines=13> */
.L_x_3725:
[----:B------:R0:W5:Y:S01]  /*9d90*/  LDG.E.U16 R0, desc[UR36][R2.64] ;  /* 0x0000002402007981 */ /* 0x000162000c1e1500 */
[----:B------:R-:W-:Y:S05]  /*9da0*/  BRA `(.L_x_3715) ;  /* 0x0000000400b87947 */ /* 0x000fea0003800000 */
.L_x_3722:
        /* <DEDUP_REMOVED lines=12> */
.L_x_3729:
        /* <DEDUP_REMOVED lines=21> */
.L_x_3733:
[----:B------:R-:W-:Y:S05]  /*9fc0*/  BSYNC.RECONVERGENT B1 ;  /* 0x0000000000017941 */ /* 0x000fea0003800200 */
.L_x_3732:
[----:B------:R-:W-:Y:S01]  /*9fd0*/  IMAD.SHL.U32 R0, R0, 0x100000, RZ ;  /* 0x0010000000007824 */ /* 0x000fe200078e00ff */
[----:B------:R-:W-:-:S04]  /*9fe0*/  LEA R2, R2, 0x3b800000, 0x17 ;  /* 0x3b80000002027811 */ /* 0x000fc800078eb8ff */
[----:B------:R-:W-:-:S07]  /*9ff0*/  LOP3.LUT R0, R2, R0, R7, 0xfe, !PT ;  /* 0x0000000002007212 */ /* 0x000fce00078efe07 */
.L_x_3731:
[----:B------:R-:W-:Y:S05]  /*a000*/  BSYNC.RECONVERGENT B0 ;  /* 0x0000000000007941 */ /* 0x000fea0003800200 */
.L_x_3730:
[----:B------:R-:W-:Y:S01]  /*a010*/  F2FP.BF16.F32.PACK_AB R0, RZ, R0 ;  /* 0x00000000ff00723e */ /* 0x000fe200000010ff */
[----:B------:R-:W-:Y:S06]  /*a020*/  BRA `(.L_x_3715) ;  /* 0x0000000400187947 */ /* 0x000fec0003800000 */
.L_x_3728:
        /* <DEDUP_REMOVED lines=21> */
.L_x_3737:
[----:B------:R-:W-:Y:S05]  /*a180*/  BSYNC.RECONVERGENT B1 ;  /* 0x0000000000017941 */ /* 0x000fea0003800200 */
.L_x_3736:
[----:B------:R-:W-:Y:S01]  /*a190*/  IMAD.SHL.U32 R0, R0, 0x200000, RZ ;  /* 0x0020000000007824 */ /* 0x000fe200078e00ff */
[----:B------:R-:W-:-:S04]  /*a1a0*/  LEA R2, R2, 0x37800000, 0x17 ;  /* 0x3780000002027811 */ /* 0x000fc800078eb8ff */
[----:B------:R-:W-:-:S07]  /*a1b0*/  LOP3.LUT R0, R2, R0, R7, 0xfe, !PT ;  /* 0x0000000002007212 */ /* 0x000fce00078efe07 */
.L_x_3735:
[----:B------:R-:W-:Y:S05]  /*a1c0*/  BSYNC.RECONVERGENT B0 ;  /* 0x0000000000007941 */ /* 0x000fea0003800200 */
.L_x_3734:
[----:B------:R-:W-:Y:S01]  /*a1d0*/  F2FP.BF16.F32.PACK_AB R0, RZ, R0 ;  /* 0x00000000ff00723e */ /* 0x000fe200000010ff */
[----:B------:R-:W-:Y:S06]  /*a1e0*/  BRA `(.L_x_3715) ;  /* 0x0000000000a87947 */ /* 0x000fec0003800000 */
.L_x_3727:
        /* <DEDUP_REMOVED lines=14> */
.L_x_3741:
[----:B------:R-:W-:Y:S05]  /*a2d0*/  BSYNC.RECONVERGENT B0 ;  /* 0x0000000000007941 */ /* 0x000fea0003800200 */
.L_x_3740:
[----:B------:R-:W-:Y:S01]  /*a2e0*/  F2FP.BF16.F32.PACK_AB R0, RZ, R0 ;  /* 0x00000000ff00723e */ /* 0x000fe200000010ff */
[----:B------:R-:W-:Y:S06]  /*a2f0*/  BRA `(.L_x_3715) ;  /* 0x0000000000647947 */ /* 0x000fec0003800000 */
.L_x_3714:
        /* <DEDUP_REMOVED lines=16> */
.L_x_3742:
[----:B------:R-:W-:Y:S01]  /*a400*/  PRMT R0, RZ, 0x7610, R0 ;  /* 0x00007610ff007816 */ /* 0x000fe20000000000 */
[----:B------:R-:W-:Y:S06]  /*a410*/  BRA `(.L_x_3715) ;  /* 0x00000000001c7947 */ /* 0x000fec0003800000 */
.L_x_3739:
[----:B------:R-:W2:Y:S02]  /*a420*/  LDG.E.64 R2, desc[UR36][R2.64] ;  /* 0x0000002402027981 */ /* 0x000ea4000c1e1b00 */
[----:B--2---:R-:W0:Y:S02]  /*a430*/  I2F.U64 R0, R2 ;  /* 0x0000000200007312 */ /* 0x004e240000301000 */
[----:B0-----:R-:W-:Y:S01]  /*a440*/  F2FP.BF16.F32.PACK_AB R0, RZ, R0 ;  /* 0x00000000ff00723e */ /* 0x001fe200000010ff */
[----:B------:R-:W-:Y:S06]  /*a450*/  BRA `(.L_x_3715) ;  /* 0x00000000000c7947 */ /* 0x000fec0003800000 */
.L_x_3738:
[----:B------:R-:W2:Y:S02]  /*a460*/  LDG.E R2, desc[UR36][R2.64] ;  /* 0x0000002402027981 */ /* 0x000ea4000c1e1900 */
[----:B--2---:R-:W-:-:S04]  /*a470*/  I2FP.F32.U32 R0, R2 ;  /* 0x0000000200007245 */ /* 0x004fc80000201000 */
[----:B------:R-:W-:-:S07]  /*a480*/  F2FP.BF16.F32.PACK_AB R0, RZ, R0 ;  /* 0x00000000ff00723e */ /* 0x000fce00000010ff */
.L_x_3715:
        /* <DEDUP_REMOVED lines=27> */
.L_x_3746:
[----:B-1----:R-:W-:-:S06]  /*a640*/  SHF.L.U32 R5, R5, 0x10, RZ ;  /* 0x0000001005057819 */ /* 0x002fcc00000006ff */
[----:B0-----:R-:W0:Y:S02]  /*a650*/  F2I.S64.TRUNC R4, R5 ;  /* 0x0000000500047311 */ /* 0x001e24000020d900 */
[----:B0-----:R0:W-:Y:S01]  /*a660*/  STG.E.U8 desc[UR36][R2.64], R4 ;  /* 0x0000000402007986 */ /* 0x0011e2000c101124 */
[----:B------:R-:W-:Y:S05]  /*a670*/  BRA `(.L_x_3748) ;  /* 0x0000000c006c7947 */ /* 0x000fea0003800000 */
.L_x_3745:
[----:B------:R-:W-:-:S09]  /*a680*/  UISETP.NE.AND UP0, UPT, UR4, 0x2, UPT ;  /* 0x000000020400788c */ /* 0x000fd2000bf05270 */
[----:B------:R-:W-:Y:S05]  /*a690*/  BRA.U !UP0, `(.L_x_3749) ;  /* 0x0000000108307547 */ /* 0x000fea000b800000 */
[----:B------:R-:W-:-:S09]  /*a6a0*/  UISETP.NE.AND UP0, UPT, UR4, 0x3, UPT ;  /* 0x000000030400788c */ /* 0x000fd2000bf05270 */
[----:B------:R-:W-:Y:S05]  /*a6b0*/  BRA.U !UP0, `(.L_x_3750) ;  /* 0x0000000108187547 */ /* 0x000fea000b800000 */
[----:B------:R-:W-:-:S09]  /*a6c0*/  UISETP.NE.AND UP0, UPT, UR4, 0x4, UPT ;  /* 0x000000040400788c */ /* 0x000fd2000bf05270 */
[----:B------:R-:W-:Y:S05]  /*a6d0*/  BRA.U UP0, `(.L_x_3747) ;  /* 0x0000000900787547 */ /* 0x000fea000b800000 */
[----:B-1----:R-:W-:-:S06]  /*a6e0*/  IMAD.U32 R5, R5, 0x10000, RZ ;  /* 0x0001000005057824 */ /* 0x002fcc00078e00ff */
[----:B0-----:R-:W0:Y:S02]  /*a6f0*/  F2I.S64.TRUNC R4, R5 ;  /* 0x0000000500047311 */ /* 0x001e24000020d900 */
[----:B0-----:R0:W-:Y:S01]  /*a700*/  STG.E.64 desc[UR36][R2.64], R4 ;  /* 0x0000000402007986 */ /* 0x0011e2000c101b24 */
[----:B------:R-:W-:Y:S05]  /*a710*/  BRA `(.L_x_3748) ;  /* 0x0000000c00447947 */ /* 0x000fea0003800000 */
.L_x_3750:
[----:B-1----:R-:W-:-:S06]  /*a720*/  IMAD.U32 R5, R5, 0x10000, RZ ;  /* 0x0001000005057824 */ /* 0x002fcc00078e00ff */
[----:B------:R-:W1:Y:S02]  /*a730*/  F2I.FTZ.TRUNC.NTZ R5, R5 ;  /* 0x0000000500057305 */ /* 0x000e64000021f100 */
[----:B-1----:R1:W-:Y:S01]  /*a740*/  STG.E desc[UR36][R2.64], R5 ;  /* 0x0000000502007986 */ /* 0x0023e2000c101924 */
[----:B------:R-:W-:Y:S05]  /*a750*/  BRA `(.L_x_3748) ;  /* 0x0000000c00347947 */ /* 0x000fea0003800000 */
.L_x_3749:
[----:B-1----:R-:W-:-:S06]  /*a760*/  IMAD.U32 R5, R5, 0x10000, RZ ;  /* 0x0001000005057824 */ /* 0x002fcc00078e00ff */
[----:B------:R-:W1:Y:S02]  /*a770*/  F2I.FTZ.TRUNC.NTZ R5, R5 ;  /* 0x0000000500057305 */ /* 0x000e64000021f100 */
[----:B-1----:R1:W-:Y:S01]  /*a780*/  STG.E.U16 desc[UR36][R2.64], R5 ;  /* 0x0000000502007986 */ /* 0x0023e2000c101524 */
[----:B------:R-:W-:Y:S05]  /*a790*/  BRA `(.L_x_3748) ;  /* 0x0000000c00247947 */ /* 0x000fea0003800000 */
.L_x_3744:
        /* <DEDUP_REMOVED lines=9> */
.L_x_3752:
[----:B-1----:R-:W-:-:S05]  /*a830*/  IMAD.U32 R0, R5, 0x10000, RZ ;  /* 0x0001000005007824 */ /* 0x002fca00078e00ff */
[----:B------:R-:W-:-:S05]  /*a840*/  F2FP.F16.F32.PACK_AB R0, RZ, R0 ;  /* 0x00000000ff00723e */ /* 0x000fca00000000ff */
[----:B------:R1:W-:Y:S01]  /*a850*/  STG.E.U16 desc[UR36][R2.64], R0 ;  /* 0x0000000002007986 */ /* 0x0003e2000c101524 */
[----:B------:R-:W-:Y:S05]  /*a860*/  BRA `(.L_x_3748) ;  /* 0x0000000800f07947 */ /* 0x000fea0003800000 */
.L_x_3751:
        /* <DEDUP_REMOVED lines=10> */
.L_x_3754:
[----:B-1----:R-:W-:-:S05]  /*a910*/  IMAD.U32 R5, R5, 0x10000, RZ ;  /* 0x0001000005057824 */ /* 0x002fca00078e00ff */
[----:B------:R-:W-:-:S04]  /*a920*/  F2FP.F16.F32.PACK_AB R5, RZ, R5 ;  /* 0x00000005ff05723e */ /* 0x000fc800000000ff */
[----:B------:R-:W-:-:S05]  /*a930*/  PRMT R5, R5, 0x5410, RZ ;  /* 0x0000541005057816 */ /* 0x000fca00000000ff */
[----:B------:R1:W-:Y:S01]  /*a940*/  STG.E desc[UR36][R2.64], R5 ;  /* 0x0000000502007986 */ /* 0x0003e2000c101924 */
[----:B------:R-:W-:Y:S05]  /*a950*/  BRA `(.L_x_3748) ;  /* 0x0000000800b47947 */ /* 0x000fea0003800000 */
.L_x_3753:
[----:B01----:R-:W-:-:S04]  /*a960*/  IMAD.U32 R4, R5, 0x10000, RZ ;  /* 0x0001000005047824 */ /* 0x003fc800078e00ff */
[----:B------:R-:W-:-:S06]  /*a970*/  FMUL.FTZ R4, R4, 1 ;  /* 0x3f80000004047820 */ /* 0x000fcc0000410000 */
[----:B------:R-:W0:Y:S02]  /*a980*/  F2F.F64.F32 R4, R4 ;  /* 0x0000000400047310 */ /* 0x000e240000201800 */
[----:B0-----:R0:W-:Y:S01]  /*a990*/  STG.E.64 desc[UR36][R2.64], R4 ;  /* 0x0000000402007986 */ /* 0x0011e2000c101b24 */
[----:B------:R-:W-:Y:S05]  /*a9a0*/  BRA `(.L_x_3748) ;  /* 0x0000000800a07947 */ /* 0x000fea0003800000 */
.L_x_3743:
        /* <DEDUP_REMOVED lines=14> */
.L_x_3758:
[----:B-1----:R-:W-:Y:S01]  /*aa90*/  IMAD.U32 R5, R5, 0x10000, RZ ;  /* 0x0001000005057824 */ /* 0x002fe200078e00ff */
[----:B------:R-:W-:Y:S01]  /*aaa0*/  BSSY.RECONVERGENT B0, `(.L_x_3759) ;  /* 0x0000013000007945 */ /* 0x000fe20003800200 */
[----:B------:R-:W-:-:S03]  /*aab0*/  HFMA2 R0, -RZ, RZ, 0, 7.62939453125e-06 ;  /* 0x00000080ff007431 */ /* 0x000fc600000001ff */
[----:B0-----:R-:W-:-:S04]  /*aac0*/  LOP3.LUT R4, R5, 0x7fffffff, RZ, 0xc0, !PT ;  /* 0x7fffffff05047812 */ /* 0x001fc800078ec0ff */
        /* <DEDUP_REMOVED lines=14> */
.L_x_3761:
[----:B------:R-:W-:-:S04]  /*abb0*/  SHF.R.U32.HI R5, RZ, 0x18, R5 ;  /* 0x00000018ff057819 */ /* 0x000fc80000011605 */
[----:B------:R-:W-:-:S07]  /*abc0*/  LOP3.LUT R0, R0, 0x80, R5, 0xf8, !PT ;  /* 0x0000008000007812 */ /* 0x000fce00078ef805 */
.L_x_3760:
[----:B------:R-:W-:Y:S05]  /*abd0*/  BSYNC.RECONVERGENT B0 ;  /* 0x0000000000007941 */ /* 0x000fea0003800200 */
.L_x_3759:
[----:B------:R0:W-:Y:S01]  /*abe0*/  STG.E.U8 desc[UR36][R2.64], R0 ;  /* 0x0000000002007986 */ /* 0x0001e2000c101124 */
[----:B------:R-:W-:Y:S05]  /*abf0*/  BRA `(.L_x_3748) ;  /* 0x00000008000c7947 */ /* 0x000fea0003800000 */
.L_x_3757:
[----:B-1----:R-:W-:Y:S01]  /*ac00*/  IMAD.U32 R5, R5, 0x10000, RZ ;  /* 0x0001000005057824 */ /* 0x002fe200078e00ff */
[----:B------:R-:W-:Y:S01]  /*ac10*/  BSSY.RECONVERGENT B0, `(.L_x_3762) ;  /* 0x0000013000007945 */ /* 0x000fe20003800200 */
[----:B------:R-:W-:-:S03]  /*ac20*/  IMAD.MOV.U32 R0, RZ, RZ, 0x80 ;  /* 0x00000080ff007424 */ /* 0x000fc600078e00ff */
        /* <DEDUP_REMOVED lines=15> */
.L_x_3764:
[----:B------:R-:W-:-:S04]  /*ad20*/  SHF.R.U32.HI R5, RZ, 0x18, R5 ;  /* 0x00000018ff057819 */ /* 0x000fc80000011605 */
[----:B------:R-:W-:-:S07]  /*ad30*/  LOP3.LUT R0, R0, 0x80, R5, 0xf8, !PT ;  /* 0x0000008000007812 */ /* 0x000fce00078ef805 */
.L_x_3763:
[----:B------:R-:W-:Y:S05]  /*ad40*/  BSYNC.RECONVERGENT B0 ;  /* 0x0000000000007941 */ /* 0x000fea0003800200 */
.L_x_3762:
[----:B------:R0:W-:Y:S01]  /*ad50*/  STG.E.U8 desc[UR36][R2.64], R0 ;  /* 0x0000000002007986 */ /* 0x0001e2000c101124 */
[----:B------:R-:W-:Y:S05]  /*ad60*/  BRA `(.L_x_3748) ;  /* 0x0000000400b07947 */ /* 0x000fea0003800000 */
.L_x_3756:
        /* <DEDUP_REMOVED lines=22> */
.L_x_3766:
[----:B-1----:R-:W-:-:S06]  /*aed0*/  IMAD.U32 R5, R5, 0x10000, RZ ;  /* 0x0001000005057824 */ /* 0x002fcc00078e00ff */
[----:B0-----:R-:W0:Y:S02]  /*aee0*/  F2I.U64.TRUNC R4, R5 ;  /* 0x0000000500047311 */ /* 0x001e24000020d800 */
[----:B0-----:R0:W-:Y:S01]  /*aef0*/  STG.E.64 desc[UR36][R2.64], R4 ;  /* 0x0000000402007986 */ /* 0x0011e2000c101b24 */
[----:B------:R-:W-:Y:S05]  /*af00*/  BRA `(.L_x_3748) ;  /* 0x0000000400487947 */ /* 0x000fea0003800000 */
.L_x_3765:
[----:B-1----:R-:W-:-:S06]  /*af10*/  IMAD.U32 R5, R5, 0x10000, RZ ;  /* 0x0001000005057824 */ /* 0x002fcc00078e00ff */
[----:B------:R-:W1:Y:S02]  /*af20*/  F2I.FTZ.U32.TRUNC.NTZ R5, R5 ;  /* 0x0000000500057305 */ /* 0x000e64000021f000 */
[----:B-1----:R1:W-:Y:S01]  /*af30*/  STG.E desc[UR36][R2.64], R5 ;  /* 0x0000000502007986 */ /* 0x0023e2000c101924 */
[----:B------:R-:W-:Y:S05]  /*af40*/  BRA `(.L_x_3748) ;  /* 0x0000000400387947 */ /* 0x000fea0003800000 */
.L_x_3755:
        /* <DEDUP_REMOVED lines=11> */
.L_x_3768:
[----:B-1----:R-:W-:Y:S01]  /*b000*/  IMAD.U32 R5, R5, 0x10000, RZ ;  /* 0x0001000005057824 */ /* 0x002fe200078e00ff */
[----:B------:R-:W-:-:S03]  /*b010*/  CS2R R6, SRZ ;  /* 0x0000000000067805 */ /* 0x000fc6000001ff00 */
[----:B------:R-:W-:-:S06]  /*b020*/  FMUL.FTZ R5, R5, 1 ;  /* 0x3f80000005057820 */ /* 0x000fcc0000410000 */
[----:B0-----:R-:W0:Y:S02]  /*b030*/  F2F.F64.F32 R4, R5 ;  /* 0x0000000500047310 */ /* 0x001e240000201800 */
[----:B0-----:R2:W-:Y:S01]  /*b040*/  STG.E.128 desc[UR36][R2.64], R4 ;  /* 0x0000000402007986 */ /* 0x0015e2000c101d24 */
[----:B------:R-:W-:Y:S05]  /*b050*/  BRA `(.L_x_3748) ;  /* 0x0000000000f47947 */ /* 0x000fea0003800000 */
.L_x_3767:
[----:B------:R-:W-:-:S09]  /*b060*/  UISETP.NE.AND UP0, UPT, UR4, 0xf, UPT ;  /* 0x0000000f0400788c */ /* 0x000fd2000bf05270 */
[----:B------:R-:W-:Y:S05]  /*b070*/  BRA.U !UP0, `(.L_x_3769) ;  /* 0x0000000108e87547 */ /* 0x000fea000b800000 */
[----:B------:R-:W-:-:S09]  /*b080*/  UISETP.NE.AND UP0, UPT, UR4, 0x17, UPT ;  /* 0x000000170400788c */ /* 0x000fd2000bf05270 */
[----:B------:R-:W-:Y:S05]  /*b090*/  BRA.U !UP0, `(.L_x_3770) ;  /* 0x0000000108907547 */ /* 0x000fea000b800000 */
[----:B------:R-:W-:-:S09]  /*b0a0*/  UISETP.NE.AND UP0, UPT, UR4, 0x18, UPT ;  /* 0x000000180400788c */ /* 0x000fd2000bf05270 */
[----:B------:R-:W-:Y:S05]  /*b0b0*/  BRA.U !UP0, `(.L_x_3771) ;  /* 0x0000000108447547 */ /* 0x000fea000b800000 */
.L_x_3747:
        /* <DEDUP_REMOVED lines=11> */
[----:B------:R-:W-:Y:S02]  /*b170*/  IMAD.U32 R7, RZ, RZ, UR7 ;  /* 0x00000007ff077e24 */ /* 0x000fe4000f8e00ff */
[----:B-----5:R-:W-:Y:S02]  /*b180*/  IMAD.U32 R10, RZ, RZ, UR8 ;  /* 0x00000008ff0a7e24 */ /* 0x020fe4000f8e00ff */
[----:B--2---:R-:W-:-:S07]  /*b190*/  IMAD.U32 R11, RZ, RZ, UR9 ;  /* 0x00000009ff0b7e24 */ /* 0x004fce000f8e00ff */
[----:B------:R-:W-:-:S07]  /*b1a0*/  LEPC R20, `(.L_x_3772) ;  /* 0x000000001014794e */ /* 0x000fce0000000000 */
[----:B---3--:R-:W-:Y:S05]  /*b1b0*/  CALL.ABS.NOINC R2 ;  /* 0x0000000002007343 */ /* 0x008fea0003c00000 */
.L_x_3772:
[----:B------:R-:W-:Y:S05]  /*b1c0*/  BRA `(.L_x_3748) ;  /* 0x0000000000987947 */ /* 0x000fea0003800000 */
.L_x_3771:
[----:B-1----:R-:W-:Y:S01]  /*b1d0*/  IMAD.U32 R7, R5, 0x10000, RZ ;  /* 0x0001000005077824 */ /* 0x002fe200078e00ff */
[----:B------:R-:W-:Y:S01]  /*b1e0*/  BSSY.RECONVERGENT B0, `(.L_x_3773) ;  /* 0x000000c000007945 */ /* 0x000fe20003800200 */
[----:B------:R-:W-:-:S03]  /*b1f0*/  HFMA2 R0, -RZ, RZ, 0, 7.569789886474609375e-06 ;  /* 0x0000007fff007431 */ /* 0x000fc600000001ff */
[----:B0-----:R-:W-:Y:S02]  /*b200*/  LOP3.LUT R4, R7, 0x7fffffff, RZ, 0xc0, !PT ;  /* 0x7fffffff07047812 */ /* 0x001fe400078ec0ff */
        /* <DEDUP_REMOVED lines=9> */
.L_x_3774:
[----:B------:R-:W-:Y:S05]  /*b2a0*/  BSYNC.RECONVERGENT B0 ;  /* 0x0000000000007941 */ /* 0x000fea0003800200 */
.L_x_3773:
[----:B------:R-:W-:-:S05]  /*b2b0*/  LOP3.LUT R5, R0, 0x80, R5, 0xf8, !PT ;  /* 0x0000008000057812 */ /* 0x000fca00078ef805 */
[----:B------:R4:W-:Y:S01]  /*b2c0*/  STG.E.U8 desc[UR36][R2.64], R5 ;  /* 0x0000000502007986 */ /* 0x0009e2000c101124 */
[----:B------:R-:W-:Y:S05]  /*b2d0*/  BRA `(.L_x_3748) ;  /* 0x0000000000547947 */ /* 0x000fea0003800000 */
.L_x_3770:
[----:B-1----:R-:W-:Y:S01]  /*b2e0*/  IMAD.U32 R5, R5, 0x10000, RZ ;  /* 0x0001000005057824 */ /* 0x002fe200078e00ff */
[----:B------:R-:W-:Y:S04]  /*b2f0*/  BSSY.RECONVERGENT B0, `(.L_x_3775) ;  /* 0x000000e000007945 */ /* 0x000fe80003800200 */
[----:B0-----:R-:W-:-:S04]  /*b300*/  LOP3.LUT R4, R5, 0x7fffffff, RZ, 0xc0, !PT ;  /* 0x7fffffff05047812 */ /* 0x001fc800078ec0ff */
        /* <DEDUP_REMOVED lines=9> */
.L_x_3776:
[----:B------:R-:W-:Y:S01]  /*b3a0*/  IMAD.MOV.U32 R0, RZ, RZ, 0x7f ;  /* 0x0000007fff007424 */ /* 0x000fe200078e00ff */
[----:B------:R-:W-:-:S04]  /*b3b0*/  ISETP.GT.U32.AND P0, PT, R4, 0x7f800000, PT ;  /* 0x7f8000000400780c */ /* 0x000fc80003f04070 */
[----:B------:R-:W-:-:S09]  /*b3c0*/  SEL R0, R0, 0x7c, P0 ;  /* 0x0000007c00007807 */ /* 0x000fd20000000000 */
.L_x_3777:
[----:B------:R-:W-:Y:S05]  /*b3d0*/  BSYNC.RECONVERGENT B0 ;  /* 0x0000000000007941 */ /* 0x000fea0003800200 */
.L_x_3775:
[----:B------:R-:W-:-:S04]  /*b3e0*/  SHF.R.U32.HI R5, RZ, 0x18, R5 ;  /* 0x00000018ff057819 */ /* 0x000fc80000011605 */
[----:B------:R-:W-:-:S05]  /*b3f0*/  LOP3.LUT R5, R0, 0x80, R5, 0xf8, !PT ;  /* 0x0000008000057812 */ /* 0x000fca00078ef805 */
[----:B------:R3:W-:Y:S01]  /*b400*/  STG.E.U8 desc[UR36][R2.64], R5 ;  /* 0x0000000502007986 */ /* 0x0007e2000c101124 */
[----:B------:R-:W-:Y:S05]  /*b410*/  BRA `(.L_x_3748) ;  /* 0x0000000000047947 */ /* 0x000fea0003800000 */
.L_x_3769:
[----:B-1----:R1:W-:Y:S02]  /*b420*/  STG.E.U16 desc[UR36][R2.64], R5 ;  /* 0x0000000502007986 */ /* 0x0023e4000c101524 */
.L_x_3748:
[----:B------:R-:W-:-:S07]  /*b430*/  VIADD R17, R17, 0x80 ;  /* 0x0000008011117836 */ /* 0x000fce0000000000 */
.L_x_3642:
[----:B------:R-:W-:Y:S05]  /*b440*/  BSYNC.RECONVERGENT B6 ;  /* 0x0000000000067941 */ /* 0x000fea0003800200 */
.L_x_3641:
        /* <DEDUP_REMOVED lines=384> */
.L_x_3780:
        /* <DEDUP_REMOVED lines=19> */
.L_x_3784:
[----:B------:R-:W2:Y:S02]  /*cd80*/  LDG.E.U8 R2, desc[UR36][R2.64] ;  /* 0x0000002402027981 */ /* 0x000ea4000c1e1100 */
[----:B--2---:R-:W-:-:S04]  /*cd90*/  I2FP.F32.U32 R0, R2 ;  /* 0x0000000200007245 */ /* 0x004fc80000201000 */
[----:B------:R-:W-:-:S04]  /*cda0*/  F2FP.BF16.F32.PACK_AB R0, RZ, R0 ;  /* 0x00000000ff00723e */ /* 0x000fc800000010ff */
[----:B------:R-:W-:Y:S01]  /*cdb0*/  PRMT R18, R0, 0x7610, R18 ;  /* 0x0000761000127816 */ /* 0x000fe20000000012 */
[----:B------:R-:W-:Y:S06]  /*cdc0*/  BRA `(.L_x_3786) ;  /* 0x0000000c00e07947 */ /* 0x000fec0003800000 */
.L_x_3783:
        /* <DEDUP_REMOVED lines=11> */
.L_x_3788:
[----:B------:R-:W2:Y:S02]  /*ce80*/  LDG.E R2, desc[UR36][R2.64] ;  /* 0x0000002402027981 */ /* 0x000ea4000c1e1900 */
[----:B--2---:R-:W-:-:S04]  /*ce90*/  I2FP.F32.S32 R0, R2 ;  /* 0x0000000200007245 */ /* 0x004fc80000201400 */
[----:B------:R-:W-:-:S04]  /*cea0*/  F2FP.BF16.F32.PACK_AB R0, RZ, R0 ;  /* 0x00000000ff00723e */ /* 0x000fc800000010ff */
[----:B------:R-:W-:Y:S01]  /*ceb0*/  PRMT R18, R0, 0x7610, R18 ;  /* 0x0000761000127816 */ /* 0x000fe20000000012 */
[----:B------:R-:W-:Y:S06]  /*cec0*/  BRA `(.L_x_3786) ;  /* 0x0000000c00a07947 */ /* 0x000fec0003800000 */
.L_x_3787:
[----:B------:R-:W2:Y:S02]  /*ced0*/  LDG.E.U16 R2, desc[UR36][R2.64] ;  /* 0x0000002402027981 */ /* 0x000ea4000c1e1500 */
[----:B--2---:R-:W0:Y:S02]  /*cee0*/  I2F.S16 R0, R2 ;  /* 0x0000000200007306 */ /* 0x004e240000101400 */
[----:B0-----:R-:W-:-:S04]  /*cef0*/  F2FP.BF16.F32.PACK_AB R0, RZ, R0 ;  /* 0x00000000ff00723e */ /* 0x001fc800000010ff */
[----:B------:R-:W-:Y:S01]  /*cf00*/  PRMT R18, R0, 0x7610, R18 ;  /* 0x0000761000127816 */ /* 0x000fe20000000012 */
[----:B------:R-:W-:Y:S06]  /*cf10*/  BRA `(.L_x_3786) ;  /* 0x0000000c008c7947 */ /* 0x000fec0003800000 */
.L_x_3782:
        /* <DEDUP_REMOVED lines=9> */
.L_x_3790:
[----:B------:R-:W2:Y:S02]  /*cfb0*/  LDG.E.U16 R0, desc[UR36][R2.64] ;  /* 0x0000002402007981 */ /* 0x000ea4000c1e1500 */
[----:B--2---:R-:W-:-:S05]  /*cfc0*/  HADD2.F32 R0, -RZ, R0.H0_H0 ;  /* 0x20000000ff007230 */ /* 0x004fca0000004100 */
[----:B------:R-:W-:-:S04]  /*cfd0*/  F2FP.BF16.F32.PACK_AB R0, RZ, R0 ;  /* 0x00000000ff00723e */ /* 0x000fc800000010ff */
[----:B------:R-:W-:Y:S01]  /*cfe0*/  PRMT R18, R0, 0x7610, R18 ;  /* 0x0000761000127816 */ /* 0x000fe20000000012 */
[----:B------:R-:W-:Y:S06]  /*cff0*/  BRA `(.L_x_3786) ;  /* 0x0000000c00547947 */ /* 0x000fec0003800000 */
.L_x_3789:
        /* <DEDUP_REMOVED lines=9> */
.L_x_3792:
[----:B------:R-:W2:Y:S02]  /*d090*/  LDG.E.U16 R2, desc[UR36][R2.64] ;  /* 0x0000002402027981 */ /* 0x000ea4000c1e1500 */
[----:B--2---:R-:W-:-:S05]  /*d0a0*/  HADD2.F32 R0, -RZ, R2.H0_H0 ;  /* 0x20000002ff007230 */ /* 0x004fca0000004100 */
[----:B------:R-:W-:-:S04]  /*d0b0*/  F2FP.BF16.F32.PACK_AB R0, RZ, R0 ;  /* 0x00000000ff00723e */ /* 0x000fc800000010ff */
[----:B------:R-:W-:Y:S01]  /*d0c0*/  PRMT R18, R0, 0x7610, R18 ;  /* 0x0000761000127816 */ /* 0x000fe20000000012 */
[----:B------:R-:W-:Y:S06]  /*d0d0*/  BRA `(.L_x_3786) ;  /* 0x0000000c001c7947 */ /* 0x000fec0003800000 */
.L_x_3791:
        /* <DEDUP_REMOVED lines=13> */
.L_x_3781:
        /* <DEDUP_REMOVED lines=14> */
.L_x_3795:
        /* <DEDUP_REMOVED lines=13> */
.L_x_3794:
        /* <DEDUP_REMOVED lines=27> */
.L_x_3797:
        /* <DEDUP_REMOVED lines=14> */
.L_x_3796:
[----:B------:R0:W5:Y:S01]  /*d5f0*/  LDG.E.U16 R18, desc[UR36][R2.64] ;  /* 0x0000002402127981 */ /* 0x000162000c1e1500 */
[----:B------:R-:W-:Y:S05]  /*d600*/  BRA `(.L_x_3786) ;  /* 0x0000000400d07947 */ /* 0x000fea0003800000 */
.L_x_3793:
        /* <DEDUP_REMOVED lines=13> */
.L_x_3800:
        /* <DEDUP_REMOVED lines=21> */
.L_x_3804:
[----:B------:R-:W-:Y:S05]  /*d830*/  BSYNC.RECONVERGENT B1 ;  /* 0x0000000000017941 */ /* 0x000fea0003800200 */
.L_x_3803:
[----:B------:R-:W-:Y:S02]  /*d840*/  SHF.L.U32 R0, R0, 0x14, RZ ;  /* 0x0000001400007819 */ /* 0x000fe400000006ff */
[----:B------:R-:W-:-:S04]  /*d850*/  LEA R2, R2, 0x3b800000, 0x17 ;  /* 0x3b80000002027811 */ /* 0x000fc800078eb8ff */
[----:B------:R-:W-:-:S07]  /*d860*/  LOP3.LUT R0, R2, R0, R7, 0xfe, !PT ;  /* 0x0000000002007212 */ /* 0x000fce00078efe07 */
.L_x_3802:
[----:B------:R-:W-:Y:S05]  /*d870*/  BSYNC.RECONVERGENT B0 ;  /* 0x0000000000007941 */ /* 0x000fea0003800200 */
.L_x_3801:
[----:B------:R-:W-:-:S04]  /*d880*/  F2FP.BF16.F32.PACK_AB R0, RZ, R0 ;  /* 0x00000000ff00723e */ /* 0x000fc800000010ff */
[----:B------:R-:W-:Y:S01]  /*d890*/  PRMT R18, R0, 0x7610, R18 ;  /* 0x0000761000127816 */ /* 0x000fe20000000012 */
[----:B------:R-:W-:Y:S06]  /*d8a0*/  BRA `(.L_x_3786) ;  /* 0x0000000400287947 */ /* 0x000fec0003800000 */
.L_x_3799:
        /* <DEDUP_REMOVED lines=21> */
.L_x_3808:
[----:B------:R-:W-:Y:S05]  /*da00*/  BSYNC.RECONVERGENT B1 ;  /* 0x0000000000017941 */ /* 0x000fea0003800200 */
.L_x_3807:
[----:B------:R-:W-:Y:S01]  /*da10*/  IMAD.SHL.U32 R0, R0, 0x200000, RZ ;  /* 0x0020000000007824 */ /* 0x000fe200078e00ff */
[----:B------:R-:W-:-:S04]  /*da20*/  LEA R2, R2, 0x37800000, 0x17 ;  /* 0x3780000002027811 */ /* 0x000fc800078eb8ff */
[----:B------:R-:W-:-:S07]  /*da30*/  LOP3.LUT R0, R2, R0, R7, 0xfe, !PT ;  /* 0x0000000002007212 */ /* 0x000fce00078efe07 */
.L_x_3806:
[----:B------:R-:W-:Y:S05]  /*da40*/  BSYNC.RECONVERGENT B0 ;  /* 0x0000000000007941 */ /* 0x000fea0003800200 */
.L_x_3805:
[----:B------:R-:W-:-:S04]  /*da50*/  F2FP.BF16.F32.PACK_AB R0, RZ, R0 ;  /* 0x00000000ff00723e */ /* 0x000fc800000010ff */
[----:B------:R-:W-:Y:S01]  /*da60*/  PRMT R18, R0, 0x7610, R18 ;  /* 0x0000761000127816 */ /* 0x000fe20000000012 */
[----:B------:R-:W-:Y:S06]  /*da70*/  BRA `(.L_x_3786) ;  /* 0x0000000000b47947 */ /* 0x000fec0003800000 */
.L_x_3798:
        /* <DEDUP_REMOVED lines=14> */
.L_x_3812:
[----:B------:R-:W-:Y:S05]  /*db60*/  BSYNC.RECONVERGENT B0 ;  /* 0x0000000000007941 */ /* 0x000fea0003800200 */
.L_x_3811:
[----:B------:R-:W-:-:S04]  /*db70*/  F2FP.BF16.F32.PACK_AB R0, RZ, R0 ;  /* 0x00000000ff00723e */ /* 0x000fc800000010ff */
[----:B------:R-:W-:Y:S01]  /*db80*/  PRMT R18, R0, 0x7610, R18 ;  /* 0x0000761000127816 */ /* 0x000fe20000000012 */
[----:B------:R-:W-:Y:S06]  /*db90*/  BRA `(.L_x_3786) ;  /* 0x00000000006c7947 */ /* 0x000fec0003800000 */
.L_x_3785:
        /* <DEDUP_REMOVED lines=16> */
.L_x_3813:
[----:B------:R-:W-:Y:S01]  /*dca0*/  PRMT R18, RZ, 0x7610, R18 ;  /* 0x00007610ff127816 */ /* 0x000fe20000000012 */
[----:B------:R-:W-:Y:S06]  /*dcb0*/  BRA `(.L_x_3786) ;  /* 0x0000000000247947 */ /* 0x000fec0003800000 */
.L_x_3810:
[----:B------:R-:W2:Y:S02]  /*dcc0*/  LDG.E.64 R2, desc[UR36][R2.64] ;  /* 0x0000002402027981 */ /* 0x000ea4000c1e1b00 */
[----:B--2---:R-:W0:Y:S02]  /*dcd0*/  I2F.U64 R0, R2 ;  /* 0x0000000200007312 */ /* 0x004e240000301000 */
[----:B0-----:R-:W-:-:S04]  /*dce0*/  F2FP.BF16.F32.PACK_AB R0, RZ, R0 ;  /* 0x00000000ff00723e */ /* 0x001fc800000010ff */
[----:B------:R-:W-:Y:S01]  /*dcf0*/  PRMT R18, R0, 0x7610, R18 ;  /* 0x0000761000127816 */ /* 0x000fe20000000012 */
[----:B------:R-:W-:Y:S06]  /*dd00*/  BRA `(.L_x_3786) ;  /* 0x0000000000107947 */ /* 0x000fec0003800000 */
.L_x_3809:
[----:B------:R-:W2:Y:S02]  /*dd10*/  LDG.E R2, desc[UR36][R2.64] ;  /* 0x0000002402027981 */ /* 0x000ea4000c1e1900 */
[----:B--2---:R-:W-:-:S04]  /*dd20*/  I2FP.F32.U32 R0, R2 ;  /* 0x0000000200007245 */ /* 0x004fc80000201000 */
[----:B------:R-:W-:-:S04]  /*dd30*/  F2FP.BF16.F32.PACK_AB R0, RZ, R0 ;  /* 0x00000000ff00723e */ /* 0x000fc800000010ff */
[----:B------:R-:W-:-:S07]  /*dd40*/  PRMT R18, R0, 0x7610, R18 ;  /* 0x0000761000127816 */ /* 0x000fce0000000012 */
.L_x_3786:
        /* <DEDUP_REMOVED lines=19> */
.L_x_3817:
[----:B------:R-:W2:Y:S02]  /*de80*/  LDG.E.U8 R2, desc[UR36][R2.64] ;  /* 0x0000002402027981 */ /* 0x000ea4000c1e1100 */
[----:B--2---:R-:W-:-:S04]  /*de90*/  I2FP.F32.U32 R0, R2 ;  /* 0x0000000200007245 */ /* 0x004fc80000201000 */
[----:B------:R-:W-:-:S04]  /*dea0*/  F2FP.BF16.F32.PACK_AB R0, RZ, R0 ;  /* 0x00000000ff00723e */ /* 0x000fc800000010ff */
[----:B------:R-:W-:Y:S01]  /*deb0*/  PRMT R22, R0, 0x7610, R22 ;  /* 0x0000761000167816 */ /* 0x000fe20000000016 */
[----:B------:R-:W-:Y:S06]  /*dec0*/  BRA `(.L_x_3819) ;  /* 0x0000000c00e07947 */ /* 0x000fec0003800000 */
.L_x_3816:
        /* <DEDUP_REMOVED lines=11> */
.L_x_3821:
[----:B------:R-:W2:Y:S02]  /*df80*/  LDG.E R2, desc[UR36][R2.64] ;  /* 0x0000002402027981 */ /* 0x000ea4000c1e1900 */
[----:B--2---:R-:W-:-:S04]  /*df90*/  I2FP.F32.S32 R0, R2 ;  /* 0x0000000200007245 */ /* 0x004fc80000201400 */
[----:B------:R-:W-:-:S04]  /*dfa0*/  F2FP.BF16.F32.PACK_AB R0, RZ, R0 ;  /* 0x00000000ff00723e */ /* 0x000fc800000010ff */
[----:B------:R-:W-:Y:S01]  /*dfb0*/  PRMT R22, R0, 0x7610, R22 ;  /* 0x0000761000167816 */ /* 0x000fe20000000016 */
[----:B------:R-:W-:Y:S06]  /*dfc0*/  BRA `(.L_x_3819) ;  /* 0x0000000c00a07947 */ /* 0x000fec0003800000 */
.L_x_3820:
[----:B------:R-:W2:Y:S02]  /*dfd0*/  LDG.E.U16 R2, desc[UR36][R2.64] ;  /* 0x0000002402027981 */ /* 0x000ea4000c1e1500 */
[----:B--2---:R-:W0:Y:S02]  /*dfe0*/  I2F.S16 R0, R2 ;  /* 0x0000000200007306 */ /* 0x004e240000101400 */
[----:B0-----:R-:W-:-:S04]  /*dff0*/  F2FP.BF16.F32.PACK_AB R0, RZ, R0 ;  /* 0x00000000ff00723e */ /* 0x001fc800000010ff */
[----:B------:R-:W-:Y:S01]  /*e000*/  PRMT R22, R0, 0x7610, R22 ;  /* 0x0000761000167816 */ /* 0x000fe20000000016 */
[----:B------:R-:W-:Y:S06]  /*e010*/  BRA `(.L_x_3819) ;  /* 0x0000000c008c7947 */ /* 0x000fec0003800000 */
.L_x_3815:
        /* <DEDUP_REMOVED lines=9> */
.L_x_3823:
[----:B------:R-:W2:Y:S02]  /*e0b0*/  LDG.E.U16 R0, desc[UR36][R2.64] ;  /* 0x0000002402007981 */ /* 0x000ea4000c1e1500 */
[----:B--2---:R-:W-:-:S05]  /*e0c0*/  HADD2.F32 R0, -RZ, R0.H0_H0 ;  /* 0x20000000ff007230 */ /* 0x004fca0000004100 */
[----:B------:R-:W-:-:S04]  /*e0d0*/  F2FP.BF16.F32.PACK_AB R0, RZ, R0 ;  /* 0x00000000ff00723e */ /* 0x000fc800000010ff */
[----:B------:R-:W-:Y:S01]  /*e0e0*/  PRMT R22, R0, 0x7610, R22 ;  /* 0x0000761000167816 */ /* 0x000fe20000000016 */
[----:B------:R-:W-:Y:S06]  /*e0f0*/  BRA `(.L_x_3819) ;  /* 0x0000000c00547947 */ /* 0x000fec0003800000 */
.L_x_3822:
        /* <DEDUP_REMOVED lines=9> */
.L_x_3825:
[----:B------:R-:W2:Y:S02]  /*e190*/  LDG.E.U16 R2, desc[UR36][R2.64] ;  /* 0x0000002402027981 */ /* 0x000ea4000c1e1500 */
[----:B--2---:R-:W-:-:S05]  /*e1a0*/  HADD2.F32 R0, -RZ, R2.H0_H0 ;  /* 0x20000002ff007230 */ /* 0x004fca0000004100 */
[----:B------:R-:W-:-:S04]  /*e1b0*/  F2FP.BF16.F32.PACK_AB R0, RZ, R0 ;  /* 0x00000000ff00723e */ /* 0x000fc800000010ff */
[----:B------:R-:W-:Y:S01]  /*e1c0*/  PRMT R22, R0, 0x7610, R22 ;  /* 0x0000761000167816 */ /* 0x000fe20000000016 */
[----:B------:R-:W-:Y:S06]  /*e1d0*/  BRA `(.L_x_3819) ;  /* 0x0000000c001c7947 */ /* 0x000fec0003800000 */
.L_x_3824:
        /* <DEDUP_REMOVED lines=13> */
.L_x_3814:
        /* <DEDUP_REMOVED lines=14> */
.L_x_3828:
        /* <DEDUP_REMOVED lines=13> */
.L_x_3827:
        /* <DEDUP_REMOVED lines=27> */
.L_x_3830:
        /* <DEDUP_REMOVED lines=14> */
.L_x_3829:
[----:B------:R0:W5:Y:S01]  /*e6f0*/  LDG.E.U16 R22, desc[UR36][R2.64] ;  /* 0x0000002402167981 */ /* 0x000162000c1e1500 */
[----:B------:R-:W-:Y:S05]  /*e700*/  BRA `(.L_x_3819) ;  /* 0x0000000400d07947 */ /* 0x000fea0003800000 */
.L_x_3826:
        /* <DEDUP_REMOVED lines=13> */
.L_x_3833:
        /* <DEDUP_REMOVED lines=21> */
.L_x_3837:
[----:B------:R-:W-:Y:S05]  /*e930*/  BSYNC.RECONVERGENT B1 ;  /* 0x0000000000017941 */ /* 0x000fea0003800200 */
.L_x_3836:
[----:B------:R-:W-:Y:S01]  /*e940*/  IMAD.SHL.U32 R0, R0, 0x100000, RZ ;  /* 0x0010000000007824 */ /* 0x000fe200078e00ff */
[----:B------:R-:W-:-:S04]  /*e950*/  LEA R2, R2, 0x3b800000, 0x17 ;  /* 0x3b80000002027811 */ /* 0x000fc800078eb8ff */
[----:B------:R-:W-:-:S07]  /*e960*/  LOP3.LUT R0, R2, R0, R7, 0xfe, !PT ;  /* 0x0000000002007212 */ /* 0x000fce00078efe07 */
.L_x_3835:
[----:B------:R-:W-:Y:S05]  /*e970*/  BSYNC.RECONVERGENT B0 ;  /* 0x0000000000007941 */ /* 0x000fea0003800200 */
.L_x_3834:
[----:B------:R-:W-:-:S04]  /*e980*/  F2FP.BF16.F32.PACK_AB R0, RZ, R0 ;  /* 0x00000000ff00723e */ /* 0x000fc800000010ff */
[----:B------:R-:W-:Y:S01]  /*e990*/  PRMT R22, R0, 0x7610, R22 ;  /* 0x0000761000167816 */ /* 0x000fe20000000016 */
[----:B------:R-:W-:Y:S06]  /*e9a0*/  BRA `(.L_x_3819) ;  /* 0x0000000400287947 */ /* 0x000fec0003800000 */
.L_x_3832:
        /* <DEDUP_REMOVED lines=21> */
.L_x_3841:
[----:B------:R-:W-:Y:S05]  /*eb00*/  BSYNC.RECONVERGENT B1 ;  /* 0x0000000000017941 */ /* 0x000fea0003800200 */
.L_x_3840:
[----:B------:R-:W-:Y:S01]  /*eb10*/  IMAD.SHL.U32 R0, R0, 0x200000, RZ ;  /* 0x0020000000007824 */ /* 0x000fe200078e00ff */
[----:B------:R-:W-:-:S04]  /*eb20*/  LEA R2, R2, 0x37800000, 0x17 ;  /* 0x3780000002027811 */ /* 0x000fc800078eb8ff */
[----:B------:R-:W-:-:S07]  /*eb30*/  LOP3.LUT R0, R2, R0, R7, 0xfe, !PT ;  /* 0x0000000002007212 */ /* 0x000fce00078efe07 */
.L_x_3839:
[----:B------:R-:W-:Y:S05]  /*eb40*/  BSYNC.RECONVERGENT B0 ;  /* 0x0000000000007941 */ /* 0x000fea0003800200 */
.L_x_3838:
[----:B------:R-:W-:-:S04]  /*eb50*/  F2FP.BF16.F32.PACK_AB R0, RZ, R0 ;  /* 0x00000000ff00723e */ /* 0x000fc800000010ff */
[----:B------:R-:W-:Y:S01]  /*eb60*/  PRMT R22, R0, 0x7610, R22 ;  /* 0x0000761000167816 */ /* 0x000fe20000000016 */
[----:B------:R-:W-:Y:S06]  /*eb70*/  BRA `(.L_x_3819) ;  /* 0x0000000000b47947 */ /* 0x000fec0003800000 */
.L_x_3831:
        /* <DEDUP_REMOVED lines=14> */
.L_x_3845:
[----:B------:R-:W-:Y:S05]  /*ec60*/  BSYNC.RECONVERGENT B0 ;  /* 0x0000000000007941 */ /* 0x000fea0003800200 */
.L_x_3844:
[----:B------:R-:W-:-:S04]  /*ec70*/  F2FP.BF16.F32.PACK_AB R0, RZ, R0 ;  /* 0x00000000ff00723e */ /* 0x000fc800000010ff */
[----:B------:R-:W-:Y:S01]  /*ec80*/  PRMT R22, R0, 0x7610, R22 ;  /* 0x0000761000167816 */ /* 0x000fe20000000016 */
[----:B------:R-:W-:Y:S06]  /*ec90*/  BRA `(.L_x_3819) ;  /* 0x00000000006c7947 */ /* 0x000fec0003800000 */
.L_x_3818:
        /* <DEDUP_REMOVED lines=16> */
.L_x_3846:
[----:B------:R-:W-:Y:S01]  /*eda0*/  PRMT R22, RZ, 0x7610, R22 ;  /* 0x00007610ff167816 */ /* 0x000fe20000000016 */
[----:B------:R-:W-:Y:S06]  /*edb0*/  BRA `(.L_x_3819) ;  /* 0x0000000000247947 */ /* 0x000fec0003800000 */
.L_x_3843:
[----:B------:R-:W2:Y:S02]  /*edc0*/  LDG.E.64 R2, desc[UR36][R2.64] ;  /* 0x0000002402027981 */ /* 0x000ea4000c1e1b00 */
[----:B--2---:R-:W0:Y:S02]  /*edd0*/  I2F.U64 R0, R2 ;  /* 0x0000000200007312 */ /* 0x004e240000301000 */
[----:B0-----:R-:W-:-:S04]  /*ede0*/  F2FP.BF16.F32.PACK_AB R0, RZ, R0 ;  /* 0x00000000ff00723e */ /* 0x001fc800000010ff */
[----:B------:R-:W-:Y:S01]  /*edf0*/  PRMT R22, R0, 0x7610, R22 ;  /* 0x0000761000167816 */ /* 0x000fe20000000016 */
[----:B------:R-:W-:Y:S06]  /*ee00*/  BRA `(.L_x_3819) ;  /* 0x0000000000107947 */ /* 0x000fec0003800000 */
.L_x_3842:
[----:B------:R-:W2:Y:S02]  /*ee10*/  LDG.E R2, desc[UR36][R2.64] ;  /* 0x0000002402027981 */ /* 0x000ea4000c1e1900 */
[----:B--2---:R-:W-:-:S04]  /*ee20*/  I2FP.F32.U32 R0, R2 ;  /* 0x0000000200007245 */ /* 0x004fc80000201000 */
[----:B------:R-:W-:-:S04]  /*ee30*/  F2FP.BF16.F32.PACK_AB R0, RZ, R0 ;  /* 0x00000000ff00723e */ /* 0x000fc800000010ff */
[----:B------:R-:W-:-:S07]  /*ee40*/  PRMT R22, R0, 0x7610, R22 ;  /* 0x0000761000167816 */ /* 0x000fce0000000016 */
.L_x_3819:
        /* <DEDUP_REMOVED lines=18> */
.L_x_3850:
[----:B------:R-:W2:Y:S02]  /*ef70*/  LDG.E.U8 R2, desc[UR36][R2.64] ;  /* 0x0000002402027981 */ /* 0x000ea4000c1e1100 */
[----:B--2---:R-:W-:-:S04]  /*ef80*/  I2FP.F32.U32 R0, R2 ;  /* 0x0000000200007245 */ /* 0x004fc80000201000 */
[----:B------:R-:W-:Y:S01]  /*ef90*/  F2FP.BF16.F32.PACK_AB R0, RZ, R0 ;  /* 0x00000000ff00723e */ /* 0x000fe200000010ff */
[----:B------:R-:W-:Y:S06]  /*efa0*/  BRA `(.L_x_3852) ;  /* 0x0000000c00a47947 */ /* 0x000fec0003800000 */
.L_x_3849:
        /* <DEDUP_REMOVED lines=10> */
.L_x_3854:
[----:B------:R-:W2:Y:S02]  /*f050*/  LDG.E R2, desc[UR36][R2.64] ;  /* 0x0000002402027981 */ /* 0x000ea4000c1e1900 */
[----:B--2---:R-:W-:-:S04]  /*f060*/  I2FP.F32.S32 R0, R2 ;  /* 0x0000000200007245 */ /* 0x004fc80000201400 */
[----:B------:R-:W-:Y:S01]  /*f070*/  F2FP.BF16.F32.PACK_AB R0, RZ, R0 ;  /* 0x00000000ff00723e */ /* 0x000fe200000010ff */
[----:B------:R-:W-:Y:S06]  /*f080*/  BRA `(.L_x_3852) ;  /* 0x0000000c006c7947 */ /* 0x000fec0003800000 */
.L_x_3853:
[----:B------:R-:W2:Y:S02]  /*f090*/  LDG.E.U16 R2, desc[UR36][R2.64] ;  /* 0x0000002402027981 */ /* 0x000ea4000c1e1500 */
[----:B--2---:R-:W0:Y:S02]  /*f0a0*/  I2F.S16 R0, R2 ;  /* 0x0000000200007306 */ /* 0x004e240000101400 */
[----:B0-----:R-:W-:Y:S01]  /*f0b0*/  F2FP.BF16.F32.PACK_AB R0, RZ, R0 ;  /* 0x00000000ff00723e */ /* 0x001fe200000010ff */
[----:B------:R-:W-:Y:S06]  /*f0c0*/  BRA `(.L_x_3852) ;  /* 0x0000000c005c7947 */ /* 0x000fec0003800000 */
.L_x_3848:
        /* <DEDUP_REMOVED lines=9> */
.L_x_3856:
[----:B------:R-:W2:Y:S02]  /*f160*/  LDG.E.U16 R0, desc[UR36][R2.64] ;  /* 0x0000002402007981 */ /* 0x000ea4000c1e1500 */
[----:B--2---:R-:W-:-:S05]  /*f170*/  HADD2.F32 R0, -RZ, R0.H0_H0 ;  /* 0x20000000ff007230 */ /* 0x004fca0000004100 */
[----:B------:R-:W-:Y:S01]  /*f180*/  F2FP.BF16.F32.PACK_AB R0, RZ, R0 ;  /* 0x00000000ff00723e */ /* 0x000fe200000010ff */
[----:B------:R-:W-:Y:S06]  /*f190*/  BRA `(.L_x_3852) ;  /* 0x0000000c00287947 */ /* 0x000fec0003800000 */
.L_x_3855:
        /* <DEDUP_REMOVED lines=9> */
.L_x_3858:
[----:B------:R-:W2:Y:S02]  /*f230*/  LDG.E.U16 R2, desc[UR36][R2.64] ;  /* 0x0000002402027981 */ /* 0x000ea4000c1e1500 */
[----:B--2---:R-:W-:-:S05]  /*f240*/  HADD2.F32 R0, -RZ, R2.H0_H0 ;  /* 0x20000002ff007230 */ /* 0x004fca0000004100 */
[----:B------:R-:W-:Y:S01]  /*f250*/  F2FP.BF16.F32.PACK_AB R0, RZ, R0 ;  /* 0x00000000ff00723e */ /* 0x000fe200000010ff */
[----:B------:R-:W-:Y:S06]  /*f260*/  BRA `(.L_x_3852) ;  /* 0x0000000800f47947 */ /* 0x000fec0003800000 */
.L_x_3857:
        /* <DEDUP_REMOVED lines=12> */
.L_x_3847:
        /* <DEDUP_REMOVED lines=13> */
.L_x_3861:
        /* <DEDUP_REMOVED lines=12> */
.L_x_3860:
        /* <DEDUP_REMOVED lines=27> */
.L_x_3863:
        /* <DEDUP_REMOVED lines=13> */
.L_x_3862:
[----:B------:R0:W5:Y:S01]  /*f740*/  LDG.E.U16 R0, desc[UR36][R2.64] ;  /* 0x0000002402007981 */ /* 0x000162000c1e1500 */
[----:B------:R-:W-:Y:S05]  /*f750*/  BRA `(.L_x_3852) ;  /* 0x0000000400b87947 */ /* 0x000fea0003800000 */
.L_x_3859:
        /* <DEDUP_REMOVED lines=12> */
.L_x_3866:
        /* <DEDUP_REMOVED lines=21> */
.L_x_3870:
[----:B------:R-:W-:Y:S05]  /*f970*/  BSYNC.RECONVERGENT B1 ;  /* 0x0000000000017941 */ /* 0x000fea0003800200 */
.L_x_3869:
[----:B------:R-:W-:Y:S01]  /*f980*/  IMAD.SHL.U32 R0, R0, 0x100000, RZ ;  /* 0x0010000000007824 */ /* 0x000fe200078e00ff */
[----:B------:R-:W-:-:S04]  /*f990*/  LEA R2, R2, 0x3b800000, 0x17 ;  /* 0x3b80000002027811 */ /* 0x000fc800078eb8ff */
[----:B------:R-:W-:-:S07]  /*f9a0*/  LOP3.LUT R0, R2, R0, R7, 0xfe, !PT ;  /* 0x0000000002007212 */ /* 0x000fce00078efe07 */
.L_x_3868:
[----:B------:R-:W-:Y:S05]  /*f9b0*/  BSYNC.RECONVERGENT B0 ;  /* 0x0000000000007941 */ /* 0x000fea0003800200 */
.L_x_3867:
[----:B------:R-:W-:Y:S01]  /*f9c0*/  F2FP.BF16.F32.PACK_AB R0, RZ, R0 ;  /* 0x00000000ff00723e */ /* 0x000fe200000010ff */
[----:B------:R-:W-:Y:S06]  /*f9d0*/  BRA `(.L_x_3852) ;  /* 0x0000000400187947 */ /* 0x000fec0003800000 */
.L_x_3865:
        /* <DEDUP_REMOVED lines=21> */
.L_x_3874:
[----:B------:R-:W-:Y:S05]  /*fb30*/  BSYNC.RECONVERGENT B1 ;  /* 0x0000000000017941 */ /* 0x000fea0003800200 */
.L_x_3873:
[----:B------:R-:W-:Y:S01]  /*fb40*/  IMAD.SHL.U32 R0, R0, 0x200000, RZ ;  /* 0x0020000000007824 */ /* 0x000fe200078e00ff */
[----:B------:R-:W-:-:S04]  /*fb50*/  LEA R2, R2, 0x37800000, 0x17 ;  /* 0x3780000002027811 */ /* 0x000fc800078eb8ff */
[----:B------:R-:W-:-:S07]  /*fb60*/  LOP3.LUT R0, R2, R0, R7, 0xfe, !PT ;  /* 0x0000000002007212 */ /* 0x000fce00078efe07 */
.L_x_3872:
[----:B------:R-:W-:Y:S05]  /*fb70*/  BSYNC.RECONVERGENT B0 ;  /* 0x0000000000007941 */ /* 0x000fea0003800200 */
.L_x_3871:
[----:B------:R-:W-:Y:S01]  /*fb80*/  F2FP.BF16.F32.PACK_AB R0, RZ, R0 ;  /* 0x00000000ff00723e */ /* 0x000fe200000010ff */
[----:B------:R-:W-:Y:S06]  /*fb90*/  BRA `(.L_x_3852) ;  /* 0x0000000000a87947 */ /* 0x000fec0003800000 */
.L_x_3864:
        /* <DEDUP_REMOVED lines=14> */
.L_x_3878:
[----:B------:R-:W-:Y:S05]  /*fc80*/  BSYNC.RECONVERGENT B0 ;  /* 0x0000000000007941 */ /* 0x000fea0003800200 */
.L_x_3877:
[----:B------:R-:W-:Y:S01]  /*fc90*/  F2FP.BF16.F32.PACK_AB R0, RZ, R0 ;  /* 0x00000000ff00723e */ /* 0x000fe200000010ff */
[----:B------:R-:W-:Y:S06]  /*fca0*/  BRA `(.L_x_3852) ;  /* 0x0000000000647947 */ /* 0x000fec0003800000 */
.L_x_3851:
        /* <DEDUP_REMOVED lines=16> */
.L_x_3879:
[----:B------:R-:W-:Y:S01]  /*fdb0*/  PRMT R0, RZ, 0x7610, R0 ;  /* 0x00007610ff007816 */ /* 0x000fe20000000000 */
[----:B------:R-:W-:Y:S06]  /*fdc0*/  BRA `(.L_x_3852) ;  /* 0x00000000001c7947 */ /* 0x000fec0003800000 */
.L_x_3876:
[----:B------:R-:W2:Y:S02]  /*fdd0*/  LDG.E.64 R2, desc[UR36][R2.64] ;  /* 0x0000002402027981 */ /* 0x000ea4000c1e1b00 */
[----:B--2---:R-:W0:Y:S02]  /*fde0*/  I2F.U64 R0, R2 ;  /* 0x0000000200007312 */ /* 0x004e240000301000 */
[----:B0-----:R-:W-:Y:S01]  /*fdf0*/  F2FP.BF16.F32.PACK_AB R0, RZ, R0 ;  /* 0x00000000ff00723e */ /* 0x001fe200000010ff */
[----:B------:R-:W-:Y:S06]  /*fe00*/  BRA `(.L_x_3852) ;  /* 0x00000000000c7947 */ /* 0x000fec0003800000 */
.L_x_3875:
[----:B------:R-:W2:Y:S02]  /*fe10*/  LDG.E R2, desc[UR36][R2.64] ;  /* 0x0000002402027981 */ /* 0x000ea4000c1e1900 */
[----:B--2---:R-:W-:-:S04]  /*fe20*/  I2FP.F32.U32 R0, R2 ;  /* 0x0000000200007245 */ /* 0x004fc80000201000 */
[----:B------:R-:W-:-:S07]  /*fe30*/  F2FP.BF16.F32.PACK_AB R0, RZ, R0 ;  /* 0x00000000ff00723e */ /* 0x000fce00000010ff */
.L_x_3852:
[----:B0----5:R-:W-:Y:S01]  /*fe40*/  IMAD.U32 R2, R0, 0x10000, RZ ;  /* 0x0001000000027824 */ /* 0x021fe200078e00ff */
[----:B------:R-:W-:Y:S01]  /*fe50*/  SHF.L.U32 R5, R22, 0x10, RZ ;  /* 0x0000001016057819 */ /* 0x000fe200000006ff */
[----:B------:R-:W-:Y:S01]  /*fe60*/  IMAD.U32 R3, R18, 0x10000, RZ ;  /* 0x0001000012037824 */ /* 0x000fe200078e00ff */
[----:B------:R-:W0:Y:S02]  /*fe70*/  LDCU.64 UR6, c[0x0][0x648] ;  /* 0x0000c900ff0677ac */ /* 0x000e240008000a00 */
[----:B------:R-:W-:Y:S01]  /*fe80*/  FSETP.GEU.FTZ.AND P0, PT, |R2|, 0.5, PT ;  /* 0x3f0000000200780b */ /* 0x000fe20003f1e200 */
[----:B------:R-:W-:Y:S01]  /*fe90*/  FADD.FTZ R0, -R3, R5 ;  /* 0x0000000503007221 */ /* 0x000fe20000010100 */
[----:B------:R-:W-:-:S04]  /*fea0*/  UPRMT UR4, UR44, 0x9910, URZ ;  /* 0x000099102c047896 */ /* 0x000fc800080000ff */
[----:B------:R-:W-:-:S07]  /*feb0*/  UISETP.GT.AND UP0, UPT, UR4, 0x9, UPT ;  /* 0x000000090400788c */ /* 0x000fce000bf04270 */
        /* <DEDUP_REMOVED lines=19> */
.L_x_3883:
[----:B-1----:R-:W-:-:S06]  /*fff0*/  IMAD.U32 R5, R5, 0x10000, RZ ;  /* 0x0001000005057824 */ /* 0x002fcc00078e00ff */
[----:B0-----:R-:W0:Y:S02]  /*10000*/  F2I.S64.TRUNC R4, R5 ;  /* 0x0000000500047311 */ /* 0x001e24000020d900 */
[----:B0-----:R2:W-:Y:S01]  /*10010*/  STG.E.U8 desc[UR36][R2.64], R4 ;  /* 0x0000000402007986 */ /* 0x0015e2000c101124 */
[----:B------:R-:W-:Y:S05]  /*10020*/  BRA `(.L_x_3885) ;  /* 0x0000000c006c7947 */ /* 0x000fea0003800000 */
.L_x_3882:
        /* <DEDUP_REMOVED lines=10> */
.L_x_3887:
[----:B-1----:R-:W-:-:S06]  /*100d0*/  IMAD.U32 R5, R5, 0x10000, RZ ;  /* 0x0001000005057824 */ /* 0x002fcc00078e00ff */
[----:B------:R-:W1:Y:S02]  /*100e0*/  F2I.FTZ.TRUNC.NTZ R5, R5 ;  /* 0x0000000500057305 */ /* 0x000e64000021f100 */
[----:B-1----:R4:W-:Y:S01]  /*100f0*/  STG.E desc[UR36][R2.64], R5 ;  /* 0x0000000502007986 */ /* 0x0029e2000c101924 */
[----:B------:R-:W-:Y:S05]  /*10100*/  BRA `(.L_x_3885) ;  /* 0x0000000c00347947 */ /* 0x000fea0003800000 */
.L_x_3886:
[----:B-1----:R-:W-:-:S06]  /*10110*/  IMAD.U32 R5, R5, 0x10000, RZ ;  /* 0x0001000005057824 */ /* 0x002fcc00078e00ff */
[----:B------:R-:W1:Y:S02]  /*10120*/  F2I.FTZ.TRUNC.NTZ R5, R5 ;  /* 0x0000000500057305 */ /* 0x000e64000021f100 */
[----:B-1----:R3:W-:Y:S01]  /*10130*/  STG.E.U16 desc[UR36][R2.64], R5 ;  /* 0x0000000502007986 */ /* 0x0027e2000c101524 */
[----:B------:R-:W-:Y:S05]  /*10140*/  BRA `(.L_x_3885) ;  /* 0x0000000c00247947 */ /* 0x000fea0003800000 */
.L_x_3881:
        /* <DEDUP_REMOVED lines=9> */
.L_x_3889:
[----:B-1----:R-:W-:-:S05]  /*101e0*/  IMAD.U32 R0, R5, 0x10000, RZ ;  /* 0x0001000005007824 */ /* 0x002fca00078e00ff */
[----:B------:R-:W-:-:S05]  /*101f0*/  F2FP.F16.F32.PACK_AB R0, RZ, R0 ;  /* 0x00000000ff00723e */ /* 0x000fca00000000ff */
[----:B------:R1:W-:Y:S01]  /*10200*/  STG.E.U16 desc[UR36][R2.64], R0 ;  /* 0x0000000002007986 */ /* 0x0003e2000c101524 */
[----:B------:R-:W-:Y:S05]  /*10210*/  BRA `(.L_x_3885) ;  /* 0x0000000800f07947 */ /* 0x000fea0003800000 */
.L_x_3888:
        /* <DEDUP_REMOVED lines=10> */
.L_x_3891:
[----:B-1----:R-:W-:-:S05]  /*102c0*/  IMAD.U32 R5, R5, 0x10000, RZ ;  /* 0x0001000005057824 */ /* 0x002fca00078e00ff */
[----:B------:R-:W-:-:S04]  /*102d0*/  F2FP.F16.F32.PACK_AB R5, RZ, R5 ;  /* 0x00000005ff05723e */ /* 0x000fc800000000ff */
[----:B------:R-:W-:-:S05]  /*102e0*/  PRMT R5, R5, 0x5410, RZ ;  /* 0x0000541005057816 */ /* 0x000fca00000000ff */
[----:B------:R1:W-:Y:S01]  /*102f0*/  STG.E desc[UR36][R2.64], R5 ;  /* 0x0000000502007986 */ /* 0x0003e2000c101924 */
[----:B------:R-:W-:Y:S05]  /*10300*/  BRA `(.L_x_3885) ;  /* 0x0000000800b47947 */ /* 0x000fea0003800000 */
.L_x_3890:
[----:B01----:R-:W-:-:S05]  /*10310*/  SHF.L.U32 R4, R5, 0x10, RZ ;  /* 0x0000001005047819 */ /* 0x003fca00000006ff */
[----:B------:R-:W-:-:S06]  /*10320*/  FMUL.FTZ R4, R4, 1 ;  /* 0x3f80000004047820 */ /* 0x000fcc0000410000 */
[----:B------:R-:W0:Y:S02]  /*10330*/  F2F.F64.F32 R4, R4 ;  /* 0x0000000400047310 */ /* 0x000e240000201800 */
[----:B0-----:R0:W-:Y:S01]  /*10340*/  STG.E.64 desc[UR36][R2.64], R4 ;  /* 0x0000000402007986 */ /* 0x0011e2000c101b24 */
[----:B------:R-:W-:Y:S05]  /*10350*/  BRA `(.L_x_3885) ;  /* 0x0000000800a07947 */ /* 0x000fea0003800000 */
.L_x_3880:
        /* <DEDUP_REMOVED lines=14> */
.L_x_3895:
        /* <DEDUP_REMOVED lines=18> */
.L_x_3898:
[----:B------:R-:W-:-:S04]  /*10560*/  SHF.R.U32.HI R5, RZ, 0x18, R5 ;  /* 0x00000018ff057819 */ /* 0x000fc80000011605 */
[----:B------:R-:W-:-:S07]  /*10570*/  LOP3.LUT R0, R0, 0x80, R5, 0xf8, !PT ;  /* 0x0000008000007812 */ /* 0x000fce00078ef805 */
.L_x_3897:
[----:B------:R-:W-:Y:S05]  /*10580*/  BSYNC.RECONVERGENT B0 ;  /* 0x0000000000007941 */ /* 0x000fea0003800200 */
.L_x_3896:
[----:B------:R0:W-:Y:S01]  /*10590*/  STG.E.U8 desc[UR36][R2.64], R0 ;  /* 0x0000000002007986 */ /* 0x0001e2000c101124 */
[----:B------:R-:W-:Y:S05]  /*105a0*/  BRA `(.L_x_3885) ;  /* 0x00000008000c7947 */ /* 0x000fea0003800000 */
.L_x_3894:
        /* <DEDUP_REMOVED lines=18> */
.L_x_3901:
[----:B------:R-:W-:-:S04]  /*106d0*/  SHF.R.U32.HI R5, RZ, 0x18, R5 ;  /* 0x00000018ff057819 */ /* 0x000fc80000011605 */
[----:B------:R-:W-:-:S07]  /*106e0*/  LOP3.LUT R0, R0, 0x80, R5, 0xf8, !PT ;  /* 0x0000008000007812 */ /* 0x000fce00078ef805 */
.L_x_3900:
[----:B------:R-:W-:Y:S05]  /*106f0*/  BSYNC.RECONVERGENT B0 ;  /* 0x0000000000007941 */ /* 0x000fea0003800200 */
.L_x_3899:
[----:B------:R0:W-:Y:S01]  /*10700*/  STG.E.U8 desc[UR36][R2.64], R0 ;  /* 0x0000000002007986 */ /* 0x0001e2000c101124 */
[----:B------:R-:W-:Y:S05]  /*10710*/  BRA `(.L_x_3885) ;  /* 0x0000000400b07947 */ /* 0x000fea0003800000 */
.L_x_3893:
        /* <DEDUP_REMOVED lines=22> */
.L_x_3903:
[----:B-1----:R-:W-:-:S06]  /*10880*/  IMAD.U32 R5, R5, 0x10000, RZ ;  /* 0x0001000005057824 */ /* 0x002fcc00078e00ff */
[----:B0-----:R-:W0:Y:S02]  /*10890*/  F2I.U64.TRUNC R4, R5 ;  /* 0x0000000500047311 */ /* 0x001e24000020d800 */
[----:B0-----:R0:W-:Y:S01]  /*108a0*/  STG.E.64 desc[UR36][R2.64], R4 ;  /* 0x0000000402007986 */ /* 0x0011e2000c101b24 */
[----:B------:R-:W-:Y:S05]  /*108b0*/  BRA `(.L_x_3885) ;  /* 0x0000000400487947 */ /* 0x000fea0003800000 */
.L_x_3902:
[----:B-1----:R-:W-:-:S06]  /*108c0*/  IMAD.U32 R5, R5, 0x10000, RZ ;  /* 0x0001000005057824 */ /* 0x002fcc00078e00ff */
[----:B------:R-:W1:Y:S02]  /*108d0*/  F2I.FTZ.U32.TRUNC.NTZ R5, R5 ;  /* 0x0000000500057305 */ /* 0x000e64000021f000 */
[----:B-1----:R1:W-:Y:S01]  /*108e0*/  STG.E desc[UR36][R2.64], R5 ;  /* 0x0000000502007986 */ /* 0x0023e2000c101924 */
[----:B------:R-:W-:Y:S05]  /*108f0*/  BRA `(.L_x_3885) ;  /* 0x0000000400387947 */ /* 0x000fea0003800000 */
.L_x_3892:
        /* <DEDUP_REMOVED lines=11> */
.L_x_3905:
[----:B-1----:R-:W-:Y:S01]  /*109b0*/  IMAD.U32 R5, R5, 0x10000, RZ ;  /* 0x0001000005057824 */ /* 0x002fe200078e00ff */
[----:B------:R-:W-:-:S03]  /*109c0*/  CS2R R6, SRZ ;  /* 0x0000000000067805 */ /* 0x000fc6000001ff00 */
[----:B------:R-:W-:-:S06]  /*109d0*/  FMUL.FTZ R5, R5, 1 ;  /* 0x3f80000005057820 */ /* 0x000fcc0000410000 */
[----:B0-----:R-:W0:Y:S02]  /*109e0*/  F2F.F64.F32 R4, R5 ;  /* 0x0000000500047310 */ /* 0x001e240000201800 */
[----:B0-----:R0:W-:Y:S01]  /*109f0*/  STG.E.128 desc[UR36][R2.64], R4 ;  /* 0x0000000402007986 */ /* 0x0011e2000c101d24 */
[----:B------:R-:W-:Y:S05]  /*10a00*/  BRA `(.L_x_3885) ;  /* 0x0000000000f47947 */ /* 0x000fea0003800000 */
.L_x_3904:
[----:B------:R-:W-:-:S09]  /*10a10*/  UISETP.NE.AND UP0, UPT, UR4, 0xf, UPT ;  /* 0x0000000f0400788c */ /* 0x000fd2000bf05270 */
[----:B------:R-:W-:Y:S05]  /*10a20*/  BRA.U !UP0, `(.L_x_3906) ;  /* 0x0000000108e87547 */ /* 0x000fea000b800000 */
[----:B------:R-:W-:-:S09]  /*10a30*/  UISETP.NE.AND UP0, UPT, UR4, 0x17, UPT ;  /* 0x000000170400788c */ /* 0x000fd2000bf05270 */
[----:B------:R-:W-:Y:S05]  /*10a40*/  BRA.U !UP0, `(.L_x_3907) ;  /* 0x0000000108907547 */ /* 0x000fea000b800000 */
[----:B------:R-:W-:-:S09]  /*10a50*/  UISETP.NE.AND UP0, UPT, UR4, 0x18, UPT ;  /* 0x000000180400788c */ /* 0x000fd2000bf05270 */
[----:B------:R-:W-:Y:S05]  /*10a60*/  BRA.U !UP0, `(.L_x_3908) ;  /* 0x0000000108447547 */ /* 0x000fea000b800000 */
.L_x_3884:
[----:B------:R-:W-:Y:S01]  /*10a70*/  MOV R0, 0x0 ;  /* 0x0000000000007802 */ /* 0x000fe20000000f00 */
[----:B------:R-:W0:Y:S01]  /*10a80*/  LDCU.64 UR4, c[0x4][0x128] ;  /* 0x01002500ff0477ac */ /* 0x000e220008000a00 */
[----:B------:R-:W-:Y:S02]  /*10a90*/  HFMA2 R12, -RZ, RZ, 0, 5.9604644775390625e-08 ;  /* 0x00000001ff0c7431 */ /* 0x000fe400000001ff */
[----:B------:R-:W-:Y:S01]  /*10aa0*/  IMAD.MOV.U32 R8, RZ, RZ, 0x65 ;  /* 0x00000065ff087424 */ /* 0x000fe200078e00ff */
[----:B------:R2:W3:Y:S01]  /*10ab0*/  LDC.64 R2, c[0x4][R0] ;  /* 0x0100000000027b82 */ /* 0x0004e20000000a00 */
[----:B------:R-:W4:Y:S01]  /*10ac0*/  LDCU.64 UR6, c[0x4][0x130] ;  /* 0x01002600ff0677ac */ /* 0x000f220008000a00 */
[----:B------:R-:W-:Y:S01]  /*10ad0*/  IMAD.MOV.U32 R13, RZ, RZ, RZ ;  /* 0x000000ffff0d7224 */ /* 0x000fe200078e00ff */
[----:B------:R-:W5:Y:S01]  /*10ae0*/  LDCU.64 UR8, c[0x4][0x40] ;  /* 0x01000800ff0877ac */ /* 0x000f620008000a00 */
[----:B0-----:R-:W-:Y:S02]  /*10af0*/  IMAD.U32 R4, RZ, RZ, UR4 ;  /* 0x00000004ff047e24 */ /* 0x001fe4000f8e00ff */
[----:B-1----:R-:W-:-:S02]  /*10b00*/  IMAD.U32 R5, RZ, RZ, UR5 ;  /* 0x00000005ff057e24 */ /* 0x002fc4000f8e00ff */
[----:B----4-:R-:W-:Y:S02]  /*10b10*/  IMAD.U32 R6, RZ, RZ, UR6 ;  /* 0x00000006ff067e24 */ /* 0x010fe4000f8e00ff */
[----:B------:R-:W-:Y:S02]  /*10b20*/  IMAD.U32 R7, RZ, RZ, UR7 ;  /* 0x00000007ff077e24 */ /* 0x000fe4000f8e00ff */
[----:B-----5:R-:W-:Y:S02]  /*10b30*/  IMAD.U32 R10, RZ, RZ, UR8 ;  /* 0x00000008ff0a7e24 */ /* 0x020fe4000f8e00ff */
[----:B--2---:R-:W-:-:S07]  /*10b40*/  IMAD.U32 R11, RZ, RZ, UR9 ;  /* 0x00000009ff0b7e24 */ /* 0x004fce000f8e00ff */
[----:B------:R-:W-:-:S07]  /*10b50*/  LEPC R20, `(.L_x_3909) ;  /* 0x000000001014794e */ /* 0x000fce0000000000 */
[----:B---3--:R-:W-:Y:S05]  /*10b60*/  CALL.ABS.NOINC R2 ;  /* 0x0000000002007343 */ /* 0x008fea0003c00000 */
.L_x_3909:
[----:B------:R-:W-:Y:S05]  /*10b70*/  BRA `(.L_x_3885) ;  /* 0x0000000000987947 */ /* 0x000fea0003800000 */
.L_x_3908:
[----:B-1----:R-:W-:Y:S01]  /*10b80*/  IMAD.U32 R7, R5, 0x10000, RZ ;  /* 0x0001000005077824 */ /* 0x002fe200078e00ff */
[----:B------:R-:W-:Y:S01]  /*10b90*/  BSSY.RECONVERGENT B0, `(.L_x_3910) ;  /* 0x000000c000007945 */ /* 0x000fe20003800200 */
[----:B------:R-:W-:-:S03]  /*10ba0*/  IMAD.MOV.U32 R0, RZ, RZ, 0x7f ;  /* 0x0000007fff007424 */ /* 0x000fc600078e00ff */
        /* <DEDUP_REMOVED lines=10> */
.L_x_3911:
[----:B------:R-:W-:Y:S05]  /*10c50*/  BSYNC.RECONVERGENT B0 ;  /* 0x0000000000007941 */ /* 0x000fea0003800200 */
.L_x_3910:
[----:B------:R-:W-:-:S05]  /*10c60*/  LOP3.LUT R5, R0, 0x80, R5, 0xf8, !PT ;  /* 0x0000008000057812 */ /* 0x000fca00078ef805 */
[----:B------:R0:W-:Y:S01]  /*10c70*/  STG.E.U8 desc[UR36][R2.64], R5 ;  /* 0x0000000502007986 */ /* 0x0001e2000c101124 */
[----:B------:R-:W-:Y:S05]  /*10c80*/  BRA `(.L_x_3885) ;  /* 0x0000000000547947 */ /* 0x000fea0003800000 */
.L_x_3907:
        /* <DEDUP_REMOVED lines=12> */
.L_x_3913:
[----:B------:R-:W-:Y:S01]  /*10d50*/  IMAD.MOV.U32 R0, RZ, RZ, 0x7f ;  /* 0x0000007fff007424 */ /* 0x000fe200078e00ff */
[----:B------:R-:W-:-:S04]  /*10d60*/  ISETP.GT.U32.AND P0, PT, R4, 0x7f800000, PT ;  /* 0x7f8000000400780c */ /* 0x000fc80003f04070 */
[----:B------:R-:W-:-:S09]  /*10d70*/  SEL R0, R0, 0x7c, P0 ;  /* 0x0000007c00007807 */ /* 0x000fd20000000000 */
.L_x_3914:
[----:B------:R-:W-:Y:S05]  /*10d80*/  BSYNC.RECONVERGENT B0 ;  /* 0x0000000000007941 */ /* 0x000fea0003800200 */
.L_x_3912:
[----:B------:R-:W-:-:S04]  /*10d90*/  SHF.R.U32.HI R5, RZ, 0x18, R5 ;  /* 0x00000018ff057819 */ /* 0x000fc80000011605 */
[----:B------:R-:W-:-:S05]  /*10da0*/  LOP3.LUT R5, R0, 0x80, R5, 0xf8, !PT ;  /* 0x0000008000057812 */ /* 0x000fca00078ef805 */
[----:B------:R0:W-:Y:S01]  /*10db0*/  STG.E.U8 desc[UR36][R2.64], R5 ;  /* 0x0000000502007986 */ /* 0x0001e2000c101124 */
[----:B------:R-:W-:Y:S05]  /*10dc0*/  BRA `(.L_x_3885) ;  /* 0x0000000000047947 */ /* 0x000fea0003800000 */
.L_x_3906:
[----:B-1----:R1:W-:Y:S02]  /*10dd0*/  STG.E.U16 desc[UR36][R2.64], R5 ;  /* 0x0000000502007986 */ /* 0x0023e4000c101524 */
.L_x_3885:
[----:B------:R-:W-:-:S07]  /*10de0*/  VIADD R17, R17, 0x80 ;  /* 0x0000008011117836 */ /* 0x000fce0000000000 */
.L_x_3779:
[----:B------:R-:W-:Y:S05]  /*10df0*/  BSYNC.RECONVERGENT B6 ;  /* 0x0000000000067941 */ /* 0x000fea0003800200 */
.L_x_3778:
[----:B------:R-:W5:Y:S02]  /*10e00*/  LDCU UR4, c[0x0][0x380] ;  /* 0x00007000ff0477ac */ /* 0x000f640008000800 */
[----:B-----5:R-:W-:-:S13]  /*10e10*/  ISETP.GE.AND P0, PT, R17, UR4, PT ;  /* 0x0000000411007c0c */ /* 0x020fda000bf06270 */
[----:B------:R-:W-:Y:S05]  /*10e20*/  @P0 EXIT ;  /* 0x000000000000094d */ /* 0x000fea0003800000 */
        /* <DEDUP_REMOVED lines=14> */
[----:B------:R-:W-:-:S04]  /*10f10*/  SHF.R.U32.HI R3, RZ, UR5, R2 ;  /* 0x00000005ff037c19 */ /* 0x000fc80008011602 */
[----:B------:R-:W-:-:S05]  /*10f20*/  IADD3 R0, PT, PT, -R3, RZ, RZ ;  /* 0x000000ff03007210 */ /* 0x000fca0007ffe1ff */
        /* <DEDUP_REMOVED lines=88> */
[----:B------:R-:W-:-:S04]  /*114b0*/  SHF.R.U32.HI R3, RZ, UR5, R2 ;  /* 0x00000005ff037c19 */ /* 0x000fc80008011602 */
[----:B------:R-:W-:-:S05]  /*114c0*/  IADD3 R4, PT, PT, -R3, RZ, RZ ;  /* 0x000000ff03047210 */ /* 0x000fca0007ffe1ff */
        /* <DEDUP_REMOVED lines=267> */
[----:B------:R-:W-:-:S04]  /*12580*/  SHF.R.U32.HI R2, RZ, UR5, R2 ;  /* 0x00000005ff027c19 */ /* 0x000fc80008011602 */
[----:B------:R-:W-:-:S05]  /*12590*/  IADD3 R3, PT, PT, -R2, RZ, RZ ;  /* 0x000000ff02037210 */ /* 0x000fca0007ffe1ff */
[----:B-1----:R-:W-:-:S04]  /*125a0*/  IMAD R5, R3, UR6, R5 ;  /* 0x0000000603057c24 */ /* 0x002fc8000f8e0205 */
[C---:B--2---:R-:W-:Y:S02]  /*125b0*/  IMAD R16, R5.reuse, UR8, R16 ;  /* 0x0000000805107c24 */ /* 0x044fe4000f8e0210 */
[C---:B------:R-:W-:Y:S02]  /*125c0*/  IMAD R0, R5.reuse, UR9, R0 ;  /* 0x0000000905007c24 */ /* 0x040fe4000f8e0200 */
[C---:B---3--:R-:W-:Y:S02]  /*125d0*/  IMAD R22, R5.reuse, UR10, R22 ;  /* 0x0000000a05167c24 */ /* 0x048fe4000f8e0216 */
[----:B------:R-:W-:-:S07]  /*125e0*/  IMAD R18, R5, UR11, R18 ;  /* 0x0000000b05127c24 */ /* 0x000fce000f8e0212 */
.L_x_3915:
[----:B------:R-:W0:Y:S01]  /*125f0*/  LDCU.64 UR6, c[0x0][0x648] ;  /* 0x0000c900ff0677ac */ /* 0x000e220008000a00 */
[----:B------:R-:W2:Y:S01]  /*12600*/  LDCU.64 UR8, c[0x0][0x650] ;  /* 0x0000ca00ff0877ac */ /* 0x000ea20008000a00 */
[----:B------:R-:W-:-:S04]  /*12610*/  UPRMT UR4, UR40, 0x9910, URZ ;  /* 0x0000991028047896 */ /* 0x000fc800080000ff */
[----:B------:R-:W-:Y:S01]  /*12620*/  UISETP.GT.AND UP0, UPT, UR4, 0x9, UPT ;  /* 0x000000090400788c */ /* 0x000fe2000bf04270 */
[----:B0-----:R-:W-:Y:S02]  /*12630*/  IADD3 R16, P0, PT, R16, UR6, RZ ;  /* 0x0000000610107c10 */ /* 0x001fe4000ff1e0ff */
[----:B--23--:R-:W-:-:S03]  /*12640*/  IADD3 R2, P1, PT, R0, UR8, RZ ;  /* 0x0000000800027c10 */ /* 0x00cfc6000ff3e0ff */
[----:B------:R-:W-:Y:S02]  /*12650*/  IMAD.X R17, RZ, RZ, UR7, P0 ;  /* 0x00000007ff117e24 */ /* 0x000fe400080e06ff */
        /* <DEDUP_REMOVED lines=15> */
.L_x_3919:
[----:B------:R-:W2:Y:S02]  /*12750*/  LDG.E.U8 R2, desc[UR36][R2.64] ;  /* 0x0000002402027981 */ /* 0x000ea4000c1e1100 */
[----:B--2---:R-:W-:-:S04]  /*12760*/  I2FP.F32.U32 R0, R2 ;  /* 0x0000000200007245 */ /* 0x004fc80000201000 */
[----:B------:R-:W-:-:S04]  /*12770*/  F2FP.BF16.F32.PACK_AB R0, RZ, R0 ;  /* 0x00000000ff00723e */ /* 0x000fc800000010ff */
[----:B------:R-:W-:Y:S01]  /*12780*/  PRMT R19, R0, 0x7610, R19 ;  /* 0x0000761000137816 */ /* 0x000fe20000000013 */
[----:B------:R-:W-:Y:S06]  /*12790*/  BRA `(.L_x_3921) ;  /* 0x0000000c00e07947 */ /* 0x000fec0003800000 */
.L_x_3918:
        /* <DEDUP_REMOVED lines=11> */
.L_x_3923:
[----:B------:R-:W2:Y:S02]  /*12850*/  LDG.E R2, desc[UR36][R2.64] ;  /* 0x0000002402027981 */ /* 0x000ea4000c1e1900 */
[----:B--2---:R-:W-:-:S04]  /*12860*/  I2FP.F32.S32 R0, R2 ;  /* 0x0000000200007245 */ /* 0x004fc80000201400 */
[----:B------:R-:W-:-:S04]  /*12870*/  F2FP.BF16.F32.PACK_AB R0, RZ, R0 ;  /* 0x00000000ff00723e */ /* 0x000fc800000010ff */
[----:B------:R-:W-:Y:S01]  /*12880*/  PRMT R19, R0, 0x7610, R19 ;  /* 0x0000761000137816 */ /* 0x000fe20000000013 */
[----:B------:R-:W-:Y:S06]  /*12890*/  BRA `(.L_x_3921) ;  /* 0x0000000c00a07947 */ /* 0x000fec0003800000 */
.L_x_3922:
[----:B------:R-:W2:Y:S02]  /*128a0*/  LDG.E.U16 R2, desc[UR36][R2.64] ;  /* 0x0000002402027981 */ /* 0x000ea4000c1e1500 */
[----:B--2---:R-:W0:Y:S02]  /*128b0*/  I2F.S16 R0, R2 ;  /* 0x0000000200007306 */ /* 0x004e240000101400 */
[----:B0-----:R-:W-:-:S04]  /*128c0*/  F2FP.BF16.F32.PACK_AB R0, RZ, R0 ;  /* 0x00000000ff00723e */ /* 0x001fc800000010ff */
[----:B------:R-:W-:Y:S01]  /*128d0*/  PRMT R19, R0, 0x7610, R19 ;  /* 0x0000761000137816 */ /* 0x000fe20000000013 */
[----:B------:R-:W-:Y:S06]  /*128e0*/  BRA `(.L_x_3921) ;  /* 0x0000000c008c7947 */ /* 0x000fec0003800000 */
.L_x_3917:
        /* <DEDUP_REMOVED lines=9> */
.L_x_3925:
[----:B------:R-:W2:Y:S02]  /*12980*/  LDG.E.U16 R0, desc[UR36][R2.64] ;  /* 0x0000002402007981 */ /* 0x000ea4000c1e1500 */
[----:B--2---:R-:W-:-:S05]  /*12990*/  HADD2.F32 R0, -RZ, R0.H0_H0 ;  /* 0x20000000ff007230 */ /* 0x004fca0000004100 */
[----:B------:R-:W-:-:S04]  /*129a0*/  F2FP.BF16.F32.PACK_AB R0, RZ, R0 ;  /* 0x00000000ff00723e */ /* 0x000fc800000010ff */
[----:B------:R-:W-:Y:S01]  /*129b0*/  PRMT R19, R0, 0x7610, R19 ;  /* 0x0000761000137816 */ /* 0x000fe20000000013 */
[----:B------:R-:W-:Y:S06]  /*129c0*/  BRA `(.L_x_3921) ;  /* 0x0000000c00547947 */ /* 0x000fec0003800000 */
.L_x_3924:
        /* <DEDUP_REMOVED lines=9> */
.L_x_3927:
[----:B------:R-:W2:Y:S02]  /*12a60*/  LDG.E.U16 R2, desc[UR36][R2.64] ;  /* 0x0000002402027981 */ /* 0x000ea4000c1e1500 */
[----:B--2---:R-:W-:-:S05]  /*12a70*/  HADD2.F32 R0, -RZ, R2.H0_H0 ;  /* 0x20000002ff007230 */ /* 0x004fca0000004100 */
[----:B------:R-:W-:-:S04]  /*12a80*/  F2FP.BF16.F32.PACK_AB R0, RZ, R0 ;  /* 0x00000000ff00723e */ /* 0x000fc800000010ff */
[----:B------:R-:W-:Y:S01]  /*12a90*/  PRMT R19, R0, 0x7610, R19 ;  /* 0x0000761000137816 */ /* 0x000fe20000000013 */
[----:B------:R-:W-:Y:S06]  /*12aa0*/  BRA `(.L_x_3921) ;  /* 0x0000000c001c7947 */ /* 0x000fec0003800000 */
.L_x_3926:
        /* <DEDUP_REMOVED lines=13> */
.L_x_3916:
        /* <DEDUP_REMOVED lines=14> */
.L_x_3930:
        /* <DEDUP_REMOVED lines=13> */
.L_x_3929:
        /* <DEDUP_REMOVED lines=27> */
.L_x_3932:
        /* <DEDUP_REMOVED lines=14> */
.L_x_3931:
[----:B------:R0:W5:Y:S01]  /*12fc0*/  LDG.E.U16 R19, desc[UR36][R2.64] ;  /* 0x0000002402137981 */ /* 0x000162000c1e1500 */
[----:B------:R-:W-:Y:S05]  /*12fd0*/  BRA `(.L_x_3921) ;  /* 0x0000000400d07947 */ /* 0x000fea0003800000 */
.L_x_3928:
        /* <DEDUP_REMOVED lines=13> */
.L_x_3935:
        /* <DEDUP_REMOVED lines=21> */
.L_x_3939:
[----:B------:R-:W-:Y:S05]  /*13200*/  BSYNC.RECONVERGENT B1 ;  /* 0x0000000000017941 */ /* 0x000fea0003800200 */
.L_x_3938:
[----:B------:R-:W-:Y:S01]  /*13210*/  IMAD.SHL.U32 R0, R0, 0x100000, RZ ;  /* 0x0010000000007824 */ /* 0x000fe200078e00ff */
[----:B------:R-:W-:-:S04]  /*13220*/  LEA R2, R2, 0x3b800000, 0x17 ;  /* 0x3b80000002027811 */ /* 0x000fc800078eb8ff */
[----:B------:R-:W-:-:S07]  /*13230*/  LOP3.LUT R0, R2, R0, R7, 0xfe, !PT ;  /* 0x0000000002007212 */ /* 0x000fce00078efe07 */
.L_x_3937:
[----:B------:R-:W-:Y:S05]  /*13240*/  BSYNC.RECONVERGENT B0 ;  /* 0x0000000000007941 */ /* 0x000fea0003800200 */
.L_x_3936:
[----:B------:R-:W-:-:S04]  /*13250*/  F2FP.BF16.F32.PACK_AB R0, RZ, R0 ;  /* 0x00000000ff00723e */ /* 0x000fc800000010ff */
[----:B------:R-:W-:Y:S01]  /*13260*/  PRMT R19, R0, 0x7610, R19 ;  /* 0x0000761000137816 */ /* 0x000fe20000000013 */
[----:B------:R-:W-:Y:S06]  /*13270*/  BRA `(.L_x_3921) ;  /* 0x0000000400287947 */ /* 0x000fec0003800000 */
.L_x_3934:
        /* <DEDUP_REMOVED lines=21> */
.L_x_3943:
[----:B------:R-:W-:Y:S05]  /*133d0*/  BSYNC.RECONVERGENT B1 ;  /* 0x0000000000017941 */ /* 0x000fea0003800200 */
.L_x_3942:
[----:B------:R-:W-:Y:S01]  /*133e0*/  IMAD.SHL.U32 R0, R0, 0x200000, RZ ;  /* 0x0020000000007824 */ /* 0x000fe200078e00ff */
[----:B------:R-:W-:-:S04]  /*133f0*/  LEA R2, R2, 0x37800000, 0x17 ;  /* 0x3780000002027811 */ /* 0x000fc800078eb8ff */
[----:B------:R-:W-:-:S07]  /*13400*/  LOP3.LUT R0, R2, R0, R7, 0xfe, !PT ;  /* 0x0000000002007212 */ /* 0x000fce00078efe07 */
.L_x_3941:
[----:B------:R-:W-:Y:S05]  /*13410*/  BSYNC.RECONVERGENT B0 ;  /* 0x0000000000007941 */ /* 0x000fea0003800200 */
.L_x_3940:
[----:B------:R-:W-:-:S04]  /*13420*/  F2FP.BF16.F32.PACK_AB R0, RZ, R0 ;  /* 0x00000000ff00723e */ /* 0x000fc800000010ff */
[----:B------:R-:W-:Y:S01]  /*13430*/  PRMT R19, R0, 0x7610, R19 ;  /* 0x0000761000137816 */ /* 0x000fe20000000013 */
[----:B------:R-:W-:Y:S06]  /*13440*/  BRA `(.L_x_3921) ;  /* 0x0000000000b47947 */ /* 0x000fec0003800000 */
.L_x_3933:
        /* <DEDUP_REMOVED lines=14> */
.L_x_3947:
[----:B------:R-:W-:Y:S05]  /*13530*/  BSYNC.RECONVERGENT B0 ;  /* 0x0000000000007941 */ /* 0x000fea0003800200 */
.L_x_3946:
[----:B------:R-:W-:-:S04]  /*13540*/  F2FP.BF16.F32.PACK_AB R0, RZ, R0 ;  /* 0x00000000ff00723e */ /* 0x000fc800000010ff */
[----:B------:R-:W-:Y:S01]  /*13550*/  PRMT R19, R0, 0x7610, R19 ;  /* 0x0000761000137816 */ /* 0x000fe20000000013 */
[----:B------:R-:W-:Y:S06]  /*13560*/  BRA `(.L_x_3921) ;  /* 0x00000000006c7947 */ /* 0x000fec0003800000 */
.L_x_3920:
        /* <DEDUP_REMOVED lines=16> */
.L_x_3948:
[----:B------:R-:W-:Y:S01]  /*13670*/  PRMT R19, RZ, 0x7610, R19 ;  /* 0x00007610ff137816 */ /* 0x000fe20000000013 */
[----:B------:R-:W-:Y:S06]  /*13680*/  BRA `(.L_x_3921) ;  /* 0x0000000000247947 */ /* 0x000fec0003800000 */
.L_x_3945:
[----:B------:R-:W2:Y:S02]  /*13690*/  LDG.E.64 R2, desc[UR36][R2.64] ;  /* 0x0000002402027981 */ /* 0x000ea4000c1e1b00 */
[----:B--2---:R-:W0:Y:S02]  /*136a0*/  I2F.U64 R0, R2 ;  /* 0x0000000200007312 */ /* 0x004e240000301000 */
[----:B0-----:R-:W-:-:S04]  /*136b0*/  F2FP.BF16.F32.PACK_AB R0, RZ, R0 ;  /* 0x00000000ff00723e */ /* 0x001fc800000010ff */
[----:B------:R-:W-:Y:S01]  /*136c0*/  PRMT R19, R0, 0x7610, R19 ;  /* 0x0000761000137816 */ /* 0x000fe20000000013 */
[----:B------:R-:W-:Y:S06]  /*136d0*/  BRA `(.L_x_3921) ;  /* 0x0000000000107947 */ /* 0x000fec0003800000 */
.L_x_3944:
[----:B------:R-:W2:Y:S02]  /*136e0*/  LDG.E R2, desc[UR36][R2.64] ;  /* 0x0000002402027981 */ /* 0x000ea4000c1e1900 */
[----:B--2---:R-:W-:-:S04]  /*136f0*/  I2FP.F32.U32 R0, R2 ;  /* 0x0000000200007245 */ /* 0x004fc80000201000 */
[----:B------:R-:W-:-:S04]  /*13700*/  F2FP.BF16.F32.PACK_AB R0, RZ, R0 ;  /* 0x00000000ff00723e */ /* 0x000fc800000010ff */
[----:B------:R-:W-:-:S07]  /*13710*/  PRMT R19, R0, 0x7610, R19 ;  /* 0x0000761000137816 */ /* 0x000fce0000000013 */
.L_x_3921:
        /* <DEDUP_REMOVED lines=19> */
.L_x_3952:
[----:B------:R-:W2:Y:S02]  /*13850*/  LDG.E.U8 R2, desc[UR36][R2.64] ;  /* 0x0000002402027981 */ /* 0x000ea4000c1e1100 */
[----:B--2---:R-:W-:-:S04]  /*13860*/  I2FP.F32.U32 R0, R2 ;  /* 0x0000000200007245 */ /* 0x004fc80000201000 */
[----:B------:R-:W-:-:S04]  /*13870*/  F2FP.BF16.F32.PACK_AB R0, RZ, R0 ;  /* 0x00000000ff00723e */ /* 0x000fc800000010ff */
[----:B------:R-:W-:Y:S01]  /*13880*/  PRMT R22, R0, 0x7610, R22 ;  /* 0x0000761000167816 */ /* 0x000fe20000000016 */
[----:B------:R-:W-:Y:S06]  /*13890*/  BRA `(.L_x_3954) ;  /* 0x0000000c00e07947 */ /* 0x000fec0003800000 */
.L_x_3951:
        /* <DEDUP_REMOVED lines=11> */
.L_x_3956:
[----:B------:R-:W2:Y:S02]  /*13950*/  LDG.E R2, desc[UR36][R2.64] ;  /* 0x0000002402027981 */ /* 0x000ea4000c1e1900 */
[----:B--2---:R-:W-:-:S04]  /*13960*/  I2FP.F32.S32 R0, R2 ;  /* 0x0000000200007245 */ /* 0x004fc80000201400 */
[----:B------:R-:W-:-:S04]  /*13970*/  F2FP.BF16.F32.PACK_AB R0, RZ, R0 ;  /* 0x00000000ff00723e */ /* 0x000fc800000010ff */
[----:B------:R-:W-:Y:S01]  /*13980*/  PRMT R22, R0, 0x7610, R22 ;  /* 0x0000761000167816 */ /* 0x000fe20000000016 */
[----:B------:R-:W-:Y:S06]  /*13990*/  BRA `(.L_x_3954) ;  /* 0x0000000c00a07947 */ /* 0x000fec0003800000 */
.L_x_3955:
[----:B------:R-:W2:Y:S02]  /*139a0*/  LDG.E.U16 R2, desc[UR36][R2.64] ;  /* 0x0000002402027981 */ /* 0x000ea4000c1e1500 */
[----:B--2---:R-:W0:Y:S02]  /*139b0*/  I2F.S16 R0, R2 ;  /* 0x0000000200007306 */ /* 0x004e240000101400 */
[----:B0-----:R-:W-:-:S04]  /*139c0*/  F2FP.BF16.F32.PACK_AB R0, RZ, R0 ;  /* 0x00000000ff00723e */ /* 0x001fc800000010ff */
[----:B------:R-:W-:Y:S01]  /*139d0*/  PRMT R22, R0, 0x7610, R22 ;  /* 0x0000761000167816 */ /* 0x000fe20000000016 */
[----:B------:R-:W-:Y:S06]  /*139e0*/  BRA `(.L_x_3954) ;  /* 0x0000000c008c7947 */ /* 0x000fec0003800000 */
.L_x_3950:
        /* <DEDUP_REMOVED lines=9> */
.L_x_3958:
[----:B------:R-:W2:Y:S02]  /*13a80*/  LDG.E.U16 R0, desc[UR36][R2.64] ;  /* 0x0000002402007981 */ /* 0x000ea4000c1e1500 */
[----:B--2---:R-:W-:-:S05]  /*13a90*/  HADD2.F32 R0, -RZ, R0.H0_H0 ;  /* 0x20000000ff007230 */ /* 0x004fca0000004100 */
[----:B------:R-:W-:-:S04]  /*13aa0*/  F2FP.BF16.F32.PACK_AB R0, RZ, R0 ;  /* 0x00000000ff00723e */ /* 0x000fc800000010ff */
[----:B------:R-:W-:Y:S01]  /*13ab0*/  PRMT R22, R0, 0x7610, R22 ;  /* 0x0000761000167816 */ /* 0x000fe20000000016 */
[----:B------:R-:W-:Y:S06]  /*13ac0*/  BRA `(.L_x_3954) ;  /* 0x0000000c00547947 */ /* 0x000fec0003800000 */
.L_x_3957:
        /* <DEDUP_REMOVED lines=9> */
.L_x_3960:
[----:B------:R-:W2:Y:S02]  /*13b60*/  LDG.E.U16 R2, desc[UR36][R2.64] ;  /* 0x0000002402027981 */ /* 0x000ea4000c1e1500 */
[----:B--2---:R-:W-:-:S05]  /*13b70*/  HADD2.F32 R0, -RZ, R2.H0_H0 ;  /* 0x20000002ff007230 */ /* 0x004fca0000004100 */
[----:B------:R-:W-:-:S04]  /*13b80*/  F2FP.BF16.F32.PACK_AB R0, RZ, R0 ;  /* 0x00000000ff00723e */ /* 0x000fc800000010ff */
[----:B------:R-:W-:Y:S01]  /*13b90*/  PRMT R22, R0, 0x7610, R22 ;  /* 0x0000761000167816 */ /* 0x000fe20000000016 */
[----:B------:R-:W-:Y:S06]  /*13ba0*/  BRA `(.L_x_3954) ;  /* 0x0000000c001c7947 */ /* 0x000fec0003800000 */
.L_x_3959:
        /* <DEDUP_REMOVED lines=13> */
.L_x_3949:
        /* <DEDUP_REMOVED lines=14> */
.L_x_3963:
        /* <DEDUP_REMOVED lines=13> */
.L_x_3962:
        /* <DEDUP_REMOVED lines=27> */
.L_x_3965:
        /* <DEDUP_REMOVED lines=14> */
.L_x_3964:
[----:B------:R0:W5:Y:S01]  /*140c0*/  LDG.E.U16 R22, desc[UR36][R2.64] ;  /* 0x0000002402167981 */ /* 0x000162000c1e1500 */
[----:B------:R-:W-:Y:S05]  /*140d0*/  BRA `(.L_x_3954) ;  /* 0x0000000400d07947 */ /* 0x000fea0003800000 */
.L_x_3961:
        /* <DEDUP_REMOVED lines=13> */
.L_x_3968:
        /* <DEDUP_REMOVED lines=21> */
.L_x_3972:
[----:B------:R-:W-:Y:S05]  /*14300*/  BSYNC.RECONVERGENT B1 ;  /* 0x0000000000017941 */ /* 0x000fea0003800200 */
.L_x_3971:
[----:B------:R-:W-:Y:S02]  /*14310*/  SHF.L.U32 R0, R0, 0x14, RZ ;  /* 0x0000001400007819 */ /* 0x000fe400000006ff */
[----:B------:R-:W-:-:S04]  /*14320*/  LEA R2, R2, 0x3b800000, 0x17 ;  /* 0x3b80000002027811 */ /* 0x000fc800078eb8ff */
[----:B------:R-:W-:-:S07]  /*14330*/  LOP3.LUT R0, R2, R0, R7, 0xfe, !PT ;  /* 0x0000000002007212 */ /* 0x000fce00078efe07 */
.L_x_3970:
[----:B------:R-:W-:Y:S05]  /*14340*/  BSYNC.RECONVERGENT B0 ;  /* 0x0000000000007941 */ /* 0x000fea0003800200 */
.L_x_3969:
[----:B------:R-:W-:-:S04]  /*14350*/  F2FP.BF16.F32.PACK_AB R0, RZ, R0 ;  /* 0x00000000ff00723e */ /* 0x000fc800000010ff */
[----:B------:R-:W-:Y:S01]  /*14360*/  PRMT R22, R0, 0x7610, R22 ;  /* 0x0000761000167816 */ /* 0x000fe20000000016 */
[----:B------:R-:W-:Y:S06]  /*14370*/  BRA `(.L_x_3954) ;  /* 0x0000000400287947 */ /* 0x000fec0003800000 */
.L_x_3967:
        /* <DEDUP_REMOVED lines=21> */
.L_x_3976:
[----:B------:R-:W-:Y:S05]  /*144d0*/  BSYNC.RECONVERGENT B1 ;  /* 0x0000000000017941 */ /* 0x000fea0003800200 */
.L_x_3975:
[----:B------:R-:W-:Y:S01]  /*144e0*/  IMAD.SHL.U32 R0, R0, 0x200000, RZ ;  /* 0x0020000000007824 */ /* 0x000fe200078e00ff */
[----:B------:R-:W-:-:S04]  /*144f0*/  LEA R2, R2, 0x37800000, 0x17 ;  /* 0x3780000002027811 */ /* 0x000fc800078eb8ff */
[----:B------:R-:W-:-:S07]  /*14500*/  LOP3.LUT R0, R2, R0, R7, 0xfe, !PT ;  /* 0x0000000002007212 */ /* 0x000fce00078efe07 */
.L_x_3974:
[----:B------:R-:W-:Y:S05]  /*14510*/  BSYNC.RECONVERGENT B0 ;  /* 0x0000000000007941 */ /* 0x000fea0003800200 */
.L_x_3973:
[----:B------:R-:W-:-:S04]  /*14520*/  F2FP.BF16.F32.PACK_AB R0, RZ, R0 ;  /* 0x00000000ff00723e */ /* 0x000fc800000010ff */
[----:B------:R-:W-:Y:S01]  /*14530*/  PRMT R22, R0, 0x7610, R22 ;  /* 0x0000761000167816 */ /* 0x000fe20000000016 */
[----:B------:R-:W-:Y:S06]  /*14540*/  BRA `(.L_x_3954) ;  /* 0x0000000000b47947 */ /* 0x000fec0003800000 */
.L_x_3966:
        /* <DEDUP_REMOVED lines=14> */
.L_x_3980:
[----:B------:R-:W-:Y:S05]  /*14630*/  BSYNC.RECONVERGENT B0 ;  /* 0x0000000000007941 */ /* 0x000fea0003800200 */
.L_x_3979:
[----:B------:R-:W-:-:S04]  /*14640*/  F2FP.BF16.F32.PACK_AB R0, RZ, R0 ;  /* 0x00000000ff00723e */ /* 0x000fc800000010ff */
[----:B------:R-:W-:Y:S01]  /*14650*/  PRMT R22, R0, 0x7610, R22 ;  /* 0x0000761000167816 */ /* 0x000fe20000000016 */
[----:B------:R-:W-:Y:S06]  /*14660*/  BRA `(.L_x_3954) ;  /* 0x00000000006c7947 */ /* 0x000fec0003800000 */
.L_x_3953:
        /* <DEDUP_REMOVED lines=16> */
.L_x_3981:
[----:B------:R-:W-:Y:S01]  /*14770*/  PRMT R22, RZ, 0x7610, R22 ;  /* 0x00007610ff167816 */ /* 0x000fe20000000016 */
[----:B------:R-:W-:Y:S06]  /*14780*/  BRA `(.L_x_3954) ;  /* 0x0000000000247947 */ /* 0x000fec0003800000 */
.L_x_3978:
[----:B------:R-:W2:Y:S02]  /*14790*/  LDG.E.64 R2, desc[UR36][R2.64] ;  /* 0x0000002402027981 */ /* 0x000ea4000c1e1b00 */
[----:B--2---:R-:W0:Y:S02]  /*147a0*/  I2F.U64 R0, R2 ;  /* 0x0000000200007312 */ /* 0x004e240000301000 */
[----:B0-----:R-:W-:-:S04]  /*147b0*/  F2FP.BF16.F32.PACK_AB R0, RZ, R0 ;  /* 0x00000000ff00723e */ /* 0x001fc800000010ff */
[----:B------:R-:W-:Y:S01]  /*147c0*/  PRMT R22, R0, 0x7610, R22 ;  /* 0x0000761000167816 */ /* 0x000fe20000000016 */
[----:B------:R-:W-:Y:S06]  /*147d0*/  BRA `(.L_x_3954) ;  /* 0x0000000000107947 */ /* 0x000fec0003800000 */
.L_x_3977:
[----:B------:R-:W2:Y:S02]  /*147e0*/  LDG.E R2, desc[UR36][R2.64] ;  /* 0x0000002402027981 */ /* 0x000ea4000c1e1900 */
[----:B--2---:R-:W-:-:S04]  /*147f0*/  I2FP.F32.U32 R0, R2 ;  /* 0x0000000200007245 */ /* 0x004fc80000201000 */
[----:B------:R-:W-:-:S04]  /*14800*/  F2FP.BF16.F32.PACK_AB R0, RZ, R0 ;  /* 0x00000000ff00723e */ /* 0x000fc800000010ff */
[----:B------:R-:W-:-:S07]  /*14810*/  PRMT R22, R0, 0x7610, R22 ;  /* 0x0000761000167816 */ /* 0x000fce0000000016 */
.L_x_3954:
        /* <DEDUP_REMOVED lines=18> */
.L_x_3985:
[----:B------:R-:W2:Y:S02]  /*14940*/  LDG.E.U8 R2, desc[UR36][R2.64] ;  /* 0x0000002402027981 */ /* 0x000ea4000c1e1100 */
[----:B--2---:R-:W-:-:S04]  /*14950*/  I2FP.F32.U32 R0, R2 ;  /* 0x0000000200007245 */ /* 0x004fc80000201000 */
[----:B------:R-:W-:Y:S01]  /*14960*/  F2FP.BF16.F32.PACK_AB R0, RZ, R0 ;  /* 0x00000000ff00723e */ /* 0x000fe200000010ff */
[----:B------:R-:W-:Y:S06]  /*14970*/  BRA `(.L_x_3987) ;  /* 0x0000000c00a47947 */ /* 0x000fec0003800000 */
.L_x_3984:
        /* <DEDUP_REMOVED lines=10> */
.L_x_3989:
[----:B------:R-:W2:Y:S02]  /*14a20*/  LDG.E R2, desc[UR36][R2.64] ;  /* 0x0000002402027981 */ /* 0x000ea4000c1e1900 */
[----:B--2---:R-:W-:-:S04]  /*14a30*/  I2FP.F32.S32 R0, R2 ;  /* 0x0000000200007245 */ /* 0x004fc80000201400 */
[----:B------:R-:W-:Y:S01]  /*14a40*/  F2FP.BF16.F32.PACK_AB R0, RZ, R0 ;  /* 0x00000000ff00723e */ /* 0x000fe200000010ff */
[----:B------:R-:W-:Y:S06]  /*14a50*/  BRA `(.L_x_3987) ;  /* 0x0000000c006c7947 */ /* 0x000fec0003800000 */
.L_x_3988:
[----:B------:R-:W2:Y:S02]  /*14a60*/  LDG.E.U16 R2, desc[UR36][R2.64] ;  /* 0x0000002402027981 */ /* 0x000ea4000c1e1500 */
[----:B--2---:R-:W0:Y:S02]  /*14a70*/  I2F.S16 R0, R2 ;  /* 0x0000000200007306 */ /* 0x004e240000101400 */
[----:B0-----:R-:W-:Y:S01]  /*14a80*/  F2FP.BF16.F32.PACK_AB R0, RZ, R0 ;  /* 0x00000000ff00723e */ /* 0x001fe200000010ff */
[----:B------:R-:W-:Y:S06]  /*14a90*/  BRA `(.L_x_3987) ;  /* 0x0000000c005c7947 */ /* 0x000fec0003800000 */
.L_x_3983:
        /* <DEDUP_REMOVED lines=9> */
.L_x_3991:
[----:B------:R-:W2:Y:S02]  /*14b30*/  LDG.E.U16 R0, desc[UR36][R2.64] ;  /* 0x0000002402007981 */ /* 0x000ea4000c1e1500 */
[----:B--2---:R-:W-:-:S05]  /*14b40*/  HADD2.F32 R0, -RZ, R0.H0_H0 ;  /* 0x20000000ff007230 */ /* 0x004fca0000004100 */
[----:B------:R-:W-:Y:S01]  /*14b50*/  F2FP.BF16.F32.PACK_AB R0, RZ, R0 ;  /* 0x00000000ff00723e */ /* 0x000fe200000010ff */
[----:B------:R-:W-:Y:S06]  /*14b60*/  BRA `(.L_x_3987) ;  /* 0x0000000c00287947 */ /* 0x000fec0003800000 */
.L_x_3990:
        /* <DEDUP_REMOVED lines=9> */
.L_x_3993:
[----:B------:R-:W2:Y:S02]  /*14c00*/  LDG.E.U16 R2, desc[UR36][R2.64] ;  /* 0x0000002402027981 */ /* 0x000ea4000c1e1500 */
[----:B--2---:R-:W-:-:S05]  /*14c10*/  HADD2.F32 R0, -RZ, R2.H0_H0 ;  /* 0x20000002ff007230 */ /* 0x004fca0000004100 */
[----:B------:R-:W-:Y:S01]  /*14c20*/  F2FP.BF16.F32.PACK_AB R0, RZ, R0 ;  /* 0x00000000ff00723e */ /* 0x000fe200000010ff */
[----:B------:R-:W-:Y:S06]  /*14c30*/  BRA `(.L_x_3987) ;  /* 0x0000000800f47947 */ /* 0x000fec0003800000 */
.L_x_3992:
        /* <DEDUP_REMOVED lines=12> */
.L_x_3982:
        /* <DEDUP_REMOVED lines=13> */
.L_x_3996:
        /* <DEDUP_REMOVED lines=12> */
.L_x_3995:
        /* <DEDUP_REMOVED lines=27> */
.L_x_3998:
        /* <DEDUP_REMOVED lines=13> */
.L_x_3997:
[----:B------:R0:W5:Y:S01]  /*15110*/  LDG.E.U16 R0, desc[UR36][R2.64] ;  /* 0x0000002402007981 */ /* 0x000162000c1e1500 */
[----:B------:R-:W-:Y:S05]  /*15120*/  BRA `(.L_x_3987) ;  /* 0x0000000400b87947 */ /* 0x000fea0003800000 */
.L_x_3994:
        /* <DEDUP_REMOVED lines=12> */
.L_x_4001:
        /* <DEDUP_REMOVED lines=21> */
.L_x_4005:
[----:B------:R-:W-:Y:S05]  /*15340*/  BSYNC.RECONVERGENT B1 ;  /* 0x0000000000017941 */ /* 0x000fea0003800200 */
.L_x_4004:
[----:B------:R-:W-:Y:S01]  /*15350*/  IMAD.SHL.U32 R0, R0, 0x100000, RZ ;  /* 0x0010000000007824 */ /* 0x000fe200078e00ff */
[----:B------:R-:W-:-:S04]  /*15360*/  LEA R2, R2, 0x3b800000, 0x17 ;  /* 0x3b80000002027811 */ /* 0x000fc800078eb8ff */
[----:B------:R-:W-:-:S07]  /*15370*/  LOP3.LUT R0, R2, R0, R7, 0xfe, !PT ;  /* 0x0000000002007212 */ /* 0x000fce00078efe07 */
.L_x_4003:
[----:B------:R-:W-:Y:S05]  /*15380*/  BSYNC.RECONVERGENT B0 ;  /* 0x0000000000007941 */ /* 0x000fea0003800200 */
.L_x_4002:
[----:B------:R-:W-:Y:S01]  /*15390*/  F2FP.BF16.F32.PACK_AB R0, RZ, R0 ;  /* 0x00000000ff00723e */ /* 0x000fe200000010ff */
[----:B------:R-:W-:Y:S06]  /*153a0*/  BRA `(.L_x_3987) ;  /* 0x0000000400187947 */ /* 0x000fec0003800000 */
.L_x_4000:
        /* <DEDUP_REMOVED lines=21> */
.L_x_4009:
[----:B------:R-:W-:Y:S05]  /*15500*/  BSYNC.RECONVERGENT B1 ;  /* 0x0000000000017941 */ /* 0x000fea0003800200 */
.L_x_4008:
[----:B------:R-:W-:Y:S01]  /*15510*/  IMAD.SHL.U32 R0, R0, 0x200000, RZ ;  /* 0x0020000000007824 */ /* 0x000fe200078e00ff */
[----:B------:R-:W-:-:S04]  /*15520*/  LEA R2, R2, 0x37800000, 0x17 ;  /* 0x3780000002027811 */ /* 0x000fc800078eb8ff */
[----:B------:R-:W-:-:S07]  /*15530*/  LOP3.LUT R0, R2, R0, R7, 0xfe, !PT ;  /* 0x0000000002007212 */ /* 0x000fce00078efe07 */
.L_x_4007:
[----:B------:R-:W-:Y:S05]  /*15540*/  BSYNC.RECONVERGENT B0 ;  /* 0x0000000000007941 */ /* 0x000fea0003800200 */
.L_x_4006:
[----:B------:R-:W-:Y:S01]  /*15550*/  F2FP.BF16.F32.PACK_AB R0, RZ, R0 ;  /* 0x00000000ff00723e */ /* 0x000fe200000010ff */
[----:B------:R-:W-:Y:S06]  /*15560*/  BRA `(.L_x_3987) ;  /* 0x0000000000a87947 */ /* 0x000fec0003800000 */
.L_x_3999:
        /* <DEDUP_REMOVED lines=14> */
.L_x_4013:
[----:B------:R-:W-:Y:S05]  /*15650*/  BSYNC.RECONVERGENT B0 ;  /* 0x0000000000007941 */ /* 0x000fea0003800200 */
.L_x_4012:
[----:B------:R-:W-:Y:S01]  /*15660*/  F2FP.BF16.F32.PACK_AB R0, RZ, R0 ;  /* 0x00000000ff00723e */ /* 0x000fe200000010ff */
[----:B------:R-:W-:Y:S06]  /*15670*/  BRA `(.L_x_3987) ;  /* 0x0000000000647947 */ /* 0x000fec0003800000 */
.L_x_3986:
        /* <DEDUP_REMOVED lines=16> */
.L_x_4014:
[----:B------:R-:W-:Y:S01]  /*15780*/  PRMT R0, RZ, 0x7610, R0 ;  /* 0x00007610ff007816 */ /* 0x000fe20000000000 */
[----:B------:R-:W-:Y:S06]  /*15790*/  BRA `(.L_x_3987) ;  /* 0x00000000001c7947 */ /* 0x000fec0003800000 */
.L_x_4011:
[----:B------:R-:W2:Y:S02]  /*157a0*/  LDG.E.64 R2, desc[UR36][R2.64] ;  /* 0x0000002402027981 */ /* 0x000ea4000c1e1b00 */
[----:B--2---:R-:W0:Y:S02]  /*157b0*/  I2F.U64 R0, R2 ;  /* 0x0000000200007312 */ /* 0x004e240000301000 */
[----:B0-----:R-:W-:Y:S01]  /*157c0*/  F2FP.BF16.F32.PACK_AB R0, RZ, R0 ;  /* 0x00000000ff00723e */ /* 0x001fe200000010ff */
[----:B------:R-:W-:Y:S06]  /*157d0*/  BRA `(.L_x_3987) ;  /* 0x00000000000c7947 */ /* 0x000fec0003800000 */
.L_x_4010:
[----:B------:R-:W2:Y:S02]  /*157e0*/  LDG.E R2, desc[UR36][R2.64] ;  /* 0x0000002402027981 */ /* 0x000ea4000c1e1900 */
[----:B--2---:R-:W-:-:S04]  /*157f0*/  I2FP.F32.U32 R0, R2 ;  /* 0x0000000200007245 */ /* 0x004fc80000201000 */
[----:B------:R-:W-:-:S07]  /*15800*/  F2FP.BF16.F32.PACK_AB R0, RZ, R0 ;  /* 0x00000000ff00723e */ /* 0x000fce00000010ff */
.L_x_3987:
[----:B-----5:R-:W-:Y:S01]  /*15810*/  IMAD.U32 R4, R0, 0x10000, RZ ;  /* 0x0001000000047824 */ /* 0x020fe200078e00ff */
[----:B------:R-:W-:Y:S01]  /*15820*/  UPRMT UR4, UR44, 0x9910, URZ ;  /* 0x000099102c047896 */ /* 0x000fe200080000ff */
[----:B------:R-:W-:Y:S02]  /*15830*/  IMAD.U32 R19, R19, 0x10000, RZ ;  /* 0x0001000013137824 */ /* 0x000fe400078e00ff */
[----:B------:R-:W-:Y:S01]  /*15840*/  IMAD.U32 R5, R22, 0x10000, RZ ;  /* 0x0001000016057824 */ /* 0x000fe200078e00ff */
[----:B------:R-:W-:Y:S01]  /*15850*/  FSETP.GEU.FTZ.AND P0, PT, |R4|, 0.5, PT ;  /* 0x3f0000000400780b */ /* 0x000fe20003f1e200 */
[----:B------:R-:W-:Y:S02]  /*15860*/  UISETP.GT.AND UP0, UPT, UR4, 0x9, UPT ;  /* 0x000000090400788c */ /* 0x000fe4000bf04270 */
[----:B------:R-:W-:-:S10]  /*15870*/  FADD.FTZ R0, -R19, R5 ;  /* 0x0000000513007221 */ /* 0x000fd40000010100 */
[C---:B0-----:R-:W-:Y:S01]  /*15880*/  @P0 FADD.FTZ R3, -R4.reuse, 1 ;  /* 0x3f80000004030421 */ /* 0x041fe20000010100 */
[----:B------:R-:W-:-:S03]  /*15890*/  @!P0 FFMA.FTZ R2, R4, R0, R19 ;  /* 0x0000000004028223 */ /* 0x000fc60000010013 */
        /* <DEDUP_REMOVED lines=13> */
[----:B-1----:R-:W-:Y:S01]  /*15970*/  STG.E.U8 desc[UR36][R16.64], R3 ;  /* 0x0000000310007986 */ /* 0x002fe2000c101124 */
[----:B------:R-:W-:Y:S05]  /*15980*/  EXIT ;  /* 0x000000000000794d */ /* 0x000fea0003800000 */
.L_x_4018:
[----:B-1----:R-:W-:-:S06]  /*15990*/  IMAD.U32 R3, R3, 0x10000, RZ ;  /* 0x0001000003037824 */ /* 0x002fcc00078e00ff */
[----:B0-----:R-:W0:Y:S02]  /*159a0*/  F2I.S64.TRUNC R2, R3 ;  /* 0x0000000300027311 */ /* 0x001e24000020d900 */
[----:B0-----:R-:W-:Y:S01]  /*159b0*/  STG.E.U8 desc[UR36][R16.64], R2 ;  /* 0x0000000210007986 */ /* 0x001fe2000c101124 */
[----:B------:R-:W-:Y:S05]  /*159c0*/  EXIT ;  /* 0x000000000000794d */ /* 0x000fea0003800000 */
.L_x_4017:
        /* <DEDUP_REMOVED lines=8> */
[----:B0-----:R-:W-:Y:S01]  /*15a50*/  STG.E.64 desc[UR36][R16.64], R2 ;  /* 0x0000000210007986 */ /* 0x001fe2000c101b24 */
[----:B------:R-:W-:Y:S05]  /*15a60*/  EXIT ;  /* 0x000000000000794d */ /* 0x000fea0003800000 */
.L_x_4021:
[----:B-1----:R-:W-:-:S06]  /*15a70*/  IMAD.U32 R3, R3, 0x10000, RZ ;  /* 0x0001000003037824 */ /* 0x002fcc00078e00ff */
[----:B------:R-:W1:Y:S02]  /*15a80*/  F2I.FTZ.TRUNC.NTZ R3, R3 ;  /* 0x0000000300037305 */ /* 0x000e64000021f100 */
[----:B-1----:R-:W-:Y:S01]  /*15a90*/  STG.E desc[UR36][R16.64], R3 ;  /* 0x0000000310007986 */ /* 0x002fe2000c101924 */
[----:B------:R-:W-:Y:S05]  /*15aa0*/  EXIT ;  /* 0x000000000000794d */ /* 0x000fea0003800000 */
.L_x_4020:
[----:B-1----:R-:W-:-:S06]  /*15ab0*/  IMAD.U32 R3, R3, 0x10000, RZ ;  /* 0x0001000003037824 */ /* 0x002fcc00078e00ff */
[----:B------:R-:W1:Y:S02]  /*15ac0*/  F2I.FTZ.TRUNC.NTZ R3, R3 ;  /* 0x0000000300037305 */ /* 0x000e64000021f100 */
[----:B-1----:R-:W-:Y:S01]  /*15ad0*/  STG.E.U16 desc[UR36][R16.64], R3 ;  /* 0x0000000310007986 */ /* 0x002fe2000c101524 */
[----:B------:R-:W-:Y:S05]  /*15ae0*/  EXIT ;  /* 0x000000000000794d */ /* 0x000fea0003800000 */
.L_x_4016:
        /* <DEDUP_REMOVED lines=9> */
.L_x_4023:
[----:B-1----:R-:W-:-:S04]  /*15b80*/  SHF.L.U32 R0, R3, 0x10, RZ ;  /* 0x0000001003007819 */ /* 0x002fc800000006ff */
[----:B------:R-:W-:-:S05]  /*15b90*/  F2FP.F16.F32.PACK_AB R0, RZ, R0 ;  /* 0x00000000ff00723e */ /* 0x000fca00000000ff */
[----:B------:R-:W-:Y:S01]  /*15ba0*/  STG.E.U16 desc[UR36][R16.64], R0 ;  /* 0x0000000010007986 */ /* 0x000fe2000c101524 */
[----:B------:R-:W-:Y:S05]  /*15bb0*/  EXIT ;  /* 0x000000000000794d */ /* 0x000fea0003800000 */
.L_x_4022:
        /* <DEDUP_REMOVED lines=8> */
[----:B------:R-:W-:Y:S01]  /*15c40*/  STG.E.64 desc[UR36][R16.64], R2 ;  /* 0x0000000210007986 */ /* 0x000fe2000c101b24 */
[----:B------:R-:W-:Y:S05]  /*15c50*/  EXIT ;  /* 0x000000000000794d */ /* 0x000fea0003800000 */
.L_x_4025:
[----:B-1----:R-:W-:-:S05]  /*15c60*/  IMAD.U32 R3, R3, 0x10000, RZ ;  /* 0x0001000003037824 */ /* 0x002fca00078e00ff */
[----:B------:R-:W-:-:S04]  /*15c70*/  F2FP.F16.F32.PACK_AB R3, RZ, R3 ;  /* 0x00000003ff03723e */ /* 0x000fc800000000ff */
[----:B------:R-:W-:-:S05]  /*15c80*/  PRMT R3, R3, 0x5410, RZ ;  /* 0x0000541003037816 */ /* 0x000fca00000000ff */
[----:B------:R-:W-:Y:S01]  /*15c90*/  STG.E desc[UR36][R16.64], R3 ;  /* 0x0000000310007986 */ /* 0x000fe2000c101924 */
[----:B------:R-:W-:Y:S05]  /*15ca0*/  EXIT ;  /* 0x000000000000794d */ /* 0x000fea0003800000 */
.L_x_4024:
[----:B01----:R-:W-:-:S04]  /*15cb0*/  IMAD.U32 R2, R3, 0x10000, RZ ;  /* 0x0001000003027824 */ /* 0x003fc800078e00ff */
[----:B------:R-:W-:-:S06]  /*15cc0*/  FMUL.FTZ R2, R2, 1 ;  /* 0x3f80000002027820 */ /* 0x000fcc0000410000 */
[----:B------:R-:W0:Y:S02]  /*15cd0*/  F2F.F64.F32 R2, R2 ;  /* 0x0000000200027310 */ /* 0x000e240000201800 */
[----:B0-----:R-:W-:Y:S01]  /*15ce0*/  STG.E.64 desc[UR36][R16.64], R2 ;  /* 0x0000000210007986 */ /* 0x001fe2000c101b24 */
[----:B------:R-:W-:Y:S05]  /*15cf0*/  EXIT ;  /* 0x000000000000794d */ /* 0x000fea0003800000 */
.L_x_4015:
        /* <DEDUP_REMOVED lines=14> */
.L_x_4029:
        /* <DEDUP_REMOVED lines=17> */
.L_x_4032:
[----:B------:R-:W-:-:S04]  /*15ef0*/  SHF.R.U32.HI R3, RZ, 0x18, R3 ;  /* 0x00000018ff037819 */ /* 0x000fc80000011603 */
[----:B------:R-:W-:-:S04]  /*15f00*/  LOP3.LUT R0, R0, 0x80, R3, 0xf8, !PT ;  /* 0x0000008000007812 */ /* 0x000fc800078ef803 */
[----:B------:R-:W-:-:S07]  /*15f10*/  PRMT R8, R0, 0x7610, R8 ;  /* 0x0000761000087816 */ /* 0x000fce0000000008 */
.L_x_4031:
[----:B------:R-:W-:Y:S05]  /*15f20*/  BSYNC.RECONVERGENT B0 ;  /* 0x0000000000007941 */ /* 0x000fea0003800200 */
.L_x_4030:
[----:B------:R-:W-:Y:S01]  /*15f30*/  STG.E.U8 desc[UR36][R16.64], R8 ;  /* 0x0000000810007986 */ /* 0x000fe2000c101124 */
[----:B------:R-:W-:Y:S05]  /*15f40*/  EXIT ;  /* 0x000000000000794d */ /* 0x000fea0003800000 */
.L_x_4028:
        /* <DEDUP_REMOVED lines=17> */
.L_x_4035:
[----:B------:R-:W-:-:S04]  /*16060*/  SHF.R.U32.HI R3, RZ, 0x18, R3 ;  /* 0x00000018ff037819 */ /* 0x000fc80000011603 */
[----:B------:R-:W-:-:S04]  /*16070*/  LOP3.LUT R0, R0, 0x80, R3, 0xf8, !PT ;  /* 0x0000008000007812 */ /* 0x000fc800078ef803 */
[----:B------:R-:W-:-:S07]  /*16080*/  PRMT R8, R0, 0x7610, R8 ;  /* 0x0000761000087816 */ /* 0x000fce0000000008 */
.L_x_4034:
[----:B------:R-:W-:Y:S05]  /*16090*/  BSYNC.RECONVERGENT B0 ;  /* 0x0000000000007941 */ /* 0x000fea0003800200 */
.L_x_4033:
[----:B------:R-:W-:Y:S01]  /*160a0*/  STG.E.U8 desc[UR36][R16.64], R8 ;  /* 0x0000000810007986 */ /* 0x000fe2000c101124 */
[----:B------:R-:W-:Y:S05]  /*160b0*/  EXIT ;  /* 0x000000000000794d */ /* 0x000fea0003800000 */
.L_x_4027:
        /* <DEDUP_REMOVED lines=22> */
.L_x_4037:
[----:B-1----:R-:W-:-:S06]  /*16220*/  IMAD.U32 R3, R3, 0x10000, RZ ;  /* 0x0001000003037824 */ /* 0x002fcc00078e00ff */
[----:B0-----:R-:W0:Y:S02]  /*16230*/  F2I.U64.TRUNC R2, R3 ;  /* 0x0000000300027311 */ /* 0x001e24000020d800 */
[----:B0-----:R-:W-:Y:S01]  /*16240*/  STG.E.64 desc[UR36][R16.64], R2 ;  /* 0x0000000210007986 */ /* 0x001fe2000c101b24 */
[----:B------:R-:W-:Y:S05]  /*16250*/  EXIT ;  /* 0x000000000000794d */ /* 0x000fea0003800000 */
.L_x_4036:
[----:B-1----:R-:W-:-:S06]  /*16260*/  IMAD.U32 R3, R3, 0x10000, RZ ;  /* 0x0001000003037824 */ /* 0x002fcc00078e00ff */
[----:B------:R-:W1:Y:S02]  /*16270*/  F2I.FTZ.U32.TRUNC.NTZ R3, R3 ;  /* 0x0000000300037305 */ /* 0x000e64000021f000 */
[----:B-1----:R-:W-:Y:S01]  /*16280*/  STG.E desc[UR36][R16.64], R3 ;  /* 0x0000000310007986 */ /* 0x002fe2000c101924 */
[----:B------:R-:W-:Y:S05]  /*16290*/  EXIT ;  /* 0x000000000000794d */ /* 0x000fea0003800000 */
.L_x_4026:
        /* <DEDUP_REMOVED lines=11> */
.L_x_4039:
[----:B-1----:R-:W-:Y:S01]  /*16350*/  IMAD.U32 R3, R3, 0x10000, RZ ;  /* 0x0001000003037824 */ /* 0x002fe200078e00ff */
[----:B------:R-:W-:-:S03]  /*16360*/  CS2R R6, SRZ ;  /* 0x0000000000067805 */ /* 0x000fc6000001ff00 */
[----:B------:R-:W-:-:S04]  /*16370*/  FMUL.FTZ R3, R3, 1 ;  /* 0x3f80000003037820 */ /* 0x000fc80000410000 */
[----:B------:R-:W1:Y:S02]  /*16380*/  F2F.F64.F32 R4, R3 ;  /* 0x0000000300047310 */ /* 0x000e640000201800 */
[----:B-1----:R-:W-:Y:S01]  /*16390*/  STG.E.128 desc[UR36][R16.64], R4 ;  /* 0x0000000410007986 */ /* 0x002fe2000c101d24 */
[----:B------:R-:W-:Y:S05]  /*163a0*/  EXIT ;  /* 0x000000000000794d */ /* 0x000fea0003800000 */
.L_x_4038:
[----:B------:R-:W-:-:S09]  /*163b0*/  UISETP.NE.AND UP0, UPT, UR4, 0xf, UPT ;  /* 0x0000000f0400788c */ /* 0x000fd2000bf05270 */
[----:B------:R-:W-:Y:S05]  /*163c0*/  BRA.U !UP0, `(.L_x_4040) ;  /* 0x0000000108e87547 */ /* 0x000fea000b800000 */
[----:B------:R-:W-:-:S09]  /*163d0*/  UISETP.NE.AND UP0, UPT, UR4, 0x17, UPT ;  /* 0x000000170400788c */ /* 0x000fd2000bf05270 */
[----:B------:R-:W-:Y:S05]  /*163e0*/  BRA.U !UP0, `(.L_x_4041) ;  /* 0x0000000108907547 */ /* 0x000fea000b800000 */
[----:B------:R-:W-:-:S09]  /*163f0*/  UISETP.NE.AND UP0, UPT, UR4, 0x18, UPT ;  /* 0x000000180400788c */ /* 0x000fd2000bf05270 */
[----:B------:R-:W-:Y:S05]  /*16400*/  BRA.U !UP0, `(.L_x_4042) ;  /* 0x0000000108447547 */ /* 0x000fea000b800000 */
.L_x_4019:
[----:B------:R-:W-:Y:S01]  /*16410*/  MOV R0, 0x0 ;  /* 0x0000000000007802 */ /* 0x000fe20000000f00 */
[----:B------:R-:W2:Y:S01]  /*16420*/  LDCU.64 UR4, c[0x4][0x128] ;  /* 0x01002500ff0477ac */ /* 0x000ea20008000a00 */
[----:B------:R-:W-:Y:S02]  /*16430*/  IMAD.MOV.U32 R8, RZ, RZ, 0x65 ;  /* 0x00000065ff087424 */ /* 0x000fe400078e00ff */
[----:B01----:R0:W1:Y:S01]  /*16440*/  LDC.64 R2, c[0x4][R0] ;  /* 0x0100000000027b82 */ /* 0x0030620000000a00 */
[----:B------:R-:W3:Y:S01]  /*16450*/  LDCU.64 UR6, c[0x4][0x130] ;  /* 0x01002600ff0677ac */ /* 0x000ee20008000a00 */
[----:B------:R-:W-:Y:S02]  /*16460*/  IMAD.MOV.U32 R12, RZ, RZ, 0x1 ;  /* 0x00000001ff0c7424 */ /* 0x000fe400078e00ff */
[----:B------:R-:W-:Y:S01]  /*16470*/  IMAD.MOV.U32 R13, RZ, RZ, RZ ;  /* 0x000000ffff0d7224 */ /* 0x000fe200078e00ff */
[----:B------:R-:W4:Y:S01]  /*16480*/  LDCU.64 UR8, c[0x4][0x40] ;  /* 0x01000800ff0877ac */ /* 0x000f220008000a00 */
[----:B--2---:R-:W-:-:S02]  /*16490*/  IMAD.U32 R4, RZ, RZ, UR4 ;  /* 0x00000004ff047e24 */ /* 0x004fc4000f8e00ff */
[----:B------:R-:W-:Y:S02]  /*164a0*/  IMAD.U32 R5, RZ, RZ, UR5 ;  /* 0x00000005ff057e24 */ /* 0x000fe4000f8e00ff */
[----:B---3--:R-:W-:Y:S01]  /*164b0*/  IMAD.U32 R6, RZ, RZ, UR6 ;  /* 0x00000006ff067e24 */ /* 0x008fe2000f8e00ff */
[----:B------:R-:W-:Y:S01]  /*164c0*/  MOV R7, UR7 ;  /* 0x0000000700077c02 */ /* 0x000fe20008000f00 */
[----:B----4-:R-:W-:Y:S02]  /*164d0*/  IMAD.U32 R10, RZ, RZ, UR8 ;  /* 0x00000008ff0a7e24 */ /* 0x010fe4000f8e00ff */
[----:B0-----:R-:W-:-:S07]  /*164e0*/  IMAD.U32 R11, RZ, RZ, UR9 ;  /* 0x00000009ff0b7e24 */ /* 0x001fce000f8e00ff */
[----:B------:R-:W-:-:S07]  /*164f0*/  LEPC R20, `(.L_x_4043) ;  /* 0x000000001014794e */ /* 0x000fce0000000000 */
[----:B-1----:R-:W-:Y:S05]  /*16500*/  CALL.ABS.NOINC R2 ;  /* 0x0000000002007343 */ /* 0x002fea0003c00000 */
.L_x_4043:
[----:B------:R-:W-:Y:S05]  /*16510*/  EXIT ;  /* 0x000000000000794d */ /* 0x000fea0003800000 */
.L_x_4042:
        /* <DEDUP_REMOVED lines=13> */
.L_x_4045:
[----:B------:R-:W-:Y:S05]  /*165f0*/  BSYNC.RECONVERGENT B0 ;  /* 0x0000000000007941 */ /* 0x000fea0003800200 */
.L_x_4044:
[----:B------:R-:W-:-:S05]  /*16600*/  LOP3.LUT R3, R0, 0x80, R3, 0xf8, !PT ;  /* 0x0000008000037812 */ /* 0x000fca00078ef803 */
[----:B------:R-:W-:Y:S01]  /*16610*/  STG.E.U8 desc[UR36][R16.64], R3 ;  /* 0x0000000310007986 */ /* 0x000fe2000c101124 */
[----:B------:R-:W-:Y:S05]  /*16620*/  EXIT ;  /* 0x000000000000794d */ /* 0x000fea0003800000 */
.L_x_4041:
        /* <DEDUP_REMOVED lines=12> */
.L_x_4047:
[----:B------:R-:W-:Y:S01]  /*166f0*/  IMAD.MOV.U32 R0, RZ, RZ, 0x7f ;  /* 0x0000007fff007424 */ /* 0x000fe200078e00ff */
[----:B------:R-:W-:-:S04]  /*16700*/  ISETP.GT.U32.AND P0, PT, R2, 0x7f800000, PT ;  /* 0x7f8000000200780c */ /* 0x000fc80003f04070 */
[----:B------:R-:W-:-:S09]  /*16710*/  SEL R0, R0, 0x7c, P0 ;  /* 0x0000007c00007807 */ /* 0x000fd20000000000 */
.L_x_4048:
[----:B------:R-:W-:Y:S05]  /*16720*/  BSYNC.RECONVERGENT B0 ;  /* 0x0000000000007941 */ /* 0x000fea0003800200 */
.L_x_4046:
[----:B------:R-:W-:-:S04]  /*16730*/  SHF.R.U32.HI R3, RZ, 0x18, R3 ;  /* 0x00000018ff037819 */ /* 0x000fc80000011603 */
[----:B------:R-:W-:-:S05]  /*16740*/  LOP3.LUT R3, R0, 0x80, R3, 0xf8, !PT ;  /* 0x0000008000037812 */ /* 0x000fca00078ef803 */
[----:B------:R-:W-:Y:S01]  /*16750*/  STG.E.U8 desc[UR36][R16.64], R3 ;  /* 0x0000000310007986 */ /* 0x000fe2000c101124 */
[----:B------:R-:W-:Y:S05]  /*16760*/  EXIT ;  /* 0x000000000000794d */ /* 0x000fea0003800000 */
.L_x_4040:
[----:B-1----:R-:W-:Y:S01]  /*16770*/  STG.E.U16 desc[UR36][R16.64], R3 ;  /* 0x0000000310007986 */ /* 0x002fe2000c101524 */
[----:B------:R-:W-:Y:S05]  /*16780*/  EXIT ;  /* 0x000000000000794d */ /* 0x000fea0003800000 */
.L_x_4049:
        /* <DEDUP_REMOVED lines=15> */
.L_x_8012:


//--------------------- .text._ZN2at6native27unrolled_elementwise_kernelIZZZNS0_44_GLOBAL__N__40a83637_7_Lerp_cu_7dd49032_296918lerp_tensor_kernelERNS_18TensorIteratorBaseEENKUlvE0_clEvENKUlvE2_clEvEUlN3c108BFloat16ES8_S8_E_St5arrayIPcLm4EELi4E23TrivialOffsetCalculatorILi3EjESD_ILi1EjENS0_6memory12LoadWithCastILi3EEENSG_13StoreWithCastILi1EEEEEviT_T0_T2_T3_T4_T5_ --------------------------
	.section	.text._ZN2at6native27unrolled_elementwise_kernelIZZZNS0_44_GLOBAL__N__40a83637_7_Lerp_cu_7dd49032_296918lerp_tensor_kernelERNS_18TensorIteratorBaseEENKUlvE0_clEvENKUlvE2_clEvEUlN3c108BFloat16ES8_S8_E_St5arrayIPcLm4EELi4E23TrivialOffsetCalculatorILi3EjESD_ILi1EjENS0_6memory12LoadWithCastILi3EEENSG_13StoreWithCastILi1EEEEEviT_T0_T2_T3_T4_T5_,"ax",@progbits
	.align	128
        .global         _ZN2at6native27unrolled_elementwise_kernelIZZZNS0_44_GLOBAL__N__40a83637_7_Lerp_cu_7dd49032_296918lerp_tensor_kernelERNS_18TensorIteratorBaseEENKUlvE0_clEvENKUlvE2_clEvEUlN3c108BFloat16ES8_S8_E_St5arrayIPcLm4EELi4E23TrivialOffsetCalculatorILi3EjESD_ILi1EjENS0_6memory12LoadWithCastILi3EEENSG_13StoreWithCastILi1EEEEEviT_T0_T2_T3_T4_T5_
        .type           _ZN2at6native27unrolled_elementwise_kernelIZZZNS0_44_GLOBAL__N__40a83637_7_Lerp_cu_7dd49032_296918lerp_tensor_kernelERNS_18TensorIteratorBaseEENKUlvE0_clEvENKUlvE2_clEvEUlN3c108BFloat16ES8_S8_E_St5arrayIPcLm4EELi4E23TrivialOffsetCalculatorILi3EjESD_ILi1EjENS0_6memory12LoadWithCastILi3EEENSG_13StoreWithCastILi1EEEEEviT_T0_T2_T3_T4_T5_,@function
        .size           _ZN2at6native27unrolled_elementwise_kernelIZZZNS0_44_GLOBAL__N__40a83637_7_Lerp_cu_7dd49032_296918lerp_tensor_kernelERNS_18TensorIteratorBaseEENKUlvE0_clEvENKUlvE2_clEvEUlN3c108BFloat16ES8_S8_E_St5arrayIPcLm4EELi4E23TrivialOffsetCalculatorILi3EjESD_ILi1EjENS0_6memory12LoadWithCastILi3EEENSG_13StoreWithCastILi1EEEEEviT_T0_T2_T3_T4_T5_,(.L_x_8013 - _ZN2at6native27unrolled_elementwise_kernelIZZZNS0_44_GLOBAL__N__40a83637_7_Lerp_cu_7dd49032_296918lerp_tensor_kernelERNS_18TensorIteratorBaseEENKUlvE0_clEvENKUlvE2_clEvEUlN3c108BFloat16ES8_S8_E_St5arrayIPcLm4EELi4E23TrivialOffsetCalculatorILi3EjESD_ILi1EjENS0_6memory12LoadWithCastILi3EEENSG_13StoreWithCastILi1EEEEEviT_T0_T2_T3_T4_T5_)
        .other          _ZN2at6native27unrolled_elementwise_kernelIZZZNS0_44_GLOBAL__N__40a83637_7_Lerp_cu_7dd49032_296918lerp_tensor_kernelERNS_18TensorIteratorBaseEENKUlvE0_clEvENKUlvE2_clEvEUlN3c108BFloat16ES8_S8_E_St5arrayIPcLm4EELi4E23TrivialOffsetCalculatorILi3EjESD_ILi1EjENS0_6memory12LoadWithCastILi3EEENSG_13StoreWithCastILi1EEEEEviT_T0_T2_T3_T4_T5_,@"STO_CUDA_ENTRY STV_DEFAULT"
_ZN2at6native27unrolled_elementwise_kernelIZZZNS0_44_GLOBAL__N__40a83637_7_Lerp_cu_7dd49032_296918lerp_tensor_kernelERNS_18TensorIteratorBaseEENKUlvE0_clEvENKUlvE2_clEvEUlN3c108BFloat16ES8_S8_E_St5arrayIPcLm4EELi4E23TrivialOffsetCalculatorILi3EjESD_ILi1EjENS0_6memory12LoadWithCastILi3EEENSG_13StoreWithCastILi1EEEEEviT_T0_T2_T3_T4_T5_:
.text._ZN2at6native27unrolled_elementwise_kernelIZZZNS0_44_GLOBAL__N__40a83637_7_Lerp_cu_7dd49032_296918lerp_tensor_kernelERNS_18TensorIteratorBaseEENKUlvE0_clEvENKUlvE2_clEvEUlN3c108BFloat16ES8_S8_E_St5arrayIPcLm4EELi4E23TrivialOffsetCalculatorILi3EjESD_ILi1EjENS0_6memory12LoadWithCastILi3EEENSG_13StoreWithCastILi1EEEEEviT_T0_T2_T3_T4_T5_:
        /* <DEDUP_REMOVED lines=8> */
[----:B------:R-:W-:-:S02]  /*0080*/  PRMT R28, RZ, 0x7610, R28 ;  /* 0x00007610ff1c7816 */ /* 0x000fc4000000001c */
[----:B------:R-:W-:Y:S01]  /*0090*/  PRMT R26, RZ, 0x7610, R26 ;  /* 0x00007610ff1a7816 */ /* 0x000fe2000000001a */
[----:B------:R-:W0:Y:S01]  /*00a0*/  LDCU.U8 UR39, c[0x0][0x3ad] ;  /* 0x000075a0ff2777ac */ /* 0x000e220008000000 */
[----:B------:R-:W0:Y:S01]  /*00b0*/  LDCU.U8 UR40, c[0x0][0x3ae] ;  /* 0x000075c0ff2877ac */ /* 0x000e220008000000 */
[----:B-1----:R-:W-:Y:S02]  /*00c0*/  IMAD R25, R23, -0x200, R0 ;  /* 0xfffffe0017197824 */ /* 0x002fe400078e0200 */
        /* <DEDUP_REMOVED lines=25> */
.L_x_4055:
[----:B------:R-:W2:Y:S02]  /*0260*/  LDG.E.U8 R4, desc[UR36][R4.64] ;  /* 0x0000002404047981 */ /* 0x000ea4000c1e1100 */
[----:B--2---:R-:W-:-:S04]  /*0270*/  I2FP.F32.U32 R0, R4 ;  /* 0x0000000400007245 */ /* 0x004fc80000201000 */
[----:B------:R-:W-:-:S04]  /*0280*/  F2FP.BF16.F32.PACK_AB R0, RZ, R0 ;  /* 0x00000000ff00723e */ /* 0x000fc800000010ff */
[----:B------:R-:W-:Y:S01]  /*0290*/  PRMT R29, R0, 0x7610, R29 ;  /* 0x00007610001d7816 */ /* 0x000fe2000000001d */
[----:B------:R-:W-:Y:S06]  /*02a0*/  BRA `(.L_x_4057) ;  /* 0x0000000c00e47947 */ /* 0x000fec0003800000 */
.L_x_4054:
        /* <DEDUP_REMOVED lines=11> */
.L_x_4059:
[----:B------:R-:W2:Y:S02]  /*0360*/  LDG.E R4, desc[UR36][R4.64] ;  /* 0x0000002404047981 */ /* 0x000ea4000c1e1900 */
[----:B--2---:R-:W-:-:S04]  /*0370*/  I2FP.F32.S32 R0, R4 ;  /* 0x0000000400007245 */ /* 0x004fc80000201400 */
[----:B------:R-:W-:-:S04]  /*0380*/  F2FP.BF16.F32.PACK_AB R0, RZ, R0 ;  /* 0x00000000ff00723e */ /* 0x000fc800000010ff */
[----:B------:R-:W-:Y:S01]  /*0390*/  PRMT R29, R0, 0x7610, R29 ;  /* 0x00007610001d7816 */ /* 0x000fe2000000001d */
[----:B------:R-:W-:Y:S06]  /*03a0*/  BRA `(.L_x_4057) ;  /* 0x0000000c00a47947 */ /* 0x000fec0003800000 */
.L_x_4058:
[----:B------:R-:W2:Y:S02]  /*03b0*/  LDG.E.U16 R4, desc[UR36][R4.64] ;  /* 0x0000002404047981 */ /* 0x000ea4000c1e1500 */
[----:B--2---:R-:W0:Y:S02]  /*03c0*/  I2F.S16 R0, R4 ;  /* 0x0000000400007306 */ /* 0x004e240000101400 */
[----:B0-----:R-:W-:-:S04]  /*03d0*/  F2FP.BF16.F32.PACK_AB R0, RZ, R0 ;  /* 0x00000000ff00723e */ /* 0x001fc800000010ff */
[----:B------:R-:W-:Y:S01]  /*03e0*/  PRMT R29, R0, 0x7610, R29 ;  /* 0x00007610001d7816 */ /* 0x000fe2000000001d */
[----:B------:R-:W-:Y:S06]  /*03f0*/  BRA `(.L_x_4057) ;  /* 0x0000000c00907947 */ /* 0x000fec0003800000 */
.L_x_4053:
        /* <DEDUP_REMOVED lines=9> */
.L_x_4061:
[----:B------:R-:W2:Y:S02]  /*0490*/  LDG.E.U16 R0, desc[UR36][R4.64] ;  /* 0x0000002404007981 */ /* 0x000ea4000c1e1500 */
[----:B--2---:R-:W-:-:S05]  /*04a0*/  HADD2.F32 R0, -RZ, R0.H0_H0 ;  /* 0x20000000ff007230 */ /* 0x004fca0000004100 */
[----:B------:R-:W-:-:S04]  /*04b0*/  F2FP.BF16.F32.PACK_AB R0, RZ, R0 ;  /* 0x00000000ff00723e */ /* 0x000fc800000010ff */
[----:B------:R-:W-:Y:S01]  /*04c0*/  PRMT R29, R0, 0x7610, R29 ;  /* 0x00007610001d7816 */ /* 0x000fe2000000001d */
[----:B------:R-:W-:Y:S06]  /*04d0*/  BRA `(.L_x_4057) ;  /* 0x0000000c00587947 */ /* 0x000fec0003800000 */
.L_x_4060:
        /* <DEDUP_REMOVED lines=9> */
.L_x_4063:
[----:B------:R-:W2:Y:S02]  /*0570*/  LDG.E.U16 R4, desc[UR36][R4.64] ;  /* 0x0000002404047981 */ /* 0x000ea4000c1e1500 */
[----:B--2---:R-:W-:-:S05]  /*0580*/  HADD2.F32 R0, -RZ, R4.H0_H0 ;  /* 0x20000004ff007230 */ /* 0x004fca0000004100 */
[----:B------:R-:W-:-:S04]  /*0590*/  F2FP.BF16.F32.PACK_AB R0, RZ, R0 ;  /* 0x00000000ff00723e */ /* 0x000fc800000010ff */
[----:B------:R-:W-:Y:S01]  /*05a0*/  PRMT R29, R0, 0x7610, R29 ;  /* 0x00007610001d7816 */ /* 0x000fe2000000001d */
[----:B------:R-:W-:Y:S06]  /*05b0*/  BRA `(.L_x_4057) ;  /* 0x0000000c00207947 */ /* 0x000fec0003800000 */
.L_x_4062:
        /* <DEDUP_REMOVED lines=13> */
.L_x_4052:
        /* <DEDUP_REMOVED lines=14> */
.L_x_4066:
        /* <DEDUP_REMOVED lines=13> */
.L_x_4065:
        /* <DEDUP_REMOVED lines=27> */
.L_x_4068:
        /* <DEDUP_REMOVED lines=15> */
.L_x_4067:
[----:B------:R0:W5:Y:S01]  /*0ae0*/  LDG.E.U16 R29, desc[UR36][R4.64] ;  /* 0x00000024041d7981 */ /* 0x000162000c1e1500 */
[----:B------:R-:W-:Y:S05]  /*0af0*/  BRA `(.L_x_4057) ;  /* 0x0000000400d07947 */ /* 0x000fea0003800000 */
.L_x_4064:
        /* <DEDUP_REMOVED lines=13> */
.L_x_4071:
        /* <DEDUP_REMOVED lines=21> */
.L_x_4075:
[----:B------:R-:W-:Y:S05]  /*0d20*/  BSYNC.RECONVERGENT B1 ;  /* 0x0000000000017941 */ /* 0x000fea0003800200 */
.L_x_4074:
[----:B------:R-:W-:Y:S01]  /*0d30*/  IMAD.SHL.U32 R0, R0, 0x100000, RZ ;  /* 0x0010000000007824 */ /* 0x000fe200078e00ff */
[----:B------:R-:W-:-:S04]  /*0d40*/  LEA R3, R3, 0x3b800000, 0x17 ;  /* 0x3b80000003037811 */ /* 0x000fc800078eb8ff */
[----:B------:R-:W-:-:S07]  /*0d50*/  LOP3.LUT R0, R3, R0, R7, 0xfe, !PT ;  /* 0x0000000003007212 */ /* 0x000fce00078efe07 */
.L_x_4073:
[----:B------:R-:W-:Y:S05]  /*0d60*/  BSYNC.RECONVERGENT B0 ;  /* 0x0000000000007941 */ /* 0x000fea0003800200 */
.L_x_4072:
[----:B------:R-:W-:-:S04]  /*0d70*/  F2FP.BF16.F32.PACK_AB R0, RZ, R0 ;  /* 0x00000000ff00723e */ /* 0x000fc800000010ff */
[----:B------:R-:W-:Y:S01]  /*0d80*/  PRMT R29, R0, 0x7610, R29 ;  /* 0x00007610001d7816 */ /* 0x000fe2000000001d */
[----:B------:R-:W-:Y:S06]  /*0d90*/  BRA `(.L_x_4057) ;  /* 0x0000000400287947 */ /* 0x000fec0003800000 */
.L_x_4070:
        /* <DEDUP_REMOVED lines=21> */
.L_x_4079:
[----:B------:R-:W-:Y:S05]  /*0ef0*/  BSYNC.RECONVERGENT B1 ;  /* 0x0000000000017941 */ /* 0x000fea0003800200 */
.L_x_4078:
[----:B------:R-:W-:Y:S01]  /*0f00*/  IMAD.SHL.U32 R0, R0, 0x200000, RZ ;  /* 0x0020000000007824 */ /* 0x000fe200078e00ff */
[----:B------:R-:W-:-:S04]  /*0f10*/  LEA R3, R3, 0x37800000, 0x17 ;  /* 0x3780000003037811 */ /* 0x000fc800078eb8ff */
[----:B------:R-:W-:-:S07]  /*0f20*/  LOP3.LUT R0, R3, R0, R7, 0xfe, !PT ;  /* 0x0000000003007212 */ /* 0x000fce00078efe07 */
.L_x_4077:
[----:B------:R-:W-:Y:S05]  /*0f30*/  BSYNC.RECONVERGENT B0 ;  /* 0x0000000000007941 */ /* 0x000fea0003800200 */
.L_x_4076:
[----:B------:R-:W-:-:S04]  /*0f40*/  F2FP.BF16.F32.PACK_AB R0, RZ, R0 ;  /* 0x00000000ff00723e */ /* 0x000fc800000010ff */
[----:B------:R-:W-:Y:S01]  /*0f50*/  PRMT R29, R0, 0x7610, R29 ;  /* 0x00007610001d7816 */ /* 0x000fe2000000001d */
[----:B------:R-:W-:Y:S06]  /*0f60*/  BRA `(.L_x_4057) ;  /* 0x0000000000b47947 */ /* 0x000fec0003800000 */
.L_x_4069:
[----:B------:R-:W-:-:S09]  /*0f70*/  UISETP.NE.AND UP0, UPT, UR4, 0x1c, UPT ;  /* 0x0000001c0400788c */ /* 0x000fd2000bf05270 */
[----:B------:R-:W-:Y:S05]  /*0f80*/  BRA.U !UP0, `(.L_x_4080) ;  /* 0x00000001089c7547 */ /* 0x000fea000b800000 */
[----:B------:R-:W-:-:S09]  /*0f90*/  UISETP.NE.AND UP0, UPT, UR4, 0x1d, UPT ;  /* 0x0000001d0400788c */ /* 0x000fd2000bf05270 */
[----:B------:R-:W-:Y:S05]  /*0fa0*/  BRA.U !UP0, `(.L_x_4081) ;  /* 0x0000000108807547 */ /* 0x000fea000b800000 */
[----:B------:R-:W-:-:S09]  /*0fb0*/  UISETP.NE.AND UP0, UPT, UR4, 0x2c, UPT ;  /* 0x0000002c0400788c */ /* 0x000fd2000bf05270 */
[----:B------:R-:W-:Y:S05]  /*0fc0*/  BRA.U !UP0, `(.L_x_4082) ;  /* 0x0000000108487547 */ /* 0x000fea000b800000 */
.L_x_4056:
        /* <DEDUP_REMOVED lines=16> */
.L_x_4083:
[----:B------:R-:W-:Y:S01]  /*10d0*/  PRMT R29, RZ, 0x7610, R29 ;  /* 0x00007610ff1d7816 */ /* 0x000fe2000000001d */
[----:B------:R-:W-:Y:S06]  /*10e0*/  BRA `(.L_x_4057) ;  /* 0x0000000000547947 */ /* 0x000fec0003800000 */
.L_x_4082:
        /* <DEDUP_REMOVED lines=8> */
.L_x_4085:
[----:B------:R-:W-:Y:S05]  /*1170*/  BSYNC.RECONVERGENT B0 ;  /* 0x0000000000007941 */ /* 0x000fea0003800200 */
.L_x_4084:
[----:B------:R-:W-:-:S04]  /*1180*/  F2FP.BF16.F32.PACK_AB R0, RZ, R0 ;  /* 0x00000000ff00723e */ /* 0x000fc800000010ff */
[----:B------:R-:W-:Y:S01]  /*1190*/  PRMT R29, R0, 0x7610, R29 ;  /* 0x00007610001d7816 */ /* 0x000fe2000000001d */
[----:B------:R-:W-:Y:S06]  /*11a0*/  BRA `(.L_x_4057) ;  /* 0x0000000000247947 */ /* 0x000fec0003800000 */
.L_x_4081:
[----:B------:R-:W2:Y:S02]  /*11b0*/  LDG.E.64 R4, desc[UR36][R4.64] ;  /* 0x0000002404047981 */ /* 0x000ea4000c1e1b00 */
[----:B--2---:R-:W0:Y:S02]  /*11c0*/  I2F.U64 R0, R4 ;  /* 0x0000000400007312 */ /* 0x004e240000301000 */
[----:B0-----:R-:W-:-:S04]  /*11d0*/  F2FP.BF16.F32.PACK_AB R0, RZ, R0 ;  /* 0x00000000ff00723e */ /* 0x001fc800000010ff */
[----:B------:R-:W-:Y:S01]  /*11e0*/  PRMT R29, R0, 0x7610, R29 ;  /* 0x00007610001d7816 */ /* 0x000fe2000000001d */
[----:B------:R-:W-:Y:S06]  /*11f0*/  BRA `(.L_x_4057) ;  /* 0x0000000000107947 */ /* 0x000fec0003800000 */
.L_x_4080:
[----:B------:R-:W2:Y:S02]  /*1200*/  LDG.E R4, desc[UR36][R4.64] ;  /* 0x0000002404047981 */ /* 0x000ea4000c1e1900 */
[----:B--2---:R-:W-:-:S04]  /*1210*/  I2FP.F32.U32 R0, R4 ;  /* 0x0000000400007245 */ /* 0x004fc80000201000 */
[----:B------:R-:W-:-:S04]  /*1220*/  F2FP.BF16.F32.PACK_AB R0, RZ, R0 ;  /* 0x00000000ff00723e */ /* 0x000fc800000010ff */
[----:B------:R-:W-:-:S07]  /*1230*/  PRMT R29, R0, 0x7610, R29 ;  /* 0x00007610001d7816 */ /* 0x000fce000000001d */
.L_x_4057:
        /* <DEDUP_REMOVED lines=21> */
.L_x_4089:
[----:B------:R-:W2:Y:S02]  /*1390*/  LDG.E.U8 R4, desc[UR36][R4.64] ;  /* 0x0000002404047981 */ /* 0x000ea4000c1e1100 */
[----:B--2---:R-:W-:-:S04]  /*13a0*/  I2FP.F32.U32 R0, R4 ;  /* 0x0000000400007245 */ /* 0x004fc80000201000 */
[----:B------:R-:W-:-:S04]  /*13b0*/  F2FP.BF16.F32.PACK_AB R0, RZ, R0 ;  /* 0x00000000ff00723e */ /* 0x000fc800000010ff */
[----:B------:R-:W-:Y:S01]  /*13c0*/  PRMT R28, R0, 0x7610, R28 ;  /* 0x00007610001c7816 */ /* 0x000fe2000000001c */
[----:B------:R-:W-:Y:S06]  /*13d0*/  BRA `(.L_x_4091) ;  /* 0x0000000c00e47947 */ /* 0x000fec0003800000 */
.L_x_4088:
        /* <DEDUP_REMOVED lines=11> */
.L_x_4093:
[----:B------:R-:W2:Y:S02]  /*1490*/  LDG.E R4, desc[UR36][R4.64] ;  /* 0x0000002404047981 */ /* 0x000ea4000c1e1900 */
[----:B--2---:R-:W-:-:S04]  /*14a0*/  I2FP.F32.S32 R0, R4 ;  /* 0x0000000400007245 */ /* 0x004fc80000201400 */
[----:B------:R-:W-:-:S04]  /*14b0*/  F2FP.BF16.F32.PACK_AB R0, RZ, R0 ;  /* 0x00000000ff00723e */ /* 0x000fc800000010ff */
[----:B------:R-:W-:Y:S01]  /*14c0*/  PRMT R28, R0, 0x7610, R28 ;  /* 0x00007610001c7816 */ /* 0x000fe2000000001c */
[----:B------:R-:W-:Y:S06]  /*14d0*/  BRA `(.L_x_4091) ;  /* 0x0000000c00a47947 */ /* 0x000fec0003800000 */
.L_x_4092:
[----:B------:R-:W2:Y:S02]  /*14e0*/  LDG.E.U16 R4, desc[UR36][R4.64] ;  /* 0x0000002404047981 */ /* 0x000ea4000c1e1500 */
[----:B--2---:R-:W0:Y:S02]  /*14f0*/  I2F.S16 R0, R4 ;  /* 0x0000000400007306 */ /* 0x004e240000101400 */
[----:B0-----:R-:W-:-:S04]  /*1500*/  F2FP.BF16.F32.PACK_AB R0, RZ, R0 ;  /* 0x00000000ff00723e */ /* 0x001fc800000010ff */
[----:B------:R-:W-:Y:S01]  /*1510*/  PRMT R28, R0, 0x7610, R28 ;  /* 0x00007610001c7816 */ /* 0x000fe2000000001c */
[----:B------:R-:W-:Y:S06]  /*1520*/  BRA `(.L_x_4091) ;  /* 0x0000000c00907947 */ /* 0x000fec0003800000 */
.L_x_4087:
        /* <DEDUP_REMOVED lines=9> */
.L_x_4095:
[----:B------:R-:W2:Y:S02]  /*15c0*/  LDG.E.U16 R0, desc[UR36][R4.64] ;  /* 0x0000002404007981 */ /* 0x000ea4000c1e1500 */
[----:B--2---:R-:W-:-:S05]  /*15d0*/  HADD2.F32 R0, -RZ, R0.H0_H0 ;  /* 0x20000000ff007230 */ /* 0x004fca0000004100 */
[----:B------:R-:W-:-:S04]  /*15e0*/  F2FP.BF16.F32.PACK_AB R0, RZ, R0 ;  /* 0x00000000ff00723e */ /* 0x000fc800000010ff */
[----:B------:R-:W-:Y:S01]  /*15f0*/  PRMT R28, R0, 0x7610, R28 ;  /* 0x00007610001c7816 */ /* 0x000fe2000000001c */
[----:B------:R-:W-:Y:S06]  /*1600*/  BRA `(.L_x_4091) ;  /* 0x0000000c00587947 */ /* 0x000fec0003800000 */
.L_x_4094:
        /* <DEDUP_REMOVED lines=9> */
.L_x_4097:
[----:B------:R-:W2:Y:S02]  /*16a0*/  LDG.E.U16 R4, desc[UR36][R4.64] ;  /* 0x0000002404047981 */ /* 0x000ea4000c1e1500 */
[----:B--2---:R-:W-:-:S05]  /*16b0*/  HADD2.F32 R0, -RZ, R4.H0_H0 ;  /* 0x20000004ff007230 */ /* 0x004fca0000004100 */
[----:B------:R-:W-:-:S04]  /*16c0*/  F2FP.BF16.F32.PACK_AB R0, RZ, R0 ;  /* 0x00000000ff00723e */ /* 0x000fc800000010ff */
[----:B------:R-:W-:Y:S01]  /*16d0*/  PRMT R28, R0, 0x7610, R28 ;  /* 0x00007610001c7816 */ /* 0x000fe2000000001c */
[----:B------:R-:W-:Y:S06]  /*16e0*/  BRA `(.L_x_4091) ;  /* 0x0000000c00207947 */ /* 0x000fec0003800000 */
.L_x_4096:
        /* <DEDUP_REMOVED lines=13> */
.L_x_4086:
        /* <DEDUP_REMOVED lines=14> */
.L_x_4100:
        /* <DEDUP_REMOVED lines=13> */
.L_x_4099:
        /* <DEDUP_REMOVED lines=27> */
.L_x_4102:
        /* <DEDUP_REMOVED lines=15> */
.L_x_4101:
[----:B------:R0:W5:Y:S01]  /*1c10*/  LDG.E.U16 R28, desc[UR36][R4.64] ;  /* 0x00000024041c7981 */ /* 0x000162000c1e1500 */
[----:B------:R-:W-:Y:S05]  /*1c20*/  BRA `(.L_x_4091) ;  /* 0x0000000400d07947 */ /* 0x000fea0003800000 */
.L_x_4098:
        /* <DEDUP_REMOVED lines=13> */
.L_x_4105:
        /* <DEDUP_REMOVED lines=21> */
.L_x_4109:
[----:B------:R-:W-:Y:S05]  /*1e50*/  BSYNC.RECONVERGENT B1 ;  /* 0x0000000000017941 */ /* 0x000fea0003800200 */
.L_x_4108:
[----:B------:R-:W-:Y:S01]  /*1e60*/  IMAD.SHL.U32 R0, R0, 0x100000, RZ ;  /* 0x0010000000007824 */ /* 0x000fe200078e00ff */
[----:B------:R-:W-:-:S04]  /*1e70*/  LEA R3, R3, 0x3b800000, 0x17 ;  /* 0x3b80000003037811 */ /* 0x000fc800078eb8ff */
[----:B------:R-:W-:-:S07]  /*1e80*/  LOP3.LUT R0, R3, R0, R7, 0xfe, !PT ;  /* 0x0000000003007212 */ /* 0x000fce00078efe07 */
.L_x_4107:
[----:B------:R-:W-:Y:S05]  /*1e90*/  BSYNC.RECONVERGENT B0 ;  /* 0x0000000000007941 */ /* 0x000fea0003800200 */
.L_x_4106:
[----:B------:R-:W-:-:S04]  /*1ea0*/  F2FP.BF16.F32.PACK_AB R0, RZ, R0 ;  /* 0x00000000ff00723e */ /* 0x000fc800000010ff */
[----:B------:R-:W-:Y:S01]  /*1eb0*/  PRMT R28, R0, 0x7610, R28 ;  /* 0x00007610001c7816 */ /* 0x000fe2000000001c */
[----:B------:R-:W-:Y:S06]  /*1ec0*/  BRA `(.L_x_4091) ;  /* 0x0000000400287947 */ /* 0x000fec0003800000 */
.L_x_4104:
        /* <DEDUP_REMOVED lines=21> */
.L_x_4113:
[----:B------:R-:W-:Y:S05]  /*2020*/  BSYNC.RECONVERGENT B1 ;  /* 0x0000000000017941 */ /* 0x000fea0003800200 */
.L_x_4112:
[----:B------:R-:W-:Y:S01]  /*2030*/  IMAD.SHL.U32 R0, R0, 0x200000, RZ ;  /* 0x0020000000007824 */ /* 0x000fe200078e00ff */
[----:B------:R-:W-:-:S04]  /*2040*/  LEA R3, R3, 0x37800000, 0x17 ;  /* 0x3780000003037811 */ /* 0x000fc800078eb8ff */
[----:B------:R-:W-:-:S07]  /*2050*/  LOP3.LUT R0, R3, R0, R7, 0xfe, !PT ;  /* 0x0000000003007212 */ /* 0x000fce00078efe07 */
.L_x_4111:
[----:B------:R-:W-:Y:S05]  /*2060*/  BSYNC.RECONVERGENT B0 ;  /* 0x0000000000007941 */ /* 0x000fea0003800200 */
.L_x_4110:
[----:B------:R-:W-:-:S04]  /*2070*/  F2FP.BF16.F32.PACK_AB R0, RZ, R0 ;  /* 0x00000000ff00723e */ /* 0x000fc800000010ff */
[----:B------:R-:W-:Y:S01]  /*2080*/  PRMT R28, R0, 0x7610, R28 ;  /* 0x00007610001c7816 */ /* 0x000fe2000000001c */
[----:B------:R-:W-:Y:S06]  /*2090*/  BRA `(.L_x_4091) ;  /* 0x0000000000b47947 */ /* 0x000fec0003800000 */
.L_x_4103:
[----:B------:R-:W-:-:S09]  /*20a0*/  UISETP.NE.AND UP0, UPT, UR4, 0x1c, UPT ;  /* 0x0000001c0400788c */ /* 0x000fd2000bf05270 */
[----:B------:R-:W-:Y:S05]  /*20b0*/  BRA.U !UP0, `(.L_x_4114) ;  /* 0x00000001089c7547 */ /* 0x000fea000b800000 */
[----:B------:R-:W-:-:S09]  /*20c0*/  UISETP.NE.AND UP0, UPT, UR4, 0x1d, UPT ;  /* 0x0000001d0400788c */ /* 0x000fd2000bf05270 */
[----:B------:R-:W-:Y:S05]  /*20d0*/  BRA.U !UP0, `(.L_x_4115) ;  /* 0x0000000108807547 */ /* 0x000fea000b800000 */
[----:B------:R-:W-:-:S09]  /*20e0*/  UISETP.NE.AND UP0, UPT, UR4, 0x2c, UPT ;  /* 0x0000002c0400788c */ /* 0x000fd2000bf05270 */
[----:B------:R-:W-:Y:S05]  /*20f0*/  BRA.U !UP0, `(.L_x_4116) ;  /* 0x0000000108487547 */ /* 0x000fea000b800000 */
.L_x_4090:
        /* <DEDUP_REMOVED lines=16> */
.L_x_4117:
[----:B------:R-:W-:Y:S01]  /*2200*/  PRMT R28, RZ, 0x7610, R28 ;  /* 0x00007610ff1c7816 */ /* 0x000fe2000000001c */
[----:B------:R-:W-:Y:S06]  /*2210*/  BRA `(.L_x_4091) ;  /* 0x0000000000547947 */ /* 0x000fec0003800000 */
.L_x_4116:
        /* <DEDUP_REMOVED lines=8> */
.L_x_4119:
[----:B------:R-:W-:Y:S05]  /*22a0*/  BSYNC.RECONVERGENT B0 ;  /* 0x0000000000007941 */ /* 0x000fea0003800200 */
.L_x_4118:
[----:B------:R-:W-:-:S04]  /*22b0*/  F2FP.BF16.F32.PACK_AB R0, RZ, R0 ;  /* 0x00000000ff00723e */ /* 0x000fc800000010ff */
[----:B------:R-:W-:Y:S01]  /*22c0*/  PRMT R28, R0, 0x7610, R28 ;  /* 0x00007610001c7816 */ /* 0x000fe2000000001c */
[----:B------:R-:W-:Y:S06]  /*22d0*/  BRA `(.L_x_4091) ;  /* 0x0000000000247947 */ /* 0x000fec0003800000 */
.L_x_4115:
[----:B------:R-:W2:Y:S02]  /*22e0*/  LDG.E.64 R4, desc[UR36][R4.64] ;  /* 0x0000002404047981 */ /* 0x000ea4000c1e1b00 */
[----:B--2---:R-:W0:Y:S02]  /*22f0*/  I2F.U64 R0, R4 ;  /* 0x0000000400007312 */ /* 0x004e240000301000 */
[----:B0-----:R-:W-:-:S04]  /*2300*/  F2FP.BF16.F32.PACK_AB R0, RZ, R0 ;  /* 0x00000000ff00723e */ /* 0x001fc800000010ff */
[----:B------:R-:W-:Y:S01]  /*2310*/  PRMT R28, R0, 0x7610, R28 ;  /* 0x00007610001c7816 */ /* 0x000fe2000000001c */
[----:B------:R-:W-:Y:S06]  /*2320*/  BRA `(.L_x_4091) ;  /* 0x0000000000107947 */ /* 0x000fec0003800000 */
.L_x_4114:
[----:B------:R-:W2:Y:S02]  /*2330*/  LDG.E R4, desc[UR36][R4.64] ;  /* 0x0000002404047981 */ /* 0x000ea4000c1e1900 */
[----:B--2---:R-:W-:-:S04]  /*2340*/  I2FP.F32.U32 R0, R4 ;  /* 0x0000000400007245 */ /* 0x004fc80000201000 */
[----:B------:R-:W-:-:S04]  /*2350*/  F2FP.BF16.F32.PACK_AB R0, RZ, R0 ;  /* 0x00000000ff00723e */ /* 0x000fc800000010ff */
[----:B------:R-:W-:-:S07]  /*2360*/  PRMT R28, R0, 0x7610, R28 ;  /* 0x00007610001c7816 */ /* 0x000fce000000001c */
.L_x_4091:
        /* <DEDUP_REMOVED lines=21> */
.L_x_4123:
[----:B------:R-:W2:Y:S02]  /*24c0*/  LDG.E.U8 R4, desc[UR36][R4.64] ;  /* 0x0000002404047981 */ /* 0x000ea4000c1e1100 */
[----:B--2---:R-:W-:-:S04]  /*24d0*/  I2FP.F32.U32 R0, R4 ;  /* 0x0000000400007245 */ /* 0x004fc80000201000 */
[----:B------:R-:W-:-:S04]  /*24e0*/  F2FP.BF16.F32.PACK_AB R0, RZ, R0 ;  /* 0x00000000ff00723e */ /* 0x000fc800000010ff */
[----:B------:R-:W-:Y:S01]  /*24f0*/  PRMT R26, R0, 0x7610, R26 ;  /* 0x00007610001a7816 */ /* 0x000fe2000000001a */
[----:B------:R-:W-:Y:S06]  /*2500*/  BRA `(.L_x_4125) ;  /* 0x0000000c00e47947 */ /* 0x000fec0003800000 */
.L_x_4122:
        /* <DEDUP_REMOVED lines=11> */
.L_x_4127:
[----:B------:R-:W2:Y:S02]  /*25c0*/  LDG.E R4, desc[UR36][R4.64] ;  /* 0x0000002404047981 */ /* 0x000ea4000c1e1900 */
[----:B--2---:R-:W-:-:S04]  /*25d0*/  I2FP.F32.S32 R0, R4 ;  /* 0x0000000400007245 */ /* 0x004fc80000201400 */
[----:B------:R-:W-:-:S04]  /*25e0*/  F2FP.BF16.F32.PACK_AB R0, RZ, R0 ;  /* 0x00000000ff00723e */ /* 0x000fc800000010ff */
[----:B------:R-:W-:Y:S01]  /*25f0*/  PRMT R26, R0, 0x7610, R26 ;  /* 0x00007610001a7816 */ /* 0x000fe2000000001a */
[----:B------:R-:W-:Y:S06]  /*2600*/  BRA `(.L_x_4125) ;  /* 0x0000000c00a47947 */ /* 0x000fec0003800000 */
.L_x_4126:
[----:B------:R-:W2:Y:S02]  /*2610*/  LDG.E.U16 R4, desc[UR36][R4.64] ;  /* 0x0000002404047981 */ /* 0x000ea4000c1e1500 */
[----:B--2---:R-:W0:Y:S02]  /*2620*/  I2F.S16 R0, R4 ;  /* 0x0000000400007306 */ /* 0x004e240000101400 */
[----:B0-----:R-:W-:-:S04]  /*2630*/  F2FP.BF16.F32.PACK_AB R0, RZ, R0 ;  /* 0x00000000ff00723e */ /* 0x001fc800000010ff */
[----:B------:R-:W-:Y:S01]  /*2640*/  PRMT R26, R0, 0x7610, R26 ;  /* 0x00007610001a7816 */ /* 0x000fe2000000001a */
[----:B------:R-:W-:Y:S06]  /*2650*/  BRA `(.L_x_4125) ;  /* 0x0000000c00907947 */ /* 0x000fec0003800000 */
.L_x_4121:
        /* <DEDUP_REMOVED lines=9> */
.L_x_4129:
[----:B------:R-:W2:Y:S02]  /*26f0*/  LDG.E.U16 R0, desc[UR36][R4.64] ;  /* 0x0000002404007981 */ /* 0x000ea4000c1e1500 */
[----:B--2---:R-:W-:-:S05]  /*2700*/  HADD2.F32 R0, -RZ, R0.H0_H0 ;  /* 0x20000000ff007230 */ /* 0x004fca0000004100 */
[----:B------:R-:W-:-:S04]  /*2710*/  F2FP.BF16.F32.PACK_AB R0, RZ, R0 ;  /* 0x00000000ff00723e */ /* 0x000fc800000010ff */
[----:B------:R-:W-:Y:S01]  /*2720*/  PRMT R26, R0, 0x7610, R26 ;  /* 0x00007610001a7816 */ /* 0x000fe2000000001a */
[----:B------:R-:W-:Y:S06]  /*2730*/  BRA `(.L_x_4125) ;  /* 0x0000000c00587947 */ /* 0x000fec0003800000 */
.L_x_4128:
        /* <DEDUP_REMOVED lines=9> */
.L_x_4131:
[----:B------:R-:W2:Y:S02]  /*27d0*/  LDG.E.U16 R4, desc[UR36][R4.64] ;  /* 0x0000002404047981 */ /* 0x000ea4000c1e1500 */
[----:B--2---:R-:W-:-:S05]  /*27e0*/  HADD2.F32 R0, -RZ, R4.H0_H0 ;  /* 0x20000004ff007230 */ /* 0x004fca0000004100 */
[----:B------:R-:W-:-:S04]  /*27f0*/  F2FP.BF16.F32.PACK_AB R0, RZ, R0 ;  /* 0x00000000ff00723e */ /* 0x000fc800000010ff */
[----:B------:R-:W-:Y:S01]  /*2800*/  PRMT R26, R0, 0x7610, R26 ;  /* 0x00007610001a7816 */ /* 0x000fe2000000001a */
[----:B------:R-:W-:Y:S06]  /*2810*/  BRA `(.L_x_4125) ;  /* 0x0000000c00207947 */ /* 0x000fec0003800000 */
.L_x_4130:
        /* <DEDUP_REMOVED lines=13> */
.L_x_4120:
        /* <DEDUP_REMOVED lines=14> */
.L_x_4134:
        /* <DEDUP_REMOVED lines=13> */
.L_x_4133:
        /* <DEDUP_REMOVED lines=27> */
.L_x_4136:
        /* <DEDUP_REMOVED lines=15> */
.L_x_4135:
[----:B------:R0:W5:Y:S01]  /*2d40*/  LDG.E.U16 R26, desc[UR36][R4.64] ;  /* 0x00000024041a7981 */ /* 0x000162000c1e1500 */
[----:B------:R-:W-:Y:S05]  /*2d50*/  BRA `(.L_x_4125) ;  /* 0x0000000400d07947 */ /* 0x000fea0003800000 */
.L_x_4132:
        /* <DEDUP_REMOVED lines=13> */
.L_x_4139:
        /* <DEDUP_REMOVED lines=21> */
.L_x_4143:
[----:B------:R-:W-:Y:S05]  /*2f80*/  BSYNC.RECONVERGENT B1 ;  /* 0x0000000000017941 */ /* 0x000fea0003800200 */
.L_x_4142:
[----:B------:R-:W-:Y:S01]  /*2f90*/  IMAD.SHL.U32 R0, R0, 0x100000, RZ ;  /* 0x0010000000007824 */ /* 0x000fe200078e00ff */
[----:B------:R-:W-:-:S04]  /*2fa0*/  LEA R3, R3, 0x3b800000, 0x17 ;  /* 0x3b80000003037811 */ /* 0x000fc800078eb8ff */
[----:B------:R-:W-:-:S07]  /*2fb0*/  LOP3.LUT R0, R3, R0, R7, 0xfe, !PT ;  /* 0x0000000003007212 */ /* 0x000fce00078efe07 */
.L_x_4141:
[----:B------:R-:W-:Y:S05]  /*2fc0*/  BSYNC.RECONVERGENT B0 ;  /* 0x0000000000007941 */ /* 0x000fea0003800200 */
.L_x_4140:
[----:B------:R-:W-:-:S04]  /*2fd0*/  F2FP.BF16.F32.PACK_AB R0, RZ, R0 ;  /* 0x00000000ff00723e */ /* 0x000fc800000010ff */
[----:B------:R-:W-:Y:S01]  /*2fe0*/  PRMT R26, R0, 0x7610, R26 ;  /* 0x00007610001a7816 */ /* 0x000fe2000000001a */
[----:B------:R-:W-:Y:S06]  /*2ff0*/  BRA `(.L_x_4125) ;  /* 0x0000000400287947 */ /* 0x000fec0003800000 */
.L_x_4138:
        /* <DEDUP_REMOVED lines=21> */
.L_x_4147:
[----:B------:R-:W-:Y:S05]  /*3150*/  BSYNC.RECONVERGENT B1 ;  /* 0x0000000000017941 */ /* 0x000fea0003800200 */
.L_x_4146:
[----:B------:R-:W-:Y:S01]  /*3160*/  IMAD.SHL.U32 R0, R0, 0x200000, RZ ;  /* 0x0020000000007824 */ /* 0x000fe200078e00ff */
[----:B------:R-:W-:-:S04]  /*3170*/  LEA R3, R3, 0x37800000, 0x17 ;  /* 0x3780000003037811 */ /* 0x000fc800078eb8ff */
[----:B------:R-:W-:-:S07]  /*3180*/  LOP3.LUT R0, R3, R0, R7, 0xfe, !PT ;  /* 0x0000000003007212 */ /* 0x000fce00078efe07 */
.L_x_4145:
[----:B------:R-:W-:Y:S05]  /*3190*/  BSYNC.RECONVERGENT B0 ;  /* 0x0000000000007941 */ /* 0x000fea0003800200 */
.L_x_4144:
[----:B------:R-:W-:-:S04]  /*31a0*/  F2FP.BF16.F32.PACK_AB R0, RZ, R0 ;  /* 0x00000000ff00723e */ /* 0x000fc800000010ff */
[----:B------:R-:W-:Y:S01]  /*31b0*/  PRMT R26, R0, 0x7610, R26 ;  /* 0x00007610001a7816 */ /* 0x000fe2000000001a */
[----:B------:R-:W-:Y:S06]  /*31c0*/  BRA `(.L_x_4125) ;  /* 0x0000000000b47947 */ /* 0x000fec0003800000 */
.L_x_4137:
[----:B------:R-:W-:-:S09]  /*31d0*/  UISETP.NE.AND UP0, UPT, UR4, 0x1c, UPT ;  /* 0x0000001c0400788c */ /* 0x000fd2000bf05270 */
[----:B------:R-:W-:Y:S05]  /*31e0*/  BRA.U !UP0, `(.L_x_4148) ;  /* 0x00000001089c7547 */ /* 0x000fea000b800000 */
[----:B------:R-:W-:-:S09]  /*31f0*/  UISETP.NE.AND UP0, UPT, UR4, 0x1d, UPT ;  /* 0x0000001d0400788c */ /* 0x000fd2000bf05270 */
[----:B------:R-:W-:Y:S05]  /*3200*/  BRA.U !UP0, `(.L_x_4149) ;  /* 0x0000000108807547 */ /* 0x000fea000b800000 */
[----:B------:R-:W-:-:S09]  /*3210*/  UISETP.NE.AND UP0, UPT, UR4, 0x2c, UPT ;  /* 0x0000002c0400788c */ /* 0x000fd2000bf05270 */
[----:B------:R-:W-:Y:S05]  /*3220*/  BRA.U !UP0, `(.L_x_4150) ;  /* 0x0000000108487547 */ /* 0x000fea000b800000 */
.L_x_4124:
        /* <DEDUP_REMOVED lines=16> */
.L_x_4151:
[----:B------:R-:W-:Y:S01]  /*3330*/  PRMT R26, RZ, 0x7610, R26 ;  /* 0x00007610ff1a7816 */ /* 0x000fe2000000001a */
[----:B------:R-:W-:Y:S06]  /*3340*/  BRA `(.L_x_4125) ;  /* 0x0000000000547947 */ /* 0x000fec0003800000 */
.L_x_4150:
        /* <DEDUP_REMOVED lines=8> */
.L_x_4153:
[----:B------:R-:W-:Y:S05]  /*33d0*/  BSYNC.RECONVERGENT B0 ;  /* 0x0000000000007941 */ /* 0x000fea0003800200 */
.L_x_4152:
[----:B------:R-:W-:-:S04]  /*33e0*/  F2FP.BF16.F32.PACK_AB R0, RZ, R0 ;  /* 0x00000000ff00723e */ /* 0x000fc800000010ff */
[----:B------:R-:W-:Y:S01]  /*33f0*/  PRMT R26, R0, 0x7610, R26 ;  /* 0x00007610001a7816 */ /* 0x000fe2000000001a */
[----:B------:R-:W-:Y:S06]  /*3400*/  BRA `(.L_x_4125) ;  /* 0x0000000000247947 */ /* 0x000fec0003800000 */
.L_x_4149:
[----:B------:R-:W2:Y:S02]  /*3410*/  LDG.E.64 R4, desc[UR36][R4.64] ;  /* 0x0000002404047981 */ /* 0x000ea4000c1e1b00 */
[----:B--2---:R-:W0:Y:S02]  /*3420*/  I2F.U64 R0, R4 ;  /* 0x0000000400007312 */ /* 0x004e240000301000 */
[----:B0-----:R-:W-:-:S04]  /*3430*/  F2FP.BF16.F32.PACK_AB R0, RZ, R0 ;  /* 0x00000000ff00723e */ /* 0x001fc800000010ff */
[----:B------:R-:W-:Y:S01]  /*3440*/  PRMT R26, R0, 0x7610, R26 ;  /* 0x00007610001a7816 */ /* 0x000fe2000000001a */
[----:B------:R-:W-:Y:S06]  /*3450*/  BRA `(.L_x_4125) ;  /* 0x0000000000107947 */ /* 0x000fec0003800000 */
.L_x_4148:
[----:B------:R-:W2:Y:S02]  /*3460*/  LDG.E R4, desc[UR36][R4.64] ;  /* 0x0000002404047981 */ /* 0x000ea4000c1e1900 */
[----:B--2---:R-:W-:-:S04]  /*3470*/  I2FP.F32.U32 R0, R4 ;  /* 0x0000000400007245 */ /* 0x004fc80000201000 */
[----:B------:R-:W-:-:S04]  /*3480*/  F2FP.BF16.F32.PACK_AB R0, RZ, R0 ;  /* 0x00000000ff00723e */ /* 0x000fc800000010ff */
[----:B------:R-:W-:-:S07]  /*3490*/  PRMT R26, R0, 0x7610, R26 ;  /* 0x00007610001a7816 */ /* 0x000fce000000001a */
.L_x_4125:
[----:B------:R-:W-:-:S07]  /*34a0*/  VIADD R27, R2, 0x80 ;  /* 0x00000080021b7836 */ /* 0x000fce0000000000 */
.L_x_4051:
[----:B------:R-:W-:Y:S05]  /*34b0*/  BSYNC.RECONVERGENT B6 ;  /* 0x0000000000067941 */ /* 0x000fea0003800200 */
.L_x_4050:
[----:B------:R-:W-:Y:S01]  /*34c0*/  ISETP.GE.AND P0, PT, R27, R25, PT ;  /* 0x000000191b00720c */ /* 0x000fe20003f06270 */
[----:B------:R-:W-:Y:S01]  /*34d0*/  BSSY.RECONVERGENT B6, `(.L_x_4154) ;  /* 0x0000340000067945 */ /* 0x000fe20003800200 */
[----:B------:R-:W-:Y:S02]  /*34e0*/  PRMT R24, RZ, 0x7610, R24 ;  /* 0x00007610ff187816 */ /* 0x000fe40000000018 */
[----:B------:R-:W-:Y:S02]  /*34f0*/  PRMT R22, RZ, 0x7610, R22 ;  /* 0x00007610ff167816 */ /* 0x000fe40000000016 */
[----:B------:R-:W-:-:S07]  /*3500*/  PRMT R18, RZ, 0x7610, R18 ;  /* 0x00007610ff127816 */ /* 0x000fce0000000012 */
        /* <DEDUP_REMOVED lines=23> */
.L_x_4159:
[----:B------:R-:W2:Y:S02]  /*3680*/  LDG.E.U8 R4, desc[UR36][R4.64] ;  /* 0x0000002404047981 */ /* 0x000ea4000c1e1100 */
[----:B--2---:R-:W-:-:S04]  /*3690*/  I2FP.F32.U32 R0, R4 ;  /* 0x0000000400007245 */ /* 0x004fc80000201000 */
[----:B------:R-:W-:-:S04]  /*36a0*/  F2FP.BF16.F32.PACK_AB R0, RZ, R0 ;  /* 0x00000000ff00723e */ /* 0x000fc800000010ff */
[----:B------:R-:W-:Y:S01]  /*36b0*/  PRMT R24, R0, 0x7610, R24 ;  /* 0x0000761000187816 */ /* 0x000fe20000000018 */
[----:B------:R-:W-:Y:S06]  /*36c0*/  BRA `(.L_x_4161) ;  /* 0x0000000c00e47947 */ /* 0x000fec0003800000 */
.L_x_4158:
        /* <DEDUP_REMOVED lines=11> */
.L_x_4163:
[----:B------:R-:W2:Y:S02]  /*3780*/  LDG.E R4, desc[UR36][R4.64] ;  /* 0x0000002404047981 */ /* 0x000ea4000c1e1900 */
[----:B--2---:R-:W-:-:S04]  /*3790*/  I2FP.F32.S32 R0, R4 ;  /* 0x0000000400007245 */ /* 0x004fc80000201400 */
[----:B------:R-:W-:-:S04]  /*37a0*/  F2FP.BF16.F32.PACK_AB R0, RZ, R0 ;  /* 0x00000000ff00723e */ /* 0x000fc800000010ff */
[----:B------:R-:W-:Y:S01]  /*37b0*/  PRMT R24, R0, 0x7610, R24 ;  /* 0x0000761000187816 */ /* 0x000fe20000000018 */
[----:B------:R-:W-:Y:S06]  /*37c0*/  BRA `(.L_x_4161) ;  /* 0x0000000c00a47947 */ /* 0x000fec0003800000 */
.L_x_4162:
[----:B------:R-:W2:Y:S02]  /*37d0*/  LDG.E.U16 R4, desc[UR36][R4.64] ;  /* 0x0000002404047981 */ /* 0x000ea4000c1e1500 */
[----:B--2---:R-:W0:Y:S02]  /*37e0*/  I2F.S16 R0, R4 ;  /* 0x0000000400007306 */ /* 0x004e240000101400 */
[----:B0-----:R-:W-:-:S04]  /*37f0*/  F2FP.BF16.F32.PACK_AB R0, RZ, R0 ;  /* 0x00000000ff00723e */ /* 0x001fc800000010ff */
[----:B------:R-:W-:Y:S01]  /*3800*/  PRMT R24, R0, 0x7610, R24 ;  /* 0x0000761000187816 */ /* 0x000fe20000000018 */
[----:B------:R-:W-:Y:S06]  /*3810*/  BRA `(.L_x_4161) ;  /* 0x0000000c00907947 */ /* 0x000fec0003800000 */
.L_x_4157:
        /* <DEDUP_REMOVED lines=9> */
.L_x_4165:
[----:B------:R-:W2:Y:S02]  /*38b0*/  LDG.E.U16 R0, desc[UR36][R4.64] ;  /* 0x0000002404007981 */ /* 0x000ea4000c1e1500 */
[----:B--2---:R-:W-:-:S05]  /*38c0*/  HADD2.F32 R0, -RZ, R0.H0_H0 ;  /* 0x20000000ff007230 */ /* 0x004fca0000004100 */
[----:B------:R-:W-:-:S04]  /*38d0*/  F2FP.BF16.F32.PACK_AB R0, RZ, R0 ;  /* 0x00000000ff00723e */ /* 0x000fc800000010ff */
[----:B------:R-:W-:Y:S01]  /*38e0*/  PRMT R24, R0, 0x7610, R24 ;  /* 0x0000761000187816 */ /* 0x000fe20000000018 */
[----:B------:R-:W-:Y:S06]  /*38f0*/  BRA `(.L_x_4161) ;  /* 0x0000000c00587947 */ /* 0x000fec0003800000 */
.L_x_4164:
        /* <DEDUP_REMOVED lines=9> */
.L_x_4167:
[----:B------:R-:W2:Y:S02]  /*3990*/  LDG.E.U16 R4, desc[UR36][R4.64] ;  /* 0x0000002404047981 */ /* 0x000ea4000c1e1500 */
[----:B--2---:R-:W-:-:S05]  /*39a0*/  HADD2.F32 R0, -RZ, R4.H0_H0 ;  /* 0x20000004ff007230 */ /* 0x004fca0000004100 */
[----:B------:R-:W-:-:S04]  /*39b0*/  F2FP.BF16.F32.PACK_AB R0, RZ, R0 ;  /* 0x00000000ff00723e */ /* 0x000fc800000010ff */
[----:B------:R-:W-:Y:S01]  /*39c0*/  PRMT R24, R0, 0x7610, R24 ;  /* 0x0000761000187816 */ /* 0x000fe20000000018 */
[----:B------:R-:W-:Y:S06]  /*39d0*/  BRA `(.L_x_4161) ;  /* 0x0000000c00207947 */ /* 0x000fec0003800000 */
.L_x_4166:
        /* <DEDUP_REMOVED lines=13> */
.L_x_4156:
        /* <DEDUP_REMOVED lines=14> */
.L_x_4170:
        /* <DEDUP_REMOVED lines=13> */
.L_x_4169:
        /* <DEDUP_REMOVED lines=27> */
.L_x_4172:
        /* <DEDUP_REMOVED lines=15> */
.L_x_4171:
[----:B------:R0:W5:Y:S01]  /*3f00*/  LDG.E.U16 R24, desc[UR36][R4.64] ;  /* 0x0000002404187981 */ /* 0x000162000c1e1500 */
[----:B------:R-:W-:Y:S05]  /*3f10*/  BRA `(.L_x_4161) ;  /* 0x0000000400d07947 */ /* 0x000fea0003800000 */
.L_x_4168:
        /* <DEDUP_REMOVED lines=13> */
.L_x_4175:
        /* <DEDUP_REMOVED lines=21> */
.L_x_4179:
[----:B------:R-:W-:Y:S05]  /*4140*/  BSYNC.RECONVERGENT B1 ;  /* 0x0000000000017941 */ /* 0x000fea0003800200 */
.L_x_4178:
[----:B------:R-:W-:Y:S01]  /*4150*/  IMAD.SHL.U32 R0, R0, 0x100000, RZ ;  /* 0x0010000000007824 */ /* 0x000fe200078e00ff */
[----:B------:R-:W-:-:S04]  /*4160*/  LEA R3, R3, 0x3b800000, 0x17 ;  /* 0x3b80000003037811 */ /* 0x000fc800078eb8ff */
[----:B------:R-:W-:-:S07]  /*4170*/  LOP3.LUT R0, R3, R0, R7, 0xfe, !PT ;  /* 0x0000000003007212 */ /* 0x000fce00078efe07 */
.L_x_4177:
[----:B------:R-:W-:Y:S05]  /*4180*/  BSYNC.RECONVERGENT B0 ;  /* 0x0000000000007941 */ /* 0x000fea0003800200 */
.L_x_4176:
[----:B------:R-:W-:-:S04]  /*4190*/  F2FP.BF16.F32.PACK_AB R0, RZ, R0 ;  /* 0x00000000ff00723e */ /* 0x000fc800000010ff */
[----:B------:R-:W-:Y:S01]  /*41a0*/  PRMT R24, R0, 0x7610, R24 ;  /* 0x0000761000187816 */ /* 0x000fe20000000018 */
[----:B------:R-:W-:Y:S06]  /*41b0*/  BRA `(.L_x_4161) ;  /* 0x0000000400287947 */ /* 0x000fec0003800000 */
.L_x_4174:
        /* <DEDUP_REMOVED lines=21> */
.L_x_4183:
[----:B------:R-:W-:Y:S05]  /*4310*/  BSYNC.RECONVERGENT B1 ;  /* 0x0000000000017941 */ /* 0x000fea0003800200 */
.L_x_4182:
[----:B------:R-:W-:Y:S01]  /*4320*/  IMAD.SHL.U32 R0, R0, 0x200000, RZ ;  /* 0x0020000000007824 */ /* 0x000fe200078e00ff */
[----:B------:R-:W-:-:S04]  /*4330*/  LEA R3, R3, 0x37800000, 0x17 ;  /* 0x3780000003037811 */ /* 0x000fc800078eb8ff */
[----:B------:R-:W-:-:S07]  /*4340*/  LOP3.LUT R0, R3, R0, R7, 0xfe, !PT ;  /* 0x0000000003007212 */ /* 0x000fce00078efe07 */
.L_x_4181:
[----:B------:R-:W-:Y:S05]  /*4350*/  BSYNC.RECONVERGENT B0 ;  /* 0x0000000000007941 */ /* 0x000fea0003800200 */
.L_x_4180:
[----:B------:R-:W-:-:S04]  /*4360*/  F2FP.BF16.F32.PACK_AB R0, RZ, R0 ;  /* 0x00000000ff00723e */ /* 0x000fc800000010ff */
[----:B------:R-:W-:Y:S01]  /*4370*/  PRMT R24, R0, 0x7610, R24 ;  /* 0x0000761000187816 */ /* 0x000fe20000000018 */
[----:B------:R-:W-:Y:S06]  /*4380*/  BRA `(.L_x_4161) ;  /* 0x0000000000b47947 */ /* 0x000fec0003800000 */
.L_x_4173:
        /* <DEDUP_REMOVED lines=14> */
.L_x_4187:
[----:B------:R-:W-:Y:S05]  /*4470*/  BSYNC.RECONVERGENT B0 ;  /* 0x0000000000007941 */ /* 0x000fea0003800200 */
.L_x_4186:
[----:B------:R-:W-:-:S04]  /*4480*/  F2FP.BF16.F32.PACK_AB R0, RZ, R0 ;  /* 0x00000000ff00723e */ /* 0x000fc800000010ff */
[----:B------:R-:W-:Y:S01]  /*4490*/  PRMT R24, R0, 0x7610, R24 ;  /* 0x0000761000187816 */ /* 0x000fe20000000018 */
[----:B------:R-:W-:Y:S06]  /*44a0*/  BRA `(.L_x_4161) ;  /* 0x00000000006c7947 */ /* 0x000fec0003800000 */
.L_x_4160:
        /* <DEDUP_REMOVED lines=16> */
.L_x_4188:
[----:B------:R-:W-:Y:S01]  /*45b0*/  PRMT R24, RZ, 0x7610, R24 ;  /* 0x00007610ff187816 */ /* 0x000fe20000000018 */
[----:B------:R-:W-:Y:S06]  /*45c0*/  BRA `(.L_x_4161) ;  /* 0x0000000000247947 */ /* 0x000fec0003800000 */
.L_x_4185:
[----:B------:R-:W2:Y:S02]  /*45d0*/  LDG.E.64 R4, desc[UR36][R4.64] ;  /* 0x0000002404047981 */ /* 0x000ea4000c1e1b00 */
[----:B--2---:R-:W0:Y:S02]  /*45e0*/  I2F.U64 R0, R4 ;  /* 0x0000000400007312 */ /* 0x004e240000301000 */
[----:B0-----:R-:W-:-:S04]  /*45f0*/  F2FP.BF16.F32.PACK_AB R0, RZ, R0 ;  /* 0x00000000ff00723e */ /* 0x001fc800000010ff */
[----:B------:R-:W-:Y:S01]  /*4600*/  PRMT R24, R0, 0x7610, R24 ;  /* 0x0000761000187816 */ /* 0x000fe20000000018 */
[----:B------:R-:W-:Y:S06]  /*4610*/  BRA `(.L_x_4161) ;  /* 0x0000000000107947 */ /* 0x000fec0003800000 */
.L_x_4184:
[----:B------:R-:W2:Y:S02]  /*4620*/  LDG.E R4, desc[UR36][R4.64] ;  /* 0x0000002404047981 */ /* 0x000ea4000c1e1900 */
[----:B--2---:R-:W-:-:S04]  /*4630*/  I2FP.F32.U32 R0, R4 ;  /* 0x0000000400007245 */ /* 0x004fc80000201000 */
[----:B------:R-:W-:-:S04]  /*4640*/  F2FP.BF16.F32.PACK_AB R0, RZ, R0 ;  /* 0x00000000ff00723e */ /* 0x000fc800000010ff */
[----:B------:R-:W-:-:S07]  /*4650*/  PRMT R24, R0, 0x7610, R24 ;  /* 0x0000761000187816 */ /* 0x000fce0000000018 */
.L_x_4161:
        /* <DEDUP_REMOVED lines=21> */
.L_x_4192:
[----:B------:R-:W2:Y:S02]  /*47b0*/  LDG.E.U8 R4, desc[UR36][R4.64] ;  /* 0x0000002404047981 */ /* 0x000ea4000c1e1100 */
[----:B--2---:R-:W-:-:S04]  /*47c0*/  I2FP.F32.U32 R0, R4 ;  /* 0x0000000400007245 */ /* 0x004fc80000201000 */
[----:B------:R-:W-:-:S04]  /*47d0*/  F2FP.BF16.F32.PACK_AB R0, RZ, R0 ;  /* 0x00000000ff00723e */ /* 0x000fc800000010ff */
[----:B------:R-:W-:Y:S01]  /*47e0*/  PRMT R22, R0, 0x7610, R22 ;  /* 0x0000761000167816 */ /* 0x000fe20000000016 */
[----:B------:R-:W-:Y:S06]  /*47f0*/  BRA `(.L_x_4194) ;  /* 0x0000000c00e47947 */ /* 0x000fec0003800000 */
.L_x_4191:
        /* <DEDUP_REMOVED lines=11> */
.L_x_4196:
[----:B------:R-:W2:Y:S02]  /*48b0*/  LDG.E R4, desc[UR36][R4.64] ;  /* 0x0000002404047981 */ /* 0x000ea4000c1e1900 */
[----:B--2---:R-:W-:-:S04]  /*48c0*/  I2FP.F32.S32 R0, R4 ;  /* 0x0000000400007245 */ /* 0x004fc80000201400 */
[----:B------:R-:W-:-:S04]  /*48d0*/  F2FP.BF16.F32.PACK_AB R0, RZ, R0 ;  /* 0x00000000ff00723e */ /* 0x000fc800000010ff */
[----:B------:R-:W-:Y:S01]  /*48e0*/  PRMT R22, R0, 0x7610, R22 ;  /* 0x0000761000167816 */ /* 0x000fe20000000016 */
[----:B------:R-:W-:Y:S06]  /*48f0*/  BRA `(.L_x_4194) ;  /* 0x0000000c00a47947 */ /* 0x000fec0003800000 */
.L_x_4195:
[----:B------:R-:W2:Y:S02]  /*4900*/  LDG.E.U16 R4, desc[UR36][R4.64] ;  /* 0x0000002404047981 */ /* 0x000ea4000c1e1500 */
[----:B--2---:R-:W0:Y:S02]  /*4910*/  I2F.S16 R0, R4 ;  /* 0x0000000400007306 */ /* 0x004e240000101400 */
[----:B0-----:R-:W-:-:S04]  /*4920*/  F2FP.BF16.F32.PACK_AB R0, RZ, R0 ;  /* 0x00000000ff00723e */ /* 0x001fc800000010ff */
[----:B------:R-:W-:Y:S01]  /*4930*/  PRMT R22, R0, 0x7610, R22 ;  /* 0x0000761000167816 */ /* 0x000fe20000000016 */
[----:B------:R-:W-:Y:S06]  /*4940*/  BRA `(.L_x_4194) ;  /* 0x0000000c00907947 */ /* 0x000fec0003800000 */
.L_x_4190:
        /* <DEDUP_REMOVED lines=9> */
.L_x_4198:
[----:B------:R-:W2:Y:S02]  /*49e0*/  LDG.E.U16 R0, desc[UR36][R4.64] ;  /* 0x0000002404007981 */ /* 0x000ea4000c1e1500 */
[----:B--2---:R-:W-:-:S05]  /*49f0*/  HADD2.F32 R0, -RZ, R0.H0_H0 ;  /* 0x20000000ff007230 */ /* 0x004fca0000004100 */
[----:B------:R-:W-:-:S04]  /*4a00*/  F2FP.BF16.F32.PACK_AB R0, RZ, R0 ;  /* 0x00000000ff00723e */ /* 0x000fc800000010ff */
[----:B------:R-:W-:Y:S01]  /*4a10*/  PRMT R22, R0, 0x7610, R22 ;  /* 0x0000761000167816 */ /* 0x000fe20000000016 */
[----:B------:R-:W-:Y:S06]  /*4a20*/  BRA `(.L_x_4194) ;  /* 0x0000000c00587947 */ /* 0x000fec0003800000 */
.L_x_4197:
        /* <DEDUP_REMOVED lines=9> */
.L_x_4200:
[----:B------:R-:W2:Y:S02]  /*4ac0*/  LDG.E.U16 R4, desc[UR36][R4.64] ;  /* 0x0000002404047981 */ /* 0x000ea4000c1e1500 */
[----:B--2---:R-:W-:-:S05]  /*4ad0*/  HADD2.F32 R0, -RZ, R4.H0_H0 ;  /* 0x20000004ff007230 */ /* 0x004fca0000004100 */
[----:B------:R-:W-:-:S04]  /*4ae0*/  F2FP.BF16.F32.PACK_AB R0, RZ, R0 ;  /* 0x00000000ff00723e */ /* 0x000fc800000010ff */
[----:B------:R-:W-:Y:S01]  /*4af0*/  PRMT R22, R0, 0x7610, R22 ;  /* 0x0000761000167816 */ /* 0x000fe20000000016 */
[----:B------:R-:W-:Y:S06]  /*4b00*/  BRA `(.L_x_4194) ;  /* 0x0000000c00207947 */ /* 0x000fec0003800000 */
.L_x_4199:
        /* <DEDUP_REMOVED lines=13> */
.L_x_4189:
        /* <DEDUP_REMOVED lines=14> */
.L_x_4203:
        /* <DEDUP_REMOVED lines=13> */
.L_x_4202:
        /* <DEDUP_REMOVED lines=27> */
.L_x_4205:
        /* <DEDUP_REMOVED lines=15> */
.L_x_4204:
[----:B------:R0:W5:Y:S01]  /*5030*/  LDG.E.U16 R22, desc[UR36][R4.64] ;  /* 0x0000002404167981 */ /* 0x000162000c1e1500 */
[----:B------:R-:W-:Y:S05]  /*5040*/  BRA `(.L_x_4194) ;  /* 0x0000000400d07947 */ /* 0x000fea0003800000 */
.L_x_4201:
        /* <DEDUP_REMOVED lines=13> */
.L_x_4208:
        /* <DEDUP_REMOVED lines=21> */
.L_x_4212:
[----:B------:R-:W-:Y:S05]  /*5270*/  BSYNC.RECONVERGENT B1 ;  /* 0x0000000000017941 */ /* 0x000fea0003800200 */
.L_x_4211:
[----:B------:R-:W-:Y:S01]  /*5280*/  IMAD.SHL.U32 R0, R0, 0x100000, RZ ;  /* 0x0010000000007824 */ /* 0x000fe200078e00ff */
[----:B------:R-:W-:-:S04]  /*5290*/  LEA R3, R3, 0x3b800000, 0x17 ;  /* 0x3b80000003037811 */ /* 0x000fc800078eb8ff */
[----:B------:R-:W-:-:S07]  /*52a0*/  LOP3.LUT R0, R3, R0, R7, 0xfe, !PT ;  /* 0x0000000003007212 */ /* 0x000fce00078efe07 */
.L_x_4210:
[----:B------:R-:W-:Y:S05]  /*52b0*/  BSYNC.RECONVERGENT B0 ;  /* 0x0000000000007941 */ /* 0x000fea0003800200 */
.L_x_4209:
[----:B------:R-:W-:-:S04]  /*52c0*/  F2FP.BF16.F32.PACK_AB R0, RZ, R0 ;  /* 0x00000000ff00723e */ /* 0x000fc800000010ff */
[----:B------:R-:W-:Y:S01]  /*52d0*/  PRMT R22, R0, 0x7610, R22 ;  /* 0x0000761000167816 */ /* 0x000fe20000000016 */
[----:B------:R-:W-:Y:S06]  /*52e0*/  BRA `(.L_x_4194) ;  /* 0x0000000400287947 */ /* 0x000fec0003800000 */
.L_x_4207:
        /* <DEDUP_REMOVED lines=21> */
.L_x_4216:
[----:B------:R-:W-:Y:S05]  /*5440*/  BSYNC.RECONVERGENT B1 ;  /* 0x0000000000017941 */ /* 0x000fea0003800200 */
.L_x_4215:
[----:B------:R-:W-:Y:S01]  /*5450*/  IMAD.SHL.U32 R0, R0, 0x200000, RZ ;  /* 0x0020000000007824 */ /* 0x000fe200078e00ff */
[----:B------:R-:W-:-:S04]  /*5460*/  LEA R3, R3, 0x37800000, 0x17 ;  /* 0x3780000003037811 */ /* 0x000fc800078eb8ff */
[----:B------:R-:W-:-:S07]  /*5470*/  LOP3.LUT R0, R3, R0, R7, 0xfe, !PT ;  /* 0x0000000003007212 */ /* 0x000fce00078efe07 */
.L_x_4214:
[----:B------:R-:W-:Y:S05]  /*5480*/  BSYNC.RECONVERGENT B0 ;  /* 0x0000000000007941 */ /* 0x000fea0003800200 */
.L_x_4213:
[----:B------:R-:W-:-:S04]  /*5490*/  F2FP.BF16.F32.PACK_AB R0, RZ, R0 ;  /* 0x00000000ff00723e */ /* 0x000fc800000010ff */
[----:B------:R-:W-:Y:S01]  /*54a0*/  PRMT R22, R0, 0x7610, R22 ;  /* 0x0000761000167816 */ /* 0x000fe20000000016 */
[----:B------:R-:W-:Y:S06]  /*54b0*/  BRA `(.L_x_4194) ;  /* 0x0000000000b47947 */ /* 0x000fec0003800000 */
.L_x_4206:
        /* <DEDUP_REMOVED lines=14> */
.L_x_4220:
[----:B------:R-:W-:Y:S05]  /*55a0*/  BSYNC.RECONVERGENT B0 ;  /* 0x0000000000007941 */ /* 0x000fea0003800200 */
.L_x_4219:
[----:B------:R-:W-:-:S04]  /*55b0*/  F2FP.BF16.F32.PACK_AB R0, RZ, R0 ;  /* 0x00000000ff00723e */ /* 0x000fc800000010ff */
[----:B------:R-:W-:Y:S01]  /*55c0*/  PRMT R22, R0, 0x7610, R22 ;  /* 0x0000761000167816 */ /* 0x000fe20000000016 */
[----:B------:R-:W-:Y:S06]  /*55d0*/  BRA `(.L_x_4194) ;  /* 0x00000000006c7947 */ /* 0x000fec0003800000 */
.L_x_4193:
        /* <DEDUP_REMOVED lines=16> */
.L_x_4221:
[----:B------:R-:W-:Y:S01]  /*56e0*/  PRMT R22, RZ, 0x7610, R22 ;  /* 0x00007610ff167816 */ /* 0x000fe20000000016 */
[----:B------:R-:W-:Y:S06]  /*56f0*/  BRA `(.L_x_4194) ;  /* 0x0000000000247947 */ /* 0x000fec0003800000 */
.L_x_4218:
[----:B------:R-:W2:Y:S02]  /*5700*/  LDG.E.64 R4, desc[UR36][R4.64] ;  /* 0x0000002404047981 */ /* 0x000ea4000c1e1b00 */
[----:B--2---:R-:W0:Y:S02]  /*5710*/  I2F.U64 R0, R4 ;  /* 0x0000000400007312 */ /* 0x004e240000301000 */
[----:B0-----:R-:W-:-:S04]  /*5720*/  F2FP.BF16.F32.PACK_AB R0, RZ, R0 ;  /* 0x00000000ff00723e */ /* 0x001fc800000010ff */
[----:B------:R-:W-:Y:S01]  /*5730*/  PRMT R22, R0, 0x7610, R22 ;  /* 0x0000761000167816 */ /* 0x000fe20000000016 */
[----:B------:R-:W-:Y:S06]  /*5740*/  BRA `(.L_x_4194) ;  /* 0x0000000000107947 */ /* 0x000fec0003800000 */
.L_x_4217:
[----:B------:R-:W2:Y:S02]  /*5750*/  LDG.E R4, desc[UR36][R4.64] ;  /* 0x0000002404047981 */ /* 0x000ea4000c1e1900 */
[----:B--2---:R-:W-:-:S04]  /*5760*/  I2FP.F32.U32 R0, R4 ;  /* 0x0000000400007245 */ /* 0x004fc80000201000 */
[----:B------:R-:W-:-:S04]  /*5770*/  F2FP.BF16.F32.PACK_AB R0, RZ, R0 ;  /* 0x00000000ff00723e */ /* 0x000fc800000010ff */
[----:B------:R-:W-:-:S07]  /*5780*/  PRMT R22, R0, 0x7610, R22 ;  /* 0x0000761000167816 */ /* 0x000fce0000000016 */
.L_x_4194:
        /* <DEDUP_REMOVED lines=21> */
.L_x_4225:
[----:B------:R-:W2:Y:S02]  /*58e0*/  LDG.E.U8 R4, desc[UR36][R4.64] ;  /* 0x0000002404047981 */ /* 0x000ea4000c1e1100 */
[----:B--2---:R-:W-:-:S04]  /*58f0*/  I2FP.F32.U32 R0, R4 ;  /* 0x0000000400007245 */ /* 0x004fc80000201000 */
[----:B------:R-:W-:-:S04]  /*5900*/  F2FP.BF16.F32.PACK_AB R0, RZ, R0 ;  /* 0x00000000ff00723e */ /* 0x000fc800000010ff */
[----:B------:R-:W-:Y:S01]  /*5910*/  PRMT R18, R0, 0x7610, R18 ;  /* 0x0000761000127816 */ /* 0x000fe20000000012 */
[----:B------:R-:W-:Y:S06]  /*5920*/  BRA `(.L_x_4227) ;  /* 0x0000000c00e47947 */ /* 0x000fec0003800000 */
.L_x_4224:
        /* <DEDUP_REMOVED lines=11> */
.L_x_4229:
[----:B------:R-:W2:Y:S02]  /*59e0*/  LDG.E R4, desc[UR36][R4.64] ;  /* 0x0000002404047981 */ /* 0x000ea4000c1e1900 */
[----:B--2---:R-:W-:-:S04]  /*59f0*/  I2FP.F32.S32 R0, R4 ;  /* 0x0000000400007245 */ /* 0x004fc80000201400 */
[----:B------:R-:W-:-:S04]  /*5a00*/  F2FP.BF16.F32.PACK_AB R0, RZ, R0 ;  /* 0x00000000ff00723e */ /* 0x000fc800000010ff */
[----:B------:R-:W-:Y:S01]  /*5a10*/  PRMT R18, R0, 0x7610, R18 ;  /* 0x0000761000127816 */ /* 0x000fe20000000012 */
[----:B------:R-:W-:Y:S06]  /*5a20*/  BRA `(.L_x_4227) ;  /* 0x0000000c00a47947 */ /* 0x000fec0003800000 */
.L_x_4228:
[----:B------:R-:W2:Y:S02]  /*5a30*/  LDG.E.U16 R4, desc[UR36][R4.64] ;  /* 0x0000002404047981 */ /* 0x000ea4000c1e1500 */
[----:B--2---:R-:W0:Y:S02]  /*5a40*/  I2F.S16 R0, R4 ;  /* 0x0000000400007306 */ /* 0x004e240000101400 */
[----:B0-----:R-:W-:-:S04]  /*5a50*/  F2FP.BF16.F32.PACK_AB R0, RZ, R0 ;  /* 0x00000000ff00723e */ /* 0x001fc800000010ff */
[----:B------:R-:W-:Y:S01]  /*5a60*/  PRMT R18, R0, 0x7610, R18 ;  /* 0x0000761000127816 */ /* 0x000fe20000000012 */
[----:B------:R-:W-:Y:S06]  /*5a70*/  BRA `(.L_x_4227) ;  /* 0x0000000c00907947 */ /* 0x000fec0003800000 */
.L_x_4223:
        /* <DEDUP_REMOVED lines=9> */
.L_x_4231:
[----:B------:R-:W2:Y:S02]  /*5b10*/  LDG.E.U16 R0, desc[UR36][R4.64] ;  /* 0x0000002404007981 */ /* 0x000ea4000c1e1500 */
[----:B--2---:R-:W-:-:S05]  /*5b20*/  HADD2.F32 R0, -RZ, R0.H0_H0 ;  /* 0x20000000ff007230 */ /* 0x004fca0000004100 */
[----:B------:R-:W-:-:S04]  /*5b30*/  F2FP.BF16.F32.PACK_AB R0, RZ, R0 ;  /* 0x00000000ff00723e */ /* 0x000fc800000010ff */
[----:B------:R-:W-:Y:S01]  /*5b40*/  PRMT R18, R0, 0x7610, R18 ;  /* 0x0000761000127816 */ /* 0x000fe20000000012 */
[----:B------:R-:W-:Y:S06]  /*5b50*/  BRA `(.L_x_4227) ;  /* 0x0000000c00587947 */ /* 0x000fec0003800000 */
.L_x_4230:
        /* <DEDUP_REMOVED lines=9> */
.L_x_4233:
[----:B------:R-:W2:Y:S02]  /*5bf0*/  LDG.E.U16 R4, desc[UR36][R4.64] ;  /* 0x0000002404047981 */ /* 0x000ea4000c1e1500 */
[----:B--2---:R-:W-:-:S05]  /*5c00*/  HADD2.F32 R0, -RZ, R4.H0_H0 ;  /* 0x20000004ff007230 */ /* 0x004fca0000004100 */
[----:B------:R-:W-:-:S04]  /*5c10*/  F2FP.BF16.F32.PACK_AB R0, RZ, R0 ;  /* 0x00000000ff00723e */ /* 0x000fc800000010ff */
[----:B------:R-:W-:Y:S01]  /*5c20*/  PRMT R18, R0, 0x7610, R18 ;  /* 0x0000761000127816 */ /* 0x000fe20000000012 */
[----:B------:R-:W-:Y:S06]  /*5c30*/  BRA `(.L_x_4227) ;  /* 0x0000000c00207947 */ /* 0x000fec0003800000 */
.L_x_4232:
        /* <DEDUP_REMOVED lines=13> */
.L_x_4222:
        /* <DEDUP_REMOVED lines=14> */
.L_x_4236:
        /* <DEDUP_REMOVED lines=13> */
.L_x_4235:
        /* <DEDUP_REMOVED lines=27> */
.L_x_4238:
        /* <DEDUP_REMOVED lines=15> */
.L_x_4237:
[----:B------:R0:W5:Y:S01]  /*6160*/  LDG.E.U16 R18, desc[UR36][R4.64] ;  /* 0x0000002404127981 */ /* 0x000162000c1e1500 */
[----:B------:R-:W-:Y:S05]  /*6170*/  BRA `(.L_x_4227) ;  /* 0x0000000400d07947 */ /* 0x000fea0003800000 */
.L_x_4234:
        /* <DEDUP_REMOVED lines=13> */
.L_x_4241:
        /* <DEDUP_REMOVED lines=21> */
.L_x_4245:
[----:B------:R-:W-:Y:S05]  /*63a0*/  BSYNC.RECONVERGENT B1 ;  /* 0x0000000000017941 */ /* 0x000fea0003800200 */
.L_x_4244:
[----:B------:R-:W-:Y:S01]  /*63b0*/  IMAD.SHL.U32 R0, R0, 0x100000, RZ ;  /* 0x0010000000007824 */ /* 0x000fe200078e00ff */
[----:B------:R-:W-:-:S04]  /*63c0*/  LEA R3, R3, 0x3b800000, 0x17 ;  /* 0x3b80000003037811 */ /* 0x000fc800078eb8ff */
[----:B------:R-:W-:-:S07]  /*63d0*/  LOP3.LUT R0, R3, R0, R7, 0xfe, !PT ;  /* 0x0000000003007212 */ /* 0x000fce00078efe07 */
.L_x_4243:
[----:B------:R-:W-:Y:S05]  /*63e0*/  BSYNC.RECONVERGENT B0 ;  /* 0x0000000000007941 */ /* 0x000fea0003800200 */
.L_x_4242:
[----:B------:R-:W-:-:S04]  /*63f0*/  F2FP.BF16.F32.PACK_AB R0, RZ, R0 ;  /* 0x00000000ff00723e */ /* 0x000fc800000010ff */
[----:B------:R-:W-:Y:S01]  /*6400*/  PRMT R18, R0, 0x7610, R18 ;  /* 0x0000761000127816 */ /* 0x000fe20000000012 */
[----:B------:R-:W-:Y:S06]  /*6410*/  BRA `(.L_x_4227) ;  /* 0x0000000400287947 */ /* 0x000fec0003800000 */
.L_x_4240:
        /* <DEDUP_REMOVED lines=21> */
.L_x_4249:
[----:B------:R-:W-:Y:S05]  /*6570*/  BSYNC.RECONVERGENT B1 ;  /* 0x0000000000017941 */ /* 0x000fea0003800200 */
.L_x_4248:
[----:B------:R-:W-:Y:S01]  /*6580*/  IMAD.SHL.U32 R0, R0, 0x200000, RZ ;  /* 0x0020000000007824 */ /* 0x000fe200078e00ff */
[----:B------:R-:W-:-:S04]  /*6590*/  LEA R3, R3, 0x37800000, 0x17 ;  /* 0x3780000003037811 */ /* 0x000fc800078eb8ff */
[----:B------:R-:W-:-:S07]  /*65a0*/  LOP3.LUT R0, R3, R0, R7, 0xfe, !PT ;  /* 0x0000000003007212 */ /* 0x000fce00078efe07 */
.L_x_4247:
[----:B------:R-:W-:Y:S05]  /*65b0*/  BSYNC.RECONVERGENT B0 ;  /* 0x0000000000007941 */ /* 0x000fea0003800200 */
.L_x_4246:
[----:B------:R-:W-:-:S04]  /*65c0*/  F2FP.BF16.F32.PACK_AB R0, RZ, R0 ;  /* 0x00000000ff00723e */ /* 0x000fc800000010ff */
[----:B------:R-:W-:Y:S01]  /*65d0*/  PRMT R18, R0, 0x7610, R18 ;  /* 0x0000761000127816 */ /* 0x000fe20000000012 */
[----:B------:R-:W-:Y:S06]  /*65e0*/  BRA `(.L_x_4227) ;  /* 0x0000000000b47947 */ /* 0x000fec0003800000 */
.L_x_4239:
        /* <DEDUP_REMOVED lines=14> */
.L_x_4253:
[----:B------:R-:W-:Y:S05]  /*66d0*/  BSYNC.RECONVERGENT B0 ;  /* 0x0000000000007941 */ /* 0x000fea0003800200 */
.L_x_4252:
[----:B------:R-:W-:-:S04]  /*66e0*/  F2FP.BF16.F32.PACK_AB R0, RZ, R0 ;  /* 0x00000000ff00723e */ /* 0x000fc800000010ff */
[----:B------:R-:W-:Y:S01]  /*66f0*/  PRMT R18, R0, 0x7610, R18 ;  /* 0x0000761000127816 */ /* 0x000fe20000000012 */
[----:B------:R-:W-:Y:S06]  /*6700*/  BRA `(.L_x_4227) ;  /* 0x00000000006c7947 */ /* 0x000fec0003800000 */
.L_x_4226:
        /* <DEDUP_REMOVED lines=16> */
.L_x_4254:
[----:B------:R-:W-:Y:S01]  /*6810*/  PRMT R18, RZ, 0x7610, R18 ;  /* 0x00007610ff127816 */ /* 0x000fe20000000012 */
[----:B------:R-:W-:Y:S06]  /*6820*/  BRA `(.L_x_4227) ;  /* 0x0000000000247947 */ /* 0x000fec0003800000 */
.L_x_4251:
[----:B------:R-:W2:Y:S02]  /*6830*/  LDG.E.64 R4, desc[UR36][R4.64] ;  /* 0x0000002404047981 */ /* 0x000ea4000c1e1b00 */
[----:B--2---:R-:W0:Y:S02]  /*6840*/  I2F.U64 R0, R4 ;  /* 0x0000000400007312 */ /* 0x004e240000301000 */
[----:B0-----:R-:W-:-:S04]  /*6850*/  F2FP.BF16.F32.PACK_AB R0, RZ, R0 ;  /* 0x00000000ff00723e */ /* 0x001fc800000010ff */
[----:B------:R-:W-:Y:S01]  /*6860*/  PRMT R18, R0, 0x7610, R18 ;  /* 0x0000761000127816 */ /* 0x000fe20000000012 */
[----:B------:R-:W-:Y:S06]  /*6870*/  BRA `(.L_x_4227) ;  /* 0x0000000000107947 */ /* 0x000fec0003800000 */
.L_x_4250:
[----:B------:R-:W2:Y:S02]  /*6880*/  LDG.E R4, desc[UR36][R4.64] ;  /* 0x0000002404047981 */ /* 0x000ea4000c1e1900 */
[----:B--2---:R-:W-:-:S04]  /*6890*/  I2FP.F32.U32 R0, R4 ;  /* 0x0000000400007245 */ /* 0x004fc80000201000 */
[----:B------:R-:W-:-:S04]  /*68a0*/  F2FP.BF16.F32.PACK_AB R0, RZ, R0 ;  /* 0x00000000ff00723e */ /* 0x000fc800000010ff */
[----:B------:R-:W-:-:S07]  /*68b0*/  PRMT R18, R0, 0x7610, R18 ;  /* 0x0000761000127816 */ /* 0x000fce0000000012 */
.L_x_4227:
[----:B------:R-:W-:-:S07]  /*68c0*/  VIADD R27, R27, 0x80 ;  /* 0x000000801b1b7836 */ /* 0x000fce0000000000 */
.L_x_4155:
[----:B------:R-:W-:Y:S05]  /*68d0*/  BSYNC.RECONVERGENT B6 ;  /* 0x0000000000067941 */ /* 0x000fea0003800200 */
.L_x_4154:
        /* <DEDUP_REMOVED lines=28> */
.L_x_4260:
[----:B------:R-:W2:Y:S02]  /*6aa0*/  LDG.E.U8 R4, desc[UR36][R4.64] ;  /* 0x0000002404047981 */ /* 0x000ea4000c1e1100 */
[----:B--2---:R-:W-:-:S04]  /*6ab0*/  I2FP.F32.U32 R0, R4 ;  /* 0x0000000400007245 */ /* 0x004fc80000201000 */
[----:B------:R-:W-:-:S04]  /*6ac0*/  F2FP.BF16.F32.PACK_AB R0, RZ, R0 ;  /* 0x00000000ff00723e */ /* 0x000fc800000010ff */
[----:B------:R-:W-:Y:S01]  /*6ad0*/  PRMT R16, R0, 0x7610, R16 ;  /* 0x0000761000107816 */ /* 0x000fe20000000010 */
[----:B------:R-:W-:Y:S06]  /*6ae0*/  BRA `(.L_x_4262) ;  /* 0x0000000c00e47947 */ /* 0x000fec0003800000 */
.L_x_4259:
        /* <DEDUP_REMOVED lines=11> */
.L_x_4264:
[----:B------:R-:W2:Y:S02]  /*6ba0*/  LDG.E R4, desc[UR36][R4.64] ;  /* 0x0000002404047981 */ /* 0x000ea4000c1e1900 */
[----:B--2---:R-:W-:-:S04]  /*6bb0*/  I2FP.F32.S32 R0, R4 ;  /* 0x0000000400007245 */ /* 0x004fc80000201400 */
[----:B------:R-:W-:-:S04]  /*6bc0*/  F2FP.BF16.F32.PACK_AB R0, RZ, R0 ;  /* 0x00000000ff00723e */ /* 0x000fc800000010ff */
[----:B------:R-:W-:Y:S01]  /*6bd0*/  PRMT R16, R0, 0x7610, R16 ;  /* 0x0000761000107816 */ /* 0x000fe20000000010 */
[----:B------:R-:W-:Y:S06]  /*6be0*/  BRA `(.L_x_4262) ;  /* 0x0000000c00a47947 */ /* 0x000fec0003800000 */
.L_x_4263:
[----:B------:R-:W2:Y:S02]  /*6bf0*/  LDG.E.U16 R4, desc[UR36][R4.64] ;  /* 0x0000002404047981 */ /* 0x000ea4000c1e1500 */
[----:B--2---:R-:W0:Y:S02]  /*6c00*/  I2F.S16 R0, R4 ;  /* 0x0000000400007306 */ /* 0x004e240000101400 */
[----:B0-----:R-:W-:-:S04]  /*6c10*/  F2FP.BF16.F32.PACK_AB R0, RZ, R0 ;  /* 0x00000000ff00723e */ /* 0x001fc800000010ff */
[----:B------:R-:W-:Y:S01]  /*6c20*/  PRMT R16, R0, 0x7610, R16 ;  /* 0x0000761000107816 */ /* 0x000fe20000000010 */
[----:B------:R-:W-:Y:S06]  /*6c30*/  BRA `(.L_x_4262) ;  /* 0x0000000c00907947 */ /* 0x000fec0003800000 */
.L_x_4258:
        /* <DEDUP_REMOVED lines=9> */
.L_x_4266:
[----:B------:R-:W2:Y:S02]  /*6cd0*/  LDG.E.U16 R0, desc[UR36][R4.64] ;  /* 0x0000002404007981 */ /* 0x000ea4000c1e1500 */
[----:B--2---:R-:W-:-:S05]  /*6ce0*/  HADD2.F32 R0, -RZ, R0.H0_H0 ;  /* 0x20000000ff007230 */ /* 0x004fca0000004100 */
[----:B------:R-:W-:-:S04]  /*6cf0*/  F2FP.BF16.F32.PACK_AB R0, RZ, R0 ;  /* 0x00000000ff00723e */ /* 0x000fc800000010ff */
[----:B------:R-:W-:Y:S01]  /*6d00*/  PRMT R16, R0, 0x7610, R16 ;  /* 0x0000761000107816 */ /* 0x000fe20000000010 */
[----:B------:R-:W-:Y:S06]  /*6d10*/  BRA `(.L_x_4262) ;  /* 0x0000000c00587947 */ /* 0x000fec0003800000 */
.L_x_4265:
        /* <DEDUP_REMOVED lines=9> */
.L_x_4268:
[----:B------:R-:W2:Y:S02]  /*6db0*/  LDG.E.U16 R4, desc[UR36][R4.64] ;  /* 0x0000002404047981 */ /* 0x000ea4000c1e1500 */
[----:B--2---:R-:W-:-:S05]  /*6dc0*/  HADD2.F32 R0, -RZ, R4.H0_H0 ;  /* 0x20000004ff007230 */ /* 0x004fca0000004100 */
[----:B------:R-:W-:-:S04]  /*6dd0*/  F2FP.BF16.F32.PACK_AB R0, RZ, R0 ;  /* 0x00000000ff00723e */ /* 0x000fc800000010ff */
[----:B------:R-:W-:Y:S01]  /*6de0*/  PRMT R16, R0, 0x7610, R16 ;  /* 0x0000761000107816 */ /* 0x000fe20000000010 */
[----:B------:R-:W-:Y:S06]  /*6df0*/  BRA `(.L_x_4262) ;  /* 0x0000000c00207947 */ /* 0x000fec0003800000 */
.L_x_4267:
        /* <DEDUP_REMOVED lines=13> */
.L_x_4257:
        /* <DEDUP_REMOVED lines=14> */
.L_x_4271:
        /* <DEDUP_REMOVED lines=13> */
.L_x_4270:
        /* <DEDUP_REMOVED lines=27> */
.L_x_4273:
        /* <DEDUP_REMOVED lines=15> */
.L_x_4272:
[----:B------:R0:W5:Y:S01]  /*7320*/  LDG.E.U16 R16, desc[UR36][R4.64] ;  /* 0x0000002404107981 */ /* 0x000162000c1e1500 */
[----:B------:R-:W-:Y:S05]  /*7330*/  BRA `(.L_x_4262) ;  /* 0x0000000400d07947 */ /* 0x000fea0003800000 */
.L_x_4269:
        /* <DEDUP_REMOVED lines=13> */
.L_x_4276:
        /* <DEDUP_REMOVED lines=21> */
.L_x_4280:
[----:B------:R-:W-:Y:S05]  /*7560*/  BSYNC.RECONVERGENT B1 ;  /* 0x0000000000017941 */ /* 0x000fea0003800200 */
.L_x_4279:
[----:B------:R-:W-:Y:S01]  /*7570*/  IMAD.SHL.U32 R0, R0, 0x100000, RZ ;  /* 0x0010000000007824 */ /* 0x000fe200078e00ff */
[----:B------:R-:W-:-:S04]  /*7580*/  LEA R3, R3, 0x3b800000, 0x17 ;  /* 0x3b80000003037811 */ /* 0x000fc800078eb8ff */
[----:B------:R-:W-:-:S07]  /*7590*/  LOP3.LUT R0, R3, R0, R7, 0xfe, !PT ;  /* 0x0000000003007212 */ /* 0x000fce00078efe07 */
.L_x_4278:
[----:B------:R-:W-:Y:S05]  /*75a0*/  BSYNC.RECONVERGENT B0 ;  /* 0x0000000000007941 */ /* 0x000fea0003800200 */
.L_x_4277:
[----:B------:R-:W-:-:S04]  /*75b0*/  F2FP.BF16.F32.PACK_AB R0, RZ, R0 ;  /* 0x00000000ff00723e */ /* 0x000fc800000010ff */
[----:B------:R-:W-:Y:S01]  /*75c0*/  PRMT R16, R0, 0x7610, R16 ;  /* 0x0000761000107816 */ /* 0x000fe20000000010 */
[----:B------:R-:W-:Y:S06]  /*75d0*/  BRA `(.L_x_4262) ;  /* 0x0000000400287947 */ /* 0x000fec0003800000 */
.L_x_4275:
        /* <DEDUP_REMOVED lines=21> */
.L_x_4284:
[----:B------:R-:W-:Y:S05]  /*7730*/  BSYNC.RECONVERGENT B1 ;  /* 0x0000000000017941 */ /* 0x000fea0003800200 */
.L_x_4283:
[----:B------:R-:W-:Y:S01]  /*7740*/  IMAD.SHL.U32 R0, R0, 0x200000, RZ ;  /* 0x0020000000007824 */ /* 0x000fe200078e00ff */
[----:B------:R-:W-:-:S04]  /*7750*/  LEA R3, R3, 0x37800000, 0x17 ;  /* 0x3780000003037811 */ /* 0x000fc800078eb8ff */
[----:B------:R-:W-:-:S07]  /*7760*/  LOP3.LUT R0, R3, R0, R7, 0xfe, !PT ;  /* 0x0000000003007212 */ /* 0x000fce00078efe07 */
.L_x_4282:
[----:B------:R-:W-:Y:S05]  /*7770*/  BSYNC.RECONVERGENT B0 ;  /* 0x0000000000007941 */ /* 0x000fea0003800200 */
.L_x_4281:
[----:B------:R-:W-:-:S04]  /*7780*/  F2FP.BF16.F32.PACK_AB R0, RZ, R0 ;  /* 0x00000000ff00723e */ /* 0x000fc800000010ff */
[----:B------:R-:W-:Y:S01]  /*7790*/  PRMT R16, R0, 0x7610, R16 ;  /* 0x0000761000107816 */ /* 0x000fe20000000010 */
[----:B------:R-:W-:Y:S06]  /*77a0*/  BRA `(.L_x_4262) ;  /* 0x0000000000b47947 */ /* 0x000fec0003800000 */
.L_x_4274:
        /* <DEDUP_REMOVED lines=14> */
.L_x_4288:
[----:B------:R-:W-:Y:S05]  /*7890*/  BSYNC.RECONVERGENT B0 ;  /* 0x0000000000007941 */ /* 0x000fea0003800200 */
.L_x_4287:
[----:B------:R-:W-:-:S04]  /*78a0*/  F2FP.BF16.F32.PACK_AB R0, RZ, R0 ;  /* 0x00000000ff00723e */ /* 0x000fc800000010ff */
[----:B------:R-:W-:Y:S01]  /*78b0*/  PRMT R16, R0, 0x7610, R16 ;  /* 0x0000761000107816 */ /* 0x000fe20000000010 */
[----:B------:R-:W-:Y:S06]  /*78c0*/  BRA `(.L_x_4262) ;  /* 0x00000000006c7947 */ /* 0x000fec0003800000 */
.L_x_4261:
        /* <DEDUP_REMOVED lines=16> */
.L_x_4289:
[----:B------:R-:W-:Y:S01]  /*79d0*/  PRMT R16, RZ, 0x7610, R16 ;  /* 0x00007610ff107816 */ /* 0x000fe20000000010 */
[----:B------:R-:W-:Y:S06]  /*79e0*/  BRA `(.L_x_4262) ;  /* 0x0000000000247947 */ /* 0x000fec0003800000 */
.L_x_4286:
[----:B------:R-:W2:Y:S02]  /*79f0*/  LDG.E.64 R4, desc[UR36][R4.64] ;  /* 0x0000002404047981 */ /* 0x000ea4000c1e1b00 */
[----:B--2---:R-:W0:Y:S02]  /*7a00*/  I2F.U64 R0, R4 ;  /* 0x0000000400007312 */ /* 0x004e240000301000 */
[----:B0-----:R-:W-:-:S04]  /*7a10*/  F2FP.BF16.F32.PACK_AB R0, RZ, R0 ;  /* 0x00000000ff00723e */ /* 0x001fc800000010ff */
[----:B------:R-:W-:Y:S01]  /*7a20*/  PRMT R16, R0, 0x7610, R16 ;  /* 0x0000761000107816 */ /* 0x000fe20000000010 */
[----:B------:R-:W-:Y:S06]  /*7a30*/  BRA `(.L_x_4262) ;  /* 0x0000000000107947 */ /* 0x000fec0003800000 */
.L_x_4285:
[----:B------:R-:W2:Y:S02]  /*7a40*/  LDG.E R4, desc[UR36][R4.64] ;  /* 0x0000002404047981 */ /* 0x000ea4000c1e1900 */
[----:B--2---:R-:W-:-:S04]  /*7a50*/  I2FP.F32.U32 R0, R4 ;  /* 0x0000000400007245 */ /* 0x004fc80000201000 */
[----:B------:R-:W-:-:S04]  /*7a60*/  F2FP.BF16.F32.PACK_AB R0, RZ, R0 ;  /* 0x00000000ff00723e */ /* 0x000fc800000010ff */
[----:B------:R-:W-:-:S07]  /*7a70*/  PRMT R16, R0, 0x7610, R16 ;  /* 0x0000761000107816 */ /* 0x000fce0000000010 */
.L_x_4262:
        /* <DEDUP_REMOVED lines=21> */
.L_x_4293:
[----:B------:R-:W2:Y:S02]  /*7bd0*/  LDG.E.U8 R4, desc[UR36][R4.64] ;  /* 0x0000002404047981 */ /* 0x000ea4000c1e1100 */
[----:B--2---:R-:W-:-:S04]  /*7be0*/  I2FP.F32.U32 R0, R4 ;  /* 0x0000000400007245 */ /* 0x004fc80000201000 */
[----:B------:R-:W-:-:S04]  /*7bf0*/  F2FP.BF16.F32.PACK_AB R0, RZ, R0 ;  /* 0x00000000ff00723e */ /* 0x000fc800000010ff */
[----:B------:R-:W-:Y:S01]  /*7c00*/  PRMT R17, R0, 0x7610, R17 ;  /* 0x0000761000117816 */ /* 0x000fe20000000011 */
[----:B------:R-:W-:Y:S06]  /*7c10*/  BRA `(.L_x_4295) ;  /* 0x0000000c00e47947 */ /* 0x000fec0003800000 */
.L_x_4292:
        /* <DEDUP_REMOVED lines=11> */
.L_x_4297:
[----:B------:R-:W2:Y:S02]  /*7cd0*/  LDG.E R4, desc[UR36][R4.64] ;  /* 0x0000002404047981 */ /* 0x000ea4000c1e1900 */
[----:B--2---:R-:W-:-:S04]  /*7ce0*/  I2FP.F32.S32 R0, R4 ;  /* 0x0000000400007245 */ /* 0x004fc80000201400 */
[----:B------:R-:W-:-:S04]  /*7cf0*/  F2FP.BF16.F32.PACK_AB R0, RZ, R0 ;  /* 0x00000000ff00723e */ /* 0x000fc800000010ff */
[----:B------:R-:W-:Y:S01]  /*7d00*/  PRMT R17, R0, 0x7610, R17 ;  /* 0x0000761000117816 */ /* 0x000fe20000000011 */
[----:B------:R-:W-:Y:S06]  /*7d10*/  BRA `(.L_x_4295) ;  /* 0x0000000c00a47947 */ /* 0x000fec0003800000 */
.L_x_4296:
[----:B------:R-:W2:Y:S02]  /*7d20*/  LDG.E.U16 R4, desc[UR36][R4.64] ;  /* 0x0000002404047981 */ /* 0x000ea4000c1e1500 */
[----:B--2---:R-:W0:Y:S02]  /*7d30*/  I2F.S16 R0, R4 ;  /* 0x0000000400007306 */ /* 0x004e240000101400 */
[----:B0-----:R-:W-:-:S04]  /*7d40*/  F2FP.BF16.F32.PACK_AB R0, RZ, R0 ;  /* 0x00000000ff00723e */ /* 0x001fc800000010ff */
[----:B------:R-:W-:Y:S01]  /*7d50*/  PRMT R17, R0, 0x7610, R17 ;  /* 0x0000761000117816 */ /* 0x000fe20000000011 */
[----:B------:R-:W-:Y:S06]  /*7d60*/  BRA `(.L_x_4295) ;  /* 0x0000000c00907947 */ /* 0x000fec0003800000 */
.L_x_4291:
        /* <DEDUP_REMOVED lines=9> */
.L_x_4299:
[----:B------:R-:W2:Y:S02]  /*7e00*/  LDG.E.U16 R0, desc[UR36][R4.64] ;  /* 0x0000002404007981 */ /* 0x000ea4000c1e1500 */
[----:B--2---:R-:W-:-:S05]  /*7e10*/  HADD2.F32 R0, -RZ, R0.H0_H0 ;  /* 0x20000000ff007230 */ /* 0x004fca0000004100 */
[----:B------:R-:W-:-:S04]  /*7e20*/  F2FP.BF16.F32.PACK_AB R0, RZ, R0 ;  /* 0x00000000ff00723e */ /* 0x000fc800000010ff */
[----:B------:R-:W-:Y:S01]  /*7e30*/  PRMT R17, R0, 0x7610, R17 ;  /* 0x0000761000117816 */ /* 0x000fe20000000011 */
[----:B------:R-:W-:Y:S06]  /*7e40*/  BRA `(.L_x_4295) ;  /* 0x0000000c00587947 */ /* 0x000fec0003800000 */
.L_x_4298:
        /* <DEDUP_REMOVED lines=9> */
.L_x_4301:
[----:B------:R-:W2:Y:S02]  /*7ee0*/  LDG.E.U16 R4, desc[UR36][R4.64] ;  /* 0x0000002404047981 */ /* 0x000ea4000c1e1500 */
[----:B--2---:R-:W-:-:S05]  /*7ef0*/  HADD2.F32 R0, -RZ, R4.H0_H0 ;  /* 0x20000004ff007230 */ /* 0x004fca0000004100 */
[----:B------:R-:W-:-:S04]  /*7f00*/  F2FP.BF16.F32.PACK_AB R0, RZ, R0 ;  /* 0x00000000ff00723e */ /* 0x000fc800000010ff */
[----:B------:R-:W-:Y:S01]  /*7f10*/  PRMT R17, R0, 0x7610, R17 ;  /* 0x0000761000117816 */ /* 0x000fe20000000011 */
[----:B------:R-:W-:Y:S06]  /*7f20*/  BRA `(.L_x_4295) ;  /* 0x0000000c00207947 */ /* 0x000fec0003800000 */
.L_x_4300:
        /* <DEDUP_REMOVED lines=13> */
.L_x_4290:
        /* <DEDUP_REMOVED lines=14> */
.L_x_4304:
        /* <DEDUP_REMOVED lines=13> */
.L_x_4303:
        /* <DEDUP_REMOVED lines=27> */
.L_x_4306:
        /* <DEDUP_REMOVED lines=15> */
.L_x_4305:
[----:B------:R0:W5:Y:S01]  /*8450*/  LDG.E.U16 R17, desc[UR36][R4.64] ;  /* 0x0000002404117981 */ /* 0x000162000c1e1500 */
[----:B------:R-:W-:Y:S05]  /*8460*/  BRA `(.L_x_4295) ;  /* 0x0000000400d07947 */ /* 0x000fea0003800000 */
.L_x_4302:
        /* <DEDUP_REMOVED lines=13> */
.L_x_4309:
        /* <DEDUP_REMOVED lines=21> */
.L_x_4313:
[----:B------:R-:W-:Y:S05]  /*8690*/  BSYNC.RECONVERGENT B1 ;  /* 0x0000000000017941 */ /* 0x000fea0003800200 */
.L_x_4312:
[----:B------:R-:W-:Y:S01]  /*86a0*/  IMAD.SHL.U32 R0, R0, 0x100000, RZ ;  /* 0x0010000000007824 */ /* 0x000fe200078e00ff */
[----:B------:R-:W-:-:S04]  /*86b0*/  LEA R3, R3, 0x3b800000, 0x17 ;  /* 0x3b80000003037811 */ /* 0x000fc800078eb8ff */
[----:B------:R-:W-:-:S07]  /*86c0*/  LOP3.LUT R0, R3, R0, R7, 0xfe, !PT ;  /* 0x0000000003007212 */ /* 0x000fce00078efe07 */
.L_x_4311:
[----:B------:R-:W-:Y:S05]  /*86d0*/  BSYNC.RECONVERGENT B0 ;  /* 0x0000000000007941 */ /* 0x000fea0003800200 */
.L_x_4310:
[----:B------:R-:W-:-:S04]  /*86e0*/  F2FP.BF16.F32.PACK_AB R0, RZ, R0 ;  /* 0x00000000ff00723e */ /* 0x000fc800000010ff */
[----:B------:R-:W-:Y:S01]  /*86f0*/  PRMT R17, R0, 0x7610, R17 ;  /* 0x0000761000117816 */ /* 0x000fe20000000011 */
[----:B------:R-:W-:Y:S06]  /*8700*/  BRA `(.L_x_4295) ;  /* 0x0000000400287947 */ /* 0x000fec0003800000 */
.L_x_4308:
        /* <DEDUP_REMOVED lines=21> */
.L_x_4317:
[----:B------:R-:W-:Y:S05]  /*8860*/  BSYNC.RECONVERGENT B1 ;  /* 0x0000000000017941 */ /* 0x000fea0003800200 */
.L_x_4316:
[----:B------:R-:W-:Y:S01]  /*8870*/  IMAD.SHL.U32 R0, R0, 0x200000, RZ ;  /* 0x0020000000007824 */ /* 0x000fe200078e00ff */
[----:B------:R-:W-:-:S04]  /*8880*/  LEA R3, R3, 0x37800000, 0x17 ;  /* 0x3780000003037811 */ /* 0x000fc800078eb8ff */
[----:B------:R-:W-:-:S07]  /*8890*/  LOP3.LUT R0, R3, R0, R7, 0xfe, !PT ;  /* 0x0000000003007212 */ /* 0x000fce00078efe07 */
.L_x_4315:
[----:B------:R-:W-:Y:S05]  /*88a0*/  BSYNC.RECONVERGENT B0 ;  /* 0x0000000000007941 */ /* 0x000fea0003800200 */
.L_x_4314:
[----:B------:R-:W-:-:S04]  /*88b0*/  F2FP.BF16.F32.PACK_AB R0, RZ, R0 ;  /* 0x00000000ff00723e */ /* 0x000fc800000010ff */
[----:B------:R-:W-:Y:S01]  /*88c0*/  PRMT R17, R0, 0x7610, R17 ;  /* 0x0000761000117816 */ /* 0x000fe20000000011 */
[----:B------:R-:W-:Y:S06]  /*88d0*/  BRA `(.L_x_4295) ;  /* 0x0000000000b47947 */ /* 0x000fec0003800000 */
.L_x_4307:
        /* <DEDUP_REMOVED lines=14> */
.L_x_4321:
[----:B------:R-:W-:Y:S05]  /*89c0*/  BSYNC.RECONVERGENT B0 ;  /* 0x0000000000007941 */ /* 0x000fea0003800200 */
.L_x_4320:
[----:B------:R-:W-:-:S04]  /*89d0*/  F2FP.BF16.F32.PACK_AB R0, RZ, R0 ;  /* 0x00000000ff00723e */ /* 0x000fc800000010ff */
[----:B------:R-:W-:Y:S01]  /*89e0*/  PRMT R17, R0, 0x7610, R17 ;  /* 0x0000761000117816 */ /* 0x000fe20000000011 */
[----:B------:R-:W-:Y:S06]  /*89f0*/  BRA `(.L_x_4295) ;  /* 0x00000000006c7947 */ /* 0x000fec0003800000 */
.L_x_4294:
        /* <DEDUP_REMOVED lines=16> */
.L_x_4322:
[----:B------:R-:W-:Y:S01]  /*8b00*/  PRMT R17, RZ, 0x7610, R17 ;  /* 0x00007610ff117816 */ /* 0x000fe20000000011 */
[----:B------:R-:W-:Y:S06]  /*8b10*/  BRA `(.L_x_4295) ;  /* 0x0000000000247947 */ /* 0x000fec0003800000 */
.L_x_4319:
[----:B------:R-:W2:Y:S02]  /*8b20*/  LDG.E.64 R4, desc[UR36][R4.64] ;  /* 0x0000002404047981 */ /* 0x000ea4000c1e1b00 */
[----:B--2---:R-:W0:Y:S02]  /*8b30*/  I2F.U64 R0, R4 ;  /* 0x0000000400007312 */ /* 0x004e240000301000 */
[----:B0-----:R-:W-:-:S04]  /*8b40*/  F2FP.BF16.F32.PACK_AB R0, RZ, R0 ;  /* 0x00000000ff00723e */ /* 0x001fc800000010ff */
[----:B------:R-:W-:Y:S01]  /*8b50*/  PRMT R17, R0, 0x7610, R17 ;  /* 0x0000761000117816 */ /* 0x000fe20000000011 */
[----:B------:R-:W-:Y:S06]  /*8b60*/  BRA `(.L_x_4295) ;  /* 0x0000000000107947 */ /* 0x000fec0003800000 */
.L_x_4318:
[----:B------:R-:W2:Y:S02]  /*8b70*/  LDG.E R4, desc[UR36][R4.64] ;  /* 0x0000002404047981 */ /* 0x000ea4000c1e1900 */
[----:B--2---:R-:W-:-:S04]  /*8b80*/  I2FP.F32.U32 R0, R4 ;  /* 0x0000000400007245 */ /* 0x004fc80000201000 */
[----:B------:R-:W-:-:S04]  /*8b90*/  F2FP.BF16.F32.PACK_AB R0, RZ, R0 ;  /* 0x00000000ff00723e */ /* 0x000fc800000010ff */
[----:B------:R-:W-:-:S07]  /*8ba0*/  PRMT R17, R0, 0x7610, R17 ;  /* 0x0000761000117816 */ /* 0x000fce0000000011 */
.L_x_4295:
        /* <DEDUP_REMOVED lines=21> */
.L_x_4326:
[----:B------:R-:W2:Y:S02]  /*8d00*/  LDG.E.U8 R4, desc[UR36][R4.64] ;  /* 0x0000002404047981 */ /* 0x000ea4000c1e1100 */
[----:B--2---:R-:W-:-:S04]  /*8d10*/  I2FP.F32.U32 R0, R4 ;  /* 0x0000000400007245 */ /* 0x004fc80000201000 */
[----:B------:R-:W-:-:S04]  /*8d20*/  F2FP.BF16.F32.PACK_AB R0, RZ, R0 ;  /* 0x00000000ff00723e */ /* 0x000fc800000010ff */
[----:B------:R-:W-:Y:S01]  /*8d30*/  PRMT R19, R0, 0x7610, R19 ;  /* 0x0000761000137816 */ /* 0x000fe20000000013 */
[----:B------:R-:W-:Y:S06]  /*8d40*/  BRA `(.L_x_4328) ;  /* 0x0000000c00e47947 */ /* 0x000fec0003800000 */
.L_x_4325:
        /* <DEDUP_REMOVED lines=11> */
.L_x_4330:
[----:B------:R-:W2:Y:S02]  /*8e00*/  LDG.E R4, desc[UR36][R4.64] ;  /* 0x0000002404047981 */ /* 0x000ea4000c1e1900 */
[----:B--2---:R-:W-:-:S04]  /*8e10*/  I2FP.F32.S32 R0, R4 ;  /* 0x0000000400007245 */ /* 0x004fc80000201400 */
[----:B------:R-:W-:-:S04]  /*8e20*/  F2FP.BF16.F32.PACK_AB R0, RZ, R0 ;  /* 0x00000000ff00723e */ /* 0x000fc800000010ff */
[----:B------:R-:W-:Y:S01]  /*8e30*/  PRMT R19, R0, 0x7610, R19 ;  /* 0x0000761000137816 */ /* 0x000fe20000000013 */
[----:B------:R-:W-:Y:S06]  /*8e40*/  BRA `(.L_x_4328) ;  /* 0x0000000c00a47947 */ /* 0x000fec0003800000 */
.L_x_4329:
[----:B------:R-:W2:Y:S02]  /*8e50*/  LDG.E.U16 R4, desc[UR36][R4.64] ;  /* 0x0000002404047981 */ /* 0x000ea4000c1e1500 */
[----:B--2---:R-:W0:Y:S02]  /*8e60*/  I2F.S16 R0, R4 ;  /* 0x0000000400007306 */ /* 0x004e240000101400 */
[----:B0-----:R-:W-:-:S04]  /*8e70*/  F2FP.BF16.F32.PACK_AB R0, RZ, R0 ;  /* 0x00000000ff00723e */ /* 0x001fc800000010ff */
[----:B------:R-:W-:Y:S01]  /*8e80*/  PRMT R19, R0, 0x7610, R19 ;  /* 0x0000761000137816 */ /* 0x000fe20000000013 */
[----:B------:R-:W-:Y:S06]  /*8e90*/  BRA `(.L_x_4328) ;  /* 0x0000000c00907947 */ /* 0x000fec0003800000 */
.L_x_4324:
        /* <DEDUP_REMOVED lines=9> */
.L_x_4332:
[----:B------:R-:W2:Y:S02]  /*8f30*/  LDG.E.U16 R0, desc[UR36][R4.64] ;  /* 0x0000002404007981 */ /* 0x000ea4000c1e1500 */
[----:B--2---:R-:W-:-:S05]  /*8f40*/  HADD2.F32 R0, -RZ, R0.H0_H0 ;  /* 0x20000000ff007230 */ /* 0x004fca0000004100 */
[----:B------:R-:W-:-:S04]  /*8f50*/  F2FP.BF16.F32.PACK_AB R0, RZ, R0 ;  /* 0x00000000ff00723e */ /* 0x000fc800000010ff */
[----:B------:R-:W-:Y:S01]  /*8f60*/  PRMT R19, R0, 0x7610, R19 ;  /* 0x0000761000137816 */ /* 0x000fe20000000013 */
[----:B------:R-:W-:Y:S06]  /*8f70*/  BRA `(.L_x_4328) ;  /* 0x0000000c00587947 */ /* 0x000fec0003800000 */
.L_x_4331:
        /* <DEDUP_REMOVED lines=9> */
.L_x_4334:
[----:B------:R-:W2:Y:S02]  /*9010*/  LDG.E.U16 R4, desc[UR36][R4.64] ;  /* 0x0000002404047981 */ /* 0x000ea4000c1e1500 */
[----:B--2---:R-:W-:-:S05]  /*9020*/  HADD2.F32 R0, -RZ, R4.H0_H0 ;  /* 0x20000004ff007230 */ /* 0x004fca0000004100 */
[----:B------:R-:W-:-:S04]  /*9030*/  F2FP.BF16.F32.PACK_AB R0, RZ, R0 ;  /* 0x00000000ff00723e */ /* 0x000fc800000010ff */
[----:B------:R-:W-:Y:S01]  /*9040*/  PRMT R19, R0, 0x7610, R19 ;  /* 0x0000761000137816 */ /* 0x000fe20000000013 */
[----:B------:R-:W-:Y:S06]  /*9050*/  BRA `(.L_x_4328) ;  /* 0x0000000c00207947 */ /* 0x000fec0003800000 */
.L_x_4333:
        /* <DEDUP_REMOVED lines=13> */
.L_x_4323:
        /* <DEDUP_REMOVED lines=14> */
.L_x_4337:
        /* <DEDUP_REMOVED lines=13> */
.L_x_4336:
        /* <DEDUP_REMOVED lines=27> */
.L_x_4339:
        /* <DEDUP_REMOVED lines=15> */
.L_x_4338:
[----:B------:R0:W5:Y:S01]  /*9580*/  LDG.E.U16 R19, desc[UR36][R4.64] ;  /* 0x0000002404137981 */ /* 0x000162000c1e1500 */
[----:B------:R-:W-:Y:S05]  /*9590*/  BRA `(.L_x_4328) ;  /* 0x0000000400d07947 */ /* 0x000fea0003800000 */
.L_x_4335:
        /* <DEDUP_REMOVED lines=13> */
.L_x_4342:
        /* <DEDUP_REMOVED lines=21> */
.L_x_4346:
[----:B------:R-:W-:Y:S05]  /*97c0*/  BSYNC.RECONVERGENT B1 ;  /* 0x0000000000017941 */ /* 0x000fea0003800200 */
.L_x_4345:
[----:B------:R-:W-:Y:S01]  /*97d0*/  IMAD.SHL.U32 R0, R0, 0x100000, RZ ;  /* 0x0010000000007824 */ /* 0x000fe200078e00ff */
[----:B------:R-:W-:-:S04]  /*97e0*/  LEA R3, R3, 0x3b800000, 0x17 ;  /* 0x3b80000003037811 */ /* 0x000fc800078eb8ff */
[----:B------:R-:W-:-:S07]  /*97f0*/  LOP3.LUT R0, R3, R0, R7, 0xfe, !PT ;  /* 0x0000000003007212 */ /* 0x000fce00078efe07 */
.L_x_4344:
[----:B------:R-:W-:Y:S05]  /*9800*/  BSYNC.RECONVERGENT B0 ;  /* 0x0000000000007941 */ /* 0x000fea0003800200 */
.L_x_4343:
[----:B------:R-:W-:-:S04]  /*9810*/  F2FP.BF16.F32.PACK_AB R0, RZ, R0 ;  /* 0x00000000ff00723e */ /* 0x000fc800000010ff */
[----:B------:R-:W-:Y:S01]  /*9820*/  PRMT R19, R0, 0x7610, R19 ;  /* 0x0000761000137816 */ /* 0x000fe20000000013 */
[----:B------:R-:W-:Y:S06]  /*9830*/  BRA `(.L_x_4328) ;  /* 0x0000000400287947 */ /* 0x000fec0003800000 */
.L_x_4341:
        /* <DEDUP_REMOVED lines=21> */
.L_x_4350:
[----:B------:R-:W-:Y:S05]  /*9990*/  BSYNC.RECONVERGENT B1 ;  /* 0x0000000000017941 */ /* 0x000fea0003800200 */
.L_x_4349:
[----:B------:R-:W-:Y:S01]  /*99a0*/  IMAD.SHL.U32 R0, R0, 0x200000, RZ ;  /* 0x0020000000007824 */ /* 0x000fe200078e00ff */
[----:B------:R-:W-:-:S04]  /*99b0*/  LEA R3, R3, 0x37800000, 0x17 ;  /* 0x3780000003037811 */ /* 0x000fc800078eb8ff */
[----:B------:R-:W-:-:S07]  /*99c0*/  LOP3.LUT R0, R3, R0, R7, 0xfe, !PT ;  /* 0x0000000003007212 */ /* 0x000fce00078efe07 */
.L_x_4348:
[----:B------:R-:W-:Y:S05]  /*99d0*/  BSYNC.RECONVERGENT B0 ;  /* 0x0000000000007941 */ /* 0x000fea0003800200 */
.L_x_4347:
[----:B------:R-:W-:-:S04]  /*99e0*/  F2FP.BF16.F32.PACK_AB R0, RZ, R0 ;  /* 0x00000000ff00723e */ /* 0x000fc800000010ff */
[----:B------:R-:W-:Y:S01]  /*99f0*/  PRMT R19, R0, 0x7610, R19 ;  /* 0x0000761000137816 */ /* 0x000fe20000000013 */
[----:B------:R-:W-:Y:S06]  /*9a00*/  BRA `(.L_x_4328) ;  /* 0x0000000000b47947 */ /* 0x000fec0003800000 */
.L_x_4340:
        /* <DEDUP_REMOVED lines=14> */
.L_x_4354:
[----:B------:R-:W-:Y:S05]  /*9af0*/  BSYNC.RECONVERGENT B0 ;  /* 0x0000000000007941 */ /* 0x000fea0003800200 */
.L_x_4353:
[----:B------:R-:W-:-:S04]  /*9b00*/  F2FP.BF16.F32.PACK_AB R0, RZ, R0 ;  /* 0x00000000ff00723e */ /* 0x000fc800000010ff */
[----:B------:R-:W-:Y:S01]  /*9b10*/  PRMT R19, R0, 0x7610, R19 ;  /* 0x0000761000137816 */ /* 0x000fe20000000013 */
[----:B------:R-:W-:Y:S06]  /*9b20*/  BRA `(.L_x_4328) ;  /* 0x00000000006c7947 */ /* 0x000fec0003800000 */
.L_x_4327:
        /* <DEDUP_REMOVED lines=16> */
.L_x_4355:
[----:B------:R-:W-:Y:S01]  /*9c30*/  PRMT R19, RZ, 0x7610, R19 ;  /* 0x00007610ff137816 */ /* 0x000fe20000000013 */
[----:B------:R-:W-:Y:S06]  /*9c40*/  BRA `(.L_x_4328) ;  /* 0x0000000000247947 */ /* 0x000fec0003800000 */
.L_x_4352:
[----:B------:R-:W2:Y:S02]  /*9c50*/  LDG.E.64 R4, desc[UR36][R4.64] ;  /* 0x0000002404047981 */ /* 0x000ea4000c1e1b00 */
[----:B--2---:R-:W0:Y:S02]  /*9c60*/  I2F.U64 R0, R4 ;  /* 0x0000000400007312 */ /* 0x004e240000301000 */
[----:B0-----:R-:W-:-:S04]  /*9c70*/  F2FP.BF16.F32.PACK_AB R0, RZ, R0 ;  /* 0x00000000ff00723e */ /* 0x001fc800000010ff */
[----:B------:R-:W-:Y:S01]  /*9c80*/  PRMT R19, R0, 0x7610, R19 ;  /* 0x0000761000137816 */ /* 0x000fe20000000013 */
[----:B------:R-:W-:Y:S06]  /*9c90*/  BRA `(.L_x_4328) ;  /* 0x0000000000107947 */ /* 0x000fec0003800000 */
.L_x_4351:
[----:B------:R-:W2:Y:S02]  /*9ca0*/  LDG.E R4, desc[UR36][R4.64] ;  /* 0x0000002404047981 */ /* 0x000ea4000c1e1900 */
[----:B--2---:R-:W-:-:S04]  /*9cb0*/  I2FP.F32.U32 R0, R4 ;  /* 0x0000000400007245 */ /* 0x004fc80000201000 */
[----:B------:R-:W-:-:S04]  /*9cc0*/  F2FP.BF16.F32.PACK_AB R0, RZ, R0 ;  /* 0x00000000ff00723e */ /* 0x000fc800000010ff */
[----:B------:R-:W-:-:S07]  /*9cd0*/  PRMT R19, R0, 0x7610, R19 ;  /* 0x0000761000137816 */ /* 0x000fce0000000013 */
.L_x_4328:
[----:B------:R-:W-:-:S07]  /*9ce0*/  VIADD R27, R27, 0x80 ;  /* 0x000000801b1b7836 */ /* 0x000fce0000000000 */
.L_x_4256:
[----:B------:R-:W-:Y:S05]  /*9cf0*/  BSYNC.RECONVERGENT B6 ;  /* 0x0000000000067941 */ /* 0x000fea0003800200 */
.L_x_4255:
[----:B0-----:R-:W0:Y:S01]  /*9d00*/  S2R R4, SR_CTAID.X ;  /* 0x0000000000047919 */ /* 0x001e220000002500 */
[----:B------:R-:W0:Y:S01]  /*9d10*/  LDC R3, c[0x0][0x380] ;  /* 0x0000e000ff037b82 */ /* 0x000e220000000800 */
[----:B------:R-:W-:Y:S01]  /*9d20*/  BSSY.RECONVERGENT B6, `(.L_x_4356) ;  /* 0x0000333000067945 */ /* 0x000fe20003800200 */
[----:B------:R-:W-:Y:S02]  /*9d30*/  PRMT R23, RZ, 0x7610, R23 ;  /* 0x00007610ff177816 */ /* 0x000fe40000000017 */
[----:B------:R-:W-:Y:S02]  /*9d40*/  PRMT R25, RZ, 0x7610, R25 ;  /* 0x00007610ff197816 */ /* 0x000fe40000000019 */
[----:B------:R-:W-:Y:S01]  /*9d50*/  PRMT R0, RZ, 0x7610, R0 ;  /* 0x00007610ff007816 */ /* 0x000fe20000000000 */
[----:B0-----:R-:W-:-:S05]  /*9d60*/  IMAD R3, R4, -0x200, R3 ;  /* 0xfffffe0004037824 */ /* 0x001fca00078e0203 */
[----:B------:R-:W-:-:S13]  /*9d70*/  ISETP.GE.AND P0, PT, R27, R3, PT ;  /* 0x000000031b00720c */ /* 0x000fda0003f06270 */
[----:B------:R-:W-:Y:S05]  /*9d80*/  @P0 BRA `(.L_x_4357) ;  /* 0x0000003000b00947 */ /* 0x000fea0003800000 */
[----:B------:R-:W0:Y:S01]  /*9d90*/  S2R R3, SR_CTAID.X ;  /* 0x0000000000037919 */ /* 0x000e220000002500 */
[----:B------:R-:W1:Y:S01]  /*9da0*/  LDC.64 R4, c[0x0][0x390] ;  /* 0x0000e400ff047b82 */ /* 0x000e620000000a00 */
[----:B------:R-:W2:Y:S01]  /*9db0*/  LDCU UR5, c[0x0][0x3b0] ;  /* 0x00007600ff0577ac */ /* 0x000ea20008000800 */
[----:B------:R-:W-:-:S04]  /*9dc0*/  UPRMT UR4, UR38, 0x9910, URZ ;  /* 0x0000991026047896 */ /* 0x000fc800080000ff */
[----:B------:R-:W-:Y:S01]  /*9dd0*/  UISETP.GT.AND UP0, UPT, UR4, 0x9, UPT ;  /* 0x000000090400788c */ /* 0x000fe2000bf04270 */
[----:B0-----:R-:W-:-:S04]  /*9de0*/  IMAD R27, R3, 0x200, R27 ;  /* 0x00000200031b7824 */ /* 0x001fc800078e021b */
[----:B--2---:R-:W-:-:S05]  /*9df0*/  IMAD R3, R27, UR5, RZ ;  /* 0x000000051b037c24 */ /* 0x004fca000f8e02ff */
[----:B-1----:R-:W-:-:S05]  /*9e00*/  IADD3 R4, P0, PT, R3, R4, RZ ;  /* 0x0000000403047210 */ /* 0x002fca0007f1e0ff */
        /* <DEDUP_REMOVED lines=15> */
.L_x_4361:
[----:B------:R-:W2:Y:S02]  /*9f00*/  LDG.E.U8 R4, desc[UR36][R4.64] ;  /* 0x0000002404047981 */ /* 0x000ea4000c1e1100 */
[----:B--2---:R-:W-:-:S04]  /*9f10*/  I2FP.F32.U32 R0, R4 ;  /* 0x0000000400007245 */ /* 0x004fc80000201000 */
[----:B------:R-:W-:-:S04]  /*9f20*/  F2FP.BF16.F32.PACK_AB R0, RZ, R0 ;  /* 0x00000000ff00723e */ /* 0x000fc800000010ff */
[----:B------:R-:W-:Y:S01]  /*9f30*/  PRMT R23, R0, 0x7610, R23 ;  /* 0x0000761000177816 */ /* 0x000fe20000000017 */
[----:B------:R-:W-:Y:S06]  /*9f40*/  BRA `(.L_x_4363) ;  /* 0x0000000c00e47947 */ /* 0x000fec0003800000 */
.L_x_4360:
        /* <DEDUP_REMOVED lines=11> */
.L_x_4365:
[----:B------:R-:W2:Y:S02]  /*a000*/  LDG.E R4, desc[UR36][R4.64] ;  /* 0x0000002404047981 */ /* 0x000ea4000c1e1900 */
[----:B--2---:R-:W-:-:S04]  /*a010*/  I2FP.F32.S32 R0, R4 ;  /* 0x0000000400007245 */ /* 0x004fc80000201400 */
[----:B------:R-:W-:-:S04]  /*a020*/  F2FP.BF16.F32.PACK_AB R0, RZ, R0 ;  /* 0x00000000ff00723e */ /* 0x000fc800000010ff */
[----:B------:R-:W-:Y:S01]  /*a030*/  PRMT R23, R0, 0x7610, R23 ;  /* 0x0000761000177816 */ /* 0x000fe20000000017 */
[----:B------:R-:W-:Y:S06]  /*a040*/  BRA `(.L_x_4363) ;  /* 0x0000000c00a47947 */ /* 0x000fec0003800000 */
.L_x_4364:
[----:B------:R-:W2:Y:S02]  /*a050*/  LDG.E.U16 R4, desc[UR36][R4.64] ;  /* 0x0000002404047981 */ /* 0x000ea4000c1e1500 */
[----:B--2---:R-:W0:Y:S02]  /*a060*/  I2F.S16 R0, R4 ;  /* 0x0000000400007306 */ /* 0x004e240000101400 */
[----:B0-----:R-:W-:-:S04]  /*a070*/  F2FP.BF16.F32.PACK_AB R0, RZ, R0 ;  /* 0x00000000ff00723e */ /* 0x001fc800000010ff */
[----:B------:R-:W-:Y:S01]  /*a080*/  PRMT R23, R0, 0x7610, R23 ;  /* 0x0000761000177816 */ /* 0x000fe20000000017 */
[----:B------:R-:W-:Y:S06]  /*a090*/  BRA `(.L_x_4363) ;  /* 0x0000000c00907947 */ /* 0x000fec0003800000 */
.L_x_4359:
        /* <DEDUP_REMOVED lines=9> */
.L_x_4367:
[----:B------:R-:W2:Y:S02]  /*a130*/  LDG.E.U16 R0, desc[UR36][R4.64] ;  /* 0x0000002404007981 */ /* 0x000ea4000c1e1500 */
[----:B--2---:R-:W-:-:S05]  /*a140*/  HADD2.F32 R0, -RZ, R0.H0_H0 ;  /* 0x20000000ff007230 */ /* 0x004fca0000004100 */
[----:B------:R-:W-:-:S04]  /*a150*/  F2FP.BF16.F32.PACK_AB R0, RZ, R0 ;  /* 0x00000000ff00723e */ /* 0x000fc800000010ff */
[----:B------:R-:W-:Y:S01]  /*a160*/  PRMT R23, R0, 0x7610, R23 ;  /* 0x0000761000177816 */ /* 0x000fe20000000017 */
[----:B------:R-:W-:Y:S06]  /*a170*/  BRA `(.L_x_4363) ;  /* 0x0000000c00587947 */ /* 0x000fec0003800000 */
.L_x_4366:
        /* <DEDUP_REMOVED lines=9> */
.L_x_4369:
[----:B------:R-:W2:Y:S02]  /*a210*/  LDG.E.U16 R4, desc[UR36][R4.64] ;  /* 0x0000002404047981 */ /* 0x000ea4000c1e1500 */
[----:B--2---:R-:W-:-:S05]  /*a220*/  HADD2.F32 R0, -RZ, R4.H0_H0 ;  /* 0x20000004ff007230 */ /* 0x004fca0000004100 */
[----:B------:R-:W-:-:S04]  /*a230*/  F2FP.BF16.F32.PACK_AB R0, RZ, R0 ;  /* 0x00000000ff00723e */ /* 0x000fc800000010ff */
[----:B------:R-:W-:Y:S01]  /*a240*/  PRMT R23, R0, 0x7610, R23 ;  /* 0x0000761000177816 */ /* 0x000fe20000000017 */
[----:B------:R-:W-:Y:S06]  /*a250*/  BRA `(.L_x_4363) ;  /* 0x0000000c00207947 */ /* 0x000fec0003800000 */
.L_x_4368:
        /* <DEDUP_REMOVED lines=13> */
.L_x_4358:
        /* <DEDUP_REMOVED lines=14> */
.L_x_4372:
        /* <DEDUP_REMOVED lines=13> */
.L_x_4371:
        /* <DEDUP_REMOVED lines=27> */
.L_x_4374:
        /* <DEDUP_REMOVED lines=15> */
.L_x_4373:
[----:B------:R0:W5:Y:S01]  /*a780*/  LDG.E.U16 R23, desc[UR36][R4.64] ;  /* 0x0000002404177981 */ /* 0x000162000c1e1500 */
[----:B------:R-:W-:Y:S05]  /*a790*/  BRA `(.L_x_4363) ;  /* 0x0000000400d07947 */ /* 0x000fea0003800000 */
.L_x_4370:
        /* <DEDUP_REMOVED lines=13> */
.L_x_4377:
        /* <DEDUP_REMOVED lines=21> */
.L_x_4381:
[----:B------:R-:W-:Y:S05]  /*a9c0*/  BSYNC.RECONVERGENT B1 ;  /* 0x0000000000017941 */ /* 0x000fea0003800200 */
.L_x_4380:
[----:B------:R-:W-:Y:S01]  /*a9d0*/  IMAD.SHL.U32 R0, R0, 0x100000, RZ ;  /* 0x0010000000007824 */ /* 0x000fe200078e00ff */
[----:B------:R-:W-:-:S04]  /*a9e0*/  LEA R3, R3, 0x3b800000, 0x17 ;  /* 0x3b80000003037811 */ /* 0x000fc800078eb8ff */
[----:B------:R-:W-:-:S07]  /*a9f0*/  LOP3.LUT R0, R3, R0, R7, 0xfe, !PT ;  /* 0x0000000003007212 */ /* 0x000fce00078efe07 */
.L_x_4379:
[----:B------:R-:W-:Y:S05]  /*aa00*/  BSYNC.RECONVERGENT B0 ;  /* 0x0000000000007941 */ /* 0x000fea0003800200 */
.L_x_4378:
[----:B------:R-:W-:-:S04]  /*aa10*/  F2FP.BF16.F32.PACK_AB R0, RZ, R0 ;  /* 0x00000000ff00723e */ /* 0x000fc800000010ff */
[----:B------:R-:W-:Y:S01]  /*aa20*/  PRMT R23, R0, 0x7610, R23 ;  /* 0x0000761000177816 */ /* 0x000fe20000000017 */
[----:B------:R-:W-:Y:S06]  /*aa30*/  BRA `(.L_x_4363) ;  /* 0x0000000400287947 */ /* 0x000fec0003800000 */
.L_x_4376:
        /* <DEDUP_REMOVED lines=21> */
.L_x_4385:
[----:B------:R-:W-:Y:S05]  /*ab90*/  BSYNC.RECONVERGENT B1 ;  /* 0x0000000000017941 */ /* 0x000fea0003800200 */
.L_x_4384:
[----:B------:R-:W-:Y:S01]  /*aba0*/  IMAD.SHL.U32 R0, R0, 0x200000, RZ ;  /* 0x0020000000007824 */ /* 0x000fe200078e00ff */
[----:B------:R-:W-:-:S04]  /*abb0*/  LEA R3, R3, 0x37800000, 0x17 ;  /* 0x3780000003037811 */ /* 0x000fc800078eb8ff */
[----:B------:R-:W-:-:S07]  /*abc0*/  LOP3.LUT R0, R3, R0, R7, 0xfe, !PT ;  /* 0x0000000003007212 */ /* 0x000fce00078efe07 */
.L_x_4383:
[----:B------:R-:W-:Y:S05]  /*abd0*/  BSYNC.RECONVERGENT B0 ;  /* 0x0000000000007941 */ /* 0x000fea0003800200 */
.L_x_4382:
[----:B------:R-:W-:-:S04]  /*abe0*/  F2FP.BF16.F32.PACK_AB R0, RZ, R0 ;  /* 0x00000000ff00723e */ /* 0x000fc800000010ff */
[----:B------:R-:W-:Y:S01]  /*abf0*/  PRMT R23, R0, 0x7610, R23 ;  /* 0x0000761000177816 */ /* 0x000fe20000000017 */
[----:B------:R-:W-:Y:S06]  /*ac00*/  BRA `(.L_x_4363) ;  /* 0x0000000000b47947 */ /* 0x000fec0003800000 */
.L_x_4375:
        /* <DEDUP_REMOVED lines=14> */
.L_x_4389:
[----:B------:R-:W-:Y:S05]  /*acf0*/  BSYNC.RECONVERGENT B0 ;  /* 0x0000000000007941 */ /* 0x000fea0003800200 */
.L_x_4388:
[----:B------:R-:W-:-:S04]  /*ad00*/  F2FP.BF16.F32.PACK_AB R0, RZ, R0 ;  /* 0x00000000ff00723e */ /* 0x000fc800000010ff */
[----:B------:R-:W-:Y:S01]  /*ad10*/  PRMT R23, R0, 0x7610, R23 ;  /* 0x0000761000177816 */ /* 0x000fe20000000017 */
[----:B------:R-:W-:Y:S06]  /*ad20*/  BRA `(.L_x_4363) ;  /* 0x00000000006c7947 */ /* 0x000fec0003800000 */
.L_x_4362:
        /* <DEDUP_REMOVED lines=16> */
.L_x_4390:
[----:B------:R-:W-:Y:S01]  /*ae30*/  PRMT R23, RZ, 0x7610, R23 ;  /* 0x00007610ff177816 */ /* 0x000fe20000000017 */
[----:B------:R-:W-:Y:S06]  /*ae40*/  BRA `(.L_x_4363) ;  /* 0x0000000000247947 */ /* 0x000fec0003800000 */
.L_x_4387:
[----:B------:R-:W2:Y:S02]  /*ae50*/  LDG.E.64 R4, desc[UR36][R4.64] ;  /* 0x0000002404047981 */ /* 0x000ea4000c1e1b00 */
[----:B--2---:R-:W0:Y:S02]  /*ae60*/  I2F.U64 R0, R4 ;  /* 0x0000000400007312 */ /* 0x004e240000301000 */
[----:B0-----:R-:W-:-:S04]  /*ae70*/  F2FP.BF16.F32.PACK_AB R0, RZ, R0 ;  /* 0x00000000ff00723e */ /* 0x001fc800000010ff */
[----:B------:R-:W-:Y:S01]  /*ae80*/  PRMT R23, R0, 0x7610, R23 ;  /* 0x0000761000177816 */ /* 0x000fe20000000017 */
[----:B------:R-:W-:Y:S06]  /*ae90*/  BRA `(.L_x_4363) ;  /* 0x0000000000107947 */ /* 0x000fec0003800000 */
.L_x_4386:
[----:B------:R-:W2:Y:S02]  /*aea0*/  LDG.E R4, desc[UR36][R4.64] ;  /* 0x0000002404047981 */ /* 0x000ea4000c1e1900 */
[----:B--2---:R-:W-:-:S04]  /*aeb0*/  I2FP.F32.U32 R0, R4 ;  /* 0x0000000400007245 */ /* 0x004fc80000201000 */
[----:B------:R-:W-:-:S04]  /*aec0*/  F2FP.BF16.F32.PACK_AB R0, RZ, R0 ;  /* 0x00000000ff00723e */ /* 0x000fc800000010ff */
[----:B------:R-:W-:-:S07]  /*aed0*/  PRMT R23, R0, 0x7610, R23 ;  /* 0x0000761000177816 */ /* 0x000fce0000000017 */
.L_x_4363:
        /* <DEDUP_REMOVED lines=22> */
.L_x_4394:
[----:B------:R-:W2:Y:S02]  /*b040*/  LDG.E.U8 R4, desc[UR36][R4.64] ;  /* 0x0000002404047981 */ /* 0x000ea4000c1e1100 */
[----:B--2---:R-:W-:-:S04]  /*b050*/  I2FP.F32.U32 R0, R4 ;  /* 0x0000000400007245 */ /* 0x004fc80000201000 */
[----:B------:R-:W-:-:S04]  /*b060*/  F2FP.BF16.F32.PACK_AB R0, RZ, R0 ;  /* 0x00000000ff00723e */ /* 0x000fc800000010ff */
[----:B------:R-:W-:Y:S01]  /*b070*/  PRMT R25, R0, 0x7610, R25 ;  /* 0x0000761000197816 */ /* 0x000fe20000000019 */
[----:B------:R-:W-:Y:S06]  /*b080*/  BRA `(.L_x_4396) ;  /* 0x0000000c00e47947 */ /* 0x000fec0003800000 */
.L_x_4393:
        /* <DEDUP_REMOVED lines=11> */
.L_x_4398:
[----:B------:R-:W2:Y:S02]  /*b140*/  LDG.E R4, desc[UR36][R4.64] ;  /* 0x0000002404047981 */ /* 0x000ea4000c1e1900 */
[----:B--2---:R-:W-:-:S04]  /*b150*/  I2FP.F32.S32 R0, R4 ;  /* 0x0000000400007245 */ /* 0x004fc80000201400 */
[----:B------:R-:W-:-:S04]  /*b160*/  F2FP.BF16.F32.PACK_AB R0, RZ, R0 ;  /* 0x00000000ff00723e */ /* 0x000fc800000010ff */
[----:B------:R-:W-:Y:S01]  /*b170*/  PRMT R25, R0, 0x7610, R25 ;  /* 0x0000761000197816 */ /* 0x000fe20000000019 */
[----:B------:R-:W-:Y:S06]  /*b180*/  BRA `(.L_x_4396) ;  /* 0x0000000c00a47947 */ /* 0x000fec0003800000 */
.L_x_4397:
[----:B------:R-:W2:Y:S02]  /*b190*/  LDG.E.U16 R4, desc[UR36][R4.64] ;  /* 0x0000002404047981 */ /* 0x000ea4000c1e1500 */
[----:B--2---:R-:W0:Y:S02]  /*b1a0*/  I2F.S16 R0, R4 ;  /* 0x0000000400007306 */ /* 0x004e240000101400 */
[----:B0-----:R-:W-:-:S04]  /*b1b0*/  F2FP.BF16.F32.PACK_AB R0, RZ, R0 ;  /* 0x00000000ff00723e */ /* 0x001fc800000010ff */
[----:B------:R-:W-:Y:S01]  /*b1c0*/  PRMT R25, R0, 0x7610, R25 ;  /* 0x0000761000197816 */ /* 0x000fe20000000019 */
[----:B------:R-:W-:Y:S06]  /*b1d0*/  BRA `(.L_x_4396) ;  /* 0x0000000c00907947 */ /* 0x000fec0003800000 */
.L_x_4392:
        /* <DEDUP_REMOVED lines=9> */
.L_x_4400:
[----:B------:R-:W2:Y:S02]  /*b270*/  LDG.E.U16 R0, desc[UR36][R4.64] ;  /* 0x0000002404007981 */ /* 0x000ea4000c1e1500 */
[----:B--2---:R-:W-:-:S05]  /*b280*/  HADD2.F32 R0, -RZ, R0.H0_H0 ;  /* 0x20000000ff007230 */ /* 0x004fca0000004100 */
[----:B------:R-:W-:-:S04]  /*b290*/  F2FP.BF16.F32.PACK_AB R0, RZ, R0 ;  /* 0x00000000ff00723e */ /* 0x000fc800000010ff */
[----:B------:R-:W-:Y:S01]  /*b2a0*/  PRMT R25, R0, 0x7610, R25 ;  /* 0x0000761000197816 */ /* 0x000fe20000000019 */
[----:B------:R-:W-:Y:S06]  /*b2b0*/  BRA `(.L_x_4396) ;  /* 0x0000000c00587947 */ /* 0x000fec0003800000 */
.L_x_4399:
        /* <DEDUP_REMOVED lines=9> */
.L_x_4402:
[----:B------:R-:W2:Y:S02]  /*b350*/  LDG.E.U16 R4, desc[UR36][R4.64] ;  /* 0x0000002404047981 */ /* 0x000ea4000c1e1500 */
[----:B--2---:R-:W-:-:S05]  /*b360*/  HADD2.F32 R0, -RZ, R4.H0_H0 ;  /* 0x20000004ff007230 */ /* 0x004fca0000004100 */
[----:B------:R-:W-:-:S04]  /*b370*/  F2FP.BF16.F32.PACK_AB R0, RZ, R0 ;  /* 0x00000000ff00723e */ /* 0x000fc800000010ff */
[----:B------:R-:W-:Y:S01]  /*b380*/  PRMT R25, R0, 0x7610, R25 ;  /* 0x0000761000197816 */ /* 0x000fe20000000019 */
[----:B------:R-:W-:Y:S06]  /*b390*/  BRA `(.L_x_4396) ;  /* 0x0000000c00207947 */ /* 0x000fec0003800000 */
.L_x_4401:
        /* <DEDUP_REMOVED lines=13> */
.L_x_4391:
        /* <DEDUP_REMOVED lines=14> */
.L_x_4405:
        /* <DEDUP_REMOVED lines=13> */
.L_x_4404:
        /* <DEDUP_REMOVED lines=27> */
.L_x_4407:
        /* <DEDUP_REMOVED lines=15> */
.L_x_4406:
[----:B------:R0:W5:Y:S01]  /*b8c0*/  LDG.E.U16 R25, desc[UR36][R4.64] ;  /* 0x0000002404197981 */ /* 0x000162000c1e1500 */
[----:B------:R-:W-:Y:S05]  /*b8d0*/  BRA `(.L_x_4396) ;  /* 0x0000000400d07947 */ /* 0x000fea0003800000 */
.L_x_4403:
        /* <DEDUP_REMOVED lines=13> */
.L_x_4410:
        /* <DEDUP_REMOVED lines=21> */
.L_x_4414:
[----:B------:R-:W-:Y:S05]  /*bb00*/  BSYNC.RECONVERGENT B1 ;  /* 0x0000000000017941 */ /* 0x000fea0003800200 */
.L_x_4413:
[----:B------:R-:W-:Y:S01]  /*bb10*/  IMAD.SHL.U32 R0, R0, 0x100000, RZ ;  /* 0x0010000000007824 */ /* 0x000fe200078e00ff */
[----:B------:R-:W-:-:S04]  /*bb20*/  LEA R3, R3, 0x3b800000, 0x17 ;  /* 0x3b80000003037811 */ /* 0x000fc800078eb8ff */
[----:B------:R-:W-:-:S07]  /*bb30*/  LOP3.LUT R0, R3, R0, R7, 0xfe, !PT ;  /* 0x0000000003007212 */ /* 0x000fce00078efe07 */
.L_x_4412:
[----:B------:R-:W-:Y:S05]  /*bb40*/  BSYNC.RECONVERGENT B0 ;  /* 0x0000000000007941 */ /* 0x000fea0003800200 */
.L_x_4411:
[----:B------:R-:W-:-:S04]  /*bb50*/  F2FP.BF16.F32.PACK_AB R0, RZ, R0 ;  /* 0x00000000ff00723e */ /* 0x000fc800000010ff */
[----:B------:R-:W-:Y:S01]  /*bb60*/  PRMT R25, R0, 0x7610, R25 ;  /* 0x0000761000197816 */ /* 0x000fe20000000019 */
[----:B------:R-:W-:Y:S06]  /*bb70*/  BRA `(.L_x_4396) ;  /* 0x0000000400287947 */ /* 0x000fec0003800000 */
.L_x_4409:
        /* <DEDUP_REMOVED lines=21> */
.L_x_4418:
[----:B------:R-:W-:Y:S05]  /*bcd0*/  BSYNC.RECONVERGENT B1 ;  /* 0x0000000000017941 */ /* 0x000fea0003800200 */
.L_x_4417:
[----:B------:R-:W-:Y:S01]  /*bce0*/  IMAD.SHL.U32 R0, R0, 0x200000, RZ ;  /* 0x0020000000007824 */ /* 0x000fe200078e00ff */
[----:B------:R-:W-:-:S04]  /*bcf0*/  LEA R3, R3, 0x37800000, 0x17 ;  /* 0x3780000003037811 */ /* 0x000fc800078eb8ff */
[----:B------:R-:W-:-:S07]  /*bd00*/  LOP3.LUT R0, R3, R0, R7, 0xfe, !PT ;  /* 0x0000000003007212 */ /* 0x000fce00078efe07 */
.L_x_4416:
[----:B------:R-:W-:Y:S05]  /*bd10*/  BSYNC.RECONVERGENT B0 ;  /* 0x0000000000007941 */ /* 0x000fea0003800200 */
.L_x_4415:
[----:B------:R-:W-:-:S04]  /*bd20*/  F2FP.BF16.F32.PACK_AB R0, RZ, R0 ;  /* 0x00000000ff00723e */ /* 0x000fc800000010ff */
[----:B------:R-:W-:Y:S01]  /*bd30*/  PRMT R25, R0, 0x7610, R25 ;  /* 0x0000761000197816 */ /* 0x000fe20000000019 */
[----:B------:R-:W-:Y:S06]  /*bd40*/  BRA `(.L_x_4396) ;  /* 0x0000000000b47947 */ /* 0x000fec0003800000 */
.L_x_4408:
        /* <DEDUP_REMOVED lines=14> */
.L_x_4422:
[----:B------:R-:W-:Y:S05]  /*be30*/  BSYNC.RECONVERGENT B0 ;  /* 0x0000000000007941 */ /* 0x000fea0003800200 */
.L_x_4421:
[----:B------:R-:W-:-:S04]  /*be40*/  F2FP.BF16.F32.PACK_AB R0, RZ, R0 ;  /* 0x00000000ff00723e */ /* 0x000fc800000010ff */
[----:B------:R-:W-:Y:S01]  /*be50*/  PRMT R25, R0, 0x7610, R25 ;  /* 0x0000761000197816 */ /* 0x000fe20000000019 */
[----:B------:R-:W-:Y:S06]  /*be60*/  BRA `(.L_x_4396) ;  /* 0x00000000006c7947 */ /* 0x000fec0003800000 */
.L_x_4395:
        /* <DEDUP_REMOVED lines=16> */
.L_x_4423:
[----:B------:R-:W-:Y:S01]  /*bf70*/  PRMT R25, RZ, 0x7610, R25 ;  /* 0x00007610ff197816 */ /* 0x000fe20000000019 */
[----:B------:R-:W-:Y:S06]  /*bf80*/  BRA `(.L_x_4396) ;  /* 0x0000000000247947 */ /* 0x000fec0003800000 */
.L_x_4420:
[----:B------:R-:W2:Y:S02]  /*bf90*/  LDG.E.64 R4, desc[UR36][R4.64] ;  /* 0x0000002404047981 */ /* 0x000ea4000c1e1b00 */
[----:B--2---:R-:W0:Y:S02]  /*bfa0*/  I2F.U64 R0, R4 ;  /* 0x0000000400007312 */ /* 0x004e240000301000 */
[----:B0-----:R-:W-:-:S04]  /*bfb0*/  F2FP.BF16.F32.PACK_AB R0, RZ, R0 ;  /* 0x00000000ff00723e */ /* 0x001fc800000010ff */
[----:B------:R-:W-:Y:S01]  /*bfc0*/  PRMT R25, R0, 0x7610, R25 ;  /* 0x0000761000197816 */ /* 0x000fe20000000019 */
[----:B------:R-:W-:Y:S06]  /*bfd0*/  BRA `(.L_x_4396) ;  /* 0x0000000000107947 */ /* 0x000fec0003800000 */
.L_x_4419:
[----:B------:R-:W2:Y:S02]  /*bfe0*/  LDG.E R4, desc[UR36][R4.64] ;  /* 0x0000002404047981 */ /* 0x000ea4000c1e1900 */
[----:B--2---:R-:W-:-:S04]  /*bff0*/  I2FP.F32.U32 R0, R4 ;  /* 0x0000000400007245 */ /* 0x004fc80000201000 */
[----:B------:R-:W-:-:S04]  /*c000*/  F2FP.BF16.F32.PACK_AB R0, RZ, R0 ;  /* 0x00000000ff00723e */ /* 0x000fc800000010ff */
[----:B------:R-:W-:-:S07]  /*c010*/  PRMT R25, R0, 0x7610, R25 ;  /* 0x0000761000197816 */ /* 0x000fce0000000019 */
.L_x_4396:
        /* <DEDUP_REMOVED lines=21> */
.L_x_4427:
[----:B------:R-:W2:Y:S02]  /*c170*/  LDG.E.U8 R4, desc[UR36][R4.64] ;  /* 0x0000002404047981 */ /* 0x000ea4000c1e1100 */
[----:B--2---:R-:W-:-:S04]  /*c180*/  I2FP.F32.U32 R0, R4 ;  /* 0x0000000400007245 */ /* 0x004fc80000201000 */
[----:B------:R-:W-:Y:S01]  /*c190*/  F2FP.BF16.F32.PACK_AB R0, RZ, R0 ;  /* 0x00000000ff00723e */ /* 0x000fe200000010ff */
[----:B------:R-:W-:Y:S06]  /*c1a0*/  BRA `(.L_x_4357) ;  /* 0x0000000c00a87947 */ /* 0x000fec0003800000 */
.L_x_4426:
        /* <DEDUP_REMOVED lines=10> */
.L_x_4430:
[----:B------:R-:W2:Y:S02]  /*c250*/  LDG.E R4, desc[UR36][R4.64] ;  /* 0x0000002404047981 */ /* 0x000ea4000c1e1900 */
[----:B--2---:R-:W-:-:S04]  /*c260*/  I2FP.F32.S32 R0, R4 ;  /* 0x0000000400007245 */ /* 0x004fc80000201400 */
[----:B------:R-:W-:Y:S01]  /*c270*/  F2FP.BF16.F32.PACK_AB R0, RZ, R0 ;  /* 0x00000000ff00723e */ /* 0x000fe200000010ff */
[----:B------:R-:W-:Y:S06]  /*c280*/  BRA `(.L_x_4357) ;  /* 0x0000000c00707947 */ /* 0x000fec0003800000 */
.L_x_4429:
[----:B------:R-:W2:Y:S02]  /*c290*/  LDG.E.U16 R4, desc[UR36][R4.64] ;  /* 0x0000002404047981 */ /* 0x000ea4000c1e1500 */
[----:B--2---:R-:W0:Y:S02]  /*c2a0*/  I2F.S16 R0, R4 ;  /* 0x0000000400007306 */ /* 0x004e240000101400 */
[----:B0-----:R-:W-:Y:S01]  /*c2b0*/  F2FP.BF16.F32.PACK_AB R0, RZ, R0 ;  /* 0x00000000ff00723e */ /* 0x001fe200000010ff */
[----:B------:R-:W-:Y:S06]  /*c2c0*/  BRA `(.L_x_4357) ;  /* 0x0000000c00607947 */ /* 0x000fec0003800000 */
.L_x_4425:
        /* <DEDUP_REMOVED lines=9> */
.L_x_4432:
[----:B------:R-:W2:Y:S02]  /*c360*/  LDG.E.U16 R0, desc[UR36][R4.64] ;  /* 0x0000002404007981 */ /* 0x000ea4000c1e1500 */
[----:B--2---:R-:W-:-:S05]  /*c370*/  HADD2.F32 R0, -RZ, R0.H0_H0 ;  /* 0x20000000ff007230 */ /* 0x004fca0000004100 */
[----:B------:R-:W-:Y:S01]  /*c380*/  F2FP.BF16.F32.PACK_AB R0, RZ, R0 ;  /* 0x00000000ff00723e */ /* 0x000fe200000010ff */
[----:B------:R-:W-:Y:S06]  /*c390*/  BRA `(.L_x_4357) ;  /* 0x0000000c002c7947 */ /* 0x000fec0003800000 */
.L_x_4431:
        /* <DEDUP_REMOVED lines=9> */
.L_x_4434:
[----:B------:R-:W2:Y:S02]  /*c430*/  LDG.E.U16 R4, desc[UR36][R4.64] ;  /* 0x0000002404047981 */ /* 0x000ea4000c1e1500 */
[----:B--2---:R-:W-:-:S05]  /*c440*/  HADD2.F32 R0, -RZ, R4.H0_H0 ;  /* 0x20000004ff007230 */ /* 0x004fca0000004100 */
[----:B------:R-:W-:Y:S01]  /*c450*/  F2FP.BF16.F32.PACK_AB R0, RZ, R0 ;  /* 0x00000000ff00723e */ /* 0x000fe200000010ff */
[----:B------:R-:W-:Y:S06]  /*c460*/  BRA `(.L_x_4357) ;  /* 0x0000000800f87947 */ /* 0x000fec0003800000 */
.L_x_4433:
        /* <DEDUP_REMOVED lines=12> */
.L_x_4424:
        /* <DEDUP_REMOVED lines=13> */
.L_x_4437:
        /* <DEDUP_REMOVED lines=12> */
.L_x_4436:
        /* <DEDUP_REMOVED lines=27> */
.L_x_4439:
        /* <DEDUP_REMOVED lines=14> */
.L_x_4438:
[----:B------:R0:W5:Y:S01]  /*c950*/  LDG.E.U16 R0, desc[UR36][R4.64] ;  /* 0x0000002404007981 */ /* 0x000162000c1e1500 */
[----:B------:R-:W-:Y:S05]  /*c960*/  BRA `(.L_x_4357) ;  /* 0x0000000400b87947 */ /* 0x000fea0003800000 */
.L_x_4435:
        /* <DEDUP_REMOVED lines=12> */
.L_x_4442:
        /* <DEDUP_REMOVED lines=21> */
.L_x_4446:
[----:B------:R-:W-:Y:S05]  /*cb80*/  BSYNC.RECONVERGENT B1 ;  /* 0x0000000000017941 */ /* 0x000fea0003800200 */
.L_x_4445:
[----:B------:R-:W-:Y:S01]  /*cb90*/  IMAD.SHL.U32 R0, R0, 0x100000, RZ ;  /* 0x0010000000007824 */ /* 0x000fe200078e00ff */
[----:B------:R-:W-:-:S04]  /*cba0*/  LEA R3, R3, 0x3b800000, 0x17 ;  /* 0x3b80000003037811 */ /* 0x000fc800078eb8ff */
[----:B------:R-:W-:-:S07]  /*cbb0*/  LOP3.LUT R0, R3, R0, R7, 0xfe, !PT ;  /* 0x0000000003007212 */ /* 0x000fce00078efe07 */
.L_x_4444:
[----:B------:R-:W-:Y:S05]  /*cbc0*/  BSYNC.RECONVERGENT B0 ;  /* 0x0000000000007941 */ /* 0x000fea0003800200 */
.L_x_4443:
[----:B------:R-:W-:Y:S01]  /*cbd0*/  F2FP.BF16.F32.PACK_AB R0, RZ, R0 ;  /* 0x00000000ff00723e */ /* 0x000fe200000010ff */
[----:B------:R-:W-:Y:S06]  /*cbe0*/  BRA `(.L_x_4357) ;  /* 0x0000000400187947 */ /* 0x000fec0003800000 */
.L_x_4441:
        /* <DEDUP_REMOVED lines=21> */
.L_x_4450:
[----:B------:R-:W-:Y:S05]  /*cd40*/  BSYNC.RECONVERGENT B1 ;  /* 0x0000000000017941 */ /* 0x000fea0003800200 */
.L_x_4449:
[----:B------:R-:W-:Y:S01]  /*cd50*/  IMAD.SHL.U32 R0, R0, 0x200000, RZ ;  /* 0x0020000000007824 */ /* 0x000fe200078e00ff */
[----:B------:R-:W-:-:S04]  /*cd60*/  LEA R3, R3, 0x37800000, 0x17 ;  /* 0x3780000003037811 */ /* 0x000fc800078eb8ff */
[----:B------:R-:W-:-:S07]  /*cd70*/  LOP3.LUT R0, R3, R0, R7, 0xfe, !PT ;  /* 0x0000000003007212 */ /* 0x000fce00078efe07 */
.L_x_4448:
[----:B------:R-:W-:Y:S05]  /*cd80*/  BSYNC.RECONVERGENT B0 ;  /* 0x0000000000007941 */ /* 0x000fea0003800200 */
.L_x_4447:
[----:B------:R-:W-:Y:S01]  /*cd90*/  F2FP.BF16.F32.PACK_AB R0, RZ, R0 ;  /* 0x00000000ff00723e */ /* 0x000fe200000010ff */
[----:B------:R-:W-:Y:S06]  /*cda0*/  BRA `(.L_x_4357) ;  /* 0x0000000000a87947 */ /* 0x000fec0003800000 */
.L_x_4440:
        /* <DEDUP_REMOVED lines=14> */
.L_x_4454:
[----:B------:R-:W-:Y:S05]  /*ce90*/  BSYNC.RECONVERGENT B0 ;  /* 0x0000000000007941 */ /* 0x000fea0003800200 */
.L_x_4453:
[----:B------:R-:W-:Y:S01]  /*cea0*/  F2FP.BF16.F32.PACK_AB R0, RZ, R0 ;  /* 0x00000000ff00723e */ /* 0x000fe200000010ff */
[----:B------:R-:W-:Y:S06]  /*ceb0*/  BRA `(.L_x_4357) ;  /* 0x0000000000647947 */ /* 0x000fec0003800000 */
.L_x_4428:
        /* <DEDUP_REMOVED lines=16> */
.L_x_4455:
[----:B------:R-:W-:Y:S01]  /*cfc0*/  PRMT R0, RZ, 0x7610, R0 ;  /* 0x00007610ff007816 */ /* 0x000fe20000000000 */
[----:B------:R-:W-:Y:S06]  /*cfd0*/  BRA `(.L_x_4357) ;  /* 0x00000000001c7947 */ /* 0x000fec0003800000 */
.L_x_4452:
[----:B------:R-:W2:Y:S02]  /*cfe0*/  LDG.E.64 R4, desc[UR36][R4.64] ;  /* 0x0000002404047981 */ /* 0x000ea4000c1e1b00 */
[----:B--2---:R-:W0:Y:S02]  /*cff0*/  I2F.U64 R0, R4 ;  /* 0x0000000400007312 */ /* 0x004e240000301000 */
[----:B0-----:R-:W-:Y:S01]  /*d000*/  F2FP.BF16.F32.PACK_AB R0, RZ, R0 ;  /* 0x00000000ff00723e */ /* 0x001fe200000010ff */
[----:B------:R-:W-:Y:S06]  /*d010*/  BRA `(.L_x_4357) ;  /* 0x00000000000c7947 */ /* 0x000fec0003800000 */
.L_x_4451:
[----:B------:R-:W2:Y:S02]  /*d020*/  LDG.E R4, desc[UR36][R4.64] ;  /* 0x0000002404047981 */ /* 0x000ea4000c1e1900 */
[----:B--2---:R-:W-:-:S04]  /*d030*/  I2FP.F32.U32 R0, R4 ;  /* 0x0000000400007245 */ /* 0x004fc80000201000 */
[----:B------:R-:W-:-:S07]  /*d040*/  F2FP.BF16.F32.PACK_AB R0, RZ, R0 ;  /* 0x00000000ff00723e */ /* 0x000fce00000010ff */
.L_x_4357:
[----:B------:R-:W-:Y:S05]  /*d050*/  BSYNC.RECONVERGENT B6 ;  /* 0x0000000000067941 */ /* 0x000fea0003800200 */
.L_x_4356:
[----:B------:R-:W1:Y:S01]  /*d060*/  S2R R3, SR_CTAID.X ;  /* 0x0000000000037919 */ /* 0x000e620000002500 */
[----:B0-----:R-:W1:Y:S01]  /*d070*/  LDC R5, c[0x0][0x380] ;  /* 0x0000e000ff057b82 */ /* 0x001e620000000800 */
[C---:B------:R-:W-:Y:S01]  /*d080*/  VIADD R4, R2.reuse, 0x180 ;  /* 0x0000018002047836 */ /* 0x040fe20000000000 */
[----:B------:R-:W-:Y:S01]  /*d090*/  BSSY.RECONVERGENT B0, `(.L_x_4456) ;  /* 0x0000013000007945 */ /* 0x000fe20003800200 */
[----:B------:R-:W-:-:S05]  /*d0a0*/  VIADD R27, R2, 0x80 ;  /* 0x00000080021b7836 */ /* 0x000fca0000000000 */
[----:B------:R-:W0:Y:S01]  /*d0b0*/  LDC.U8 R10, c[0x0][0x3bc] ;  /* 0x0000ef00ff0a7b82 */ /* 0x000e220000000000 */
[----:B-1----:R-:W-:Y:S02]  /*d0c0*/  IMAD R5, R3, -0x200, R5 ;  /* 0xfffffe0003057824 */ /* 0x002fe400078e0205 */
[----:B------:R-:W-:-:S03]  /*d0d0*/  VIADD R3, R2, 0x100 ;  /* 0x0000010002037836 */ /* 0x000fc60000000000 */
[-C--:B------:R-:W-:Y:S02]  /*d0e0*/  ISETP.GE.AND P1, PT, R2, R5.reuse, PT ;  /* 0x000000050200720c */ /* 0x080fe40003f26270 */
[-C--:B------:R-:W-:Y:S02]  /*d0f0*/  ISETP.GE.AND P2, PT, R3, R5.reuse, PT ;  /* 0x000000050300720c */ /* 0x080fe40003f46270 */
[-C--:B------:R-:W-:Y:S02]  /*d100*/  ISETP.GE.AND P0, PT, R4, R5.reuse, PT ;  /* 0x000000050400720c */ /* 0x080fe40003f06270 */
[----:B------:R-:W-:-:S07]  /*d110*/  ISETP.GE.AND P4, PT, R27, R5, PT ;  /* 0x000000051b00720c */ /* 0x000fce0003f86270 */
[----:B0-----:R-:W-:Y:S06]  /*d120*/  @P1 BRA `(.L_x_4457) ;  /* 0x0000000000241947 */ /* 0x001fec0003800000 */
[----:B-----5:R-:W-:Y:S02]  /*d130*/  IMAD.U32 R5, R26, 0x10000, RZ ;  /* 0x000100001a057824 */ /* 0x020fe400078e00ff */
[----:B------:R-:W-:Y:S02]  /*d140*/  IMAD.U32 R4, R29, 0x10000, RZ ;  /* 0x000100001d047824 */ /* 0x000fe400078e00ff */
[----:B------:R-:W-:Y:S01]  /*d150*/  IMAD.U32 R28, R28, 0x10000, RZ ;  /* 0x000100001c1c7824 */ /* 0x000fe200078e00ff */
[----:B------:R-:W-:-:S03]  /*d160*/  FSETP.GEU.FTZ.AND P3, PT, |R5|, 0.5, PT ;  /* 0x3f0000000500780b */ /* 0x000fc60003f7e200 */
[----:B------:R-:W-:-:S10]  /*d170*/  FADD.FTZ R3, -R4, R28 ;  /* 0x0000001c04037221 */ /* 0x000fd40000010100 */
[C---:B------:R-:W-:Y:S01]  /*d180*/  @P3 FADD.FTZ R6, -R5.reuse, 1 ;  /* 0x3f80000005063421 */ /* 0x040fe20000010100 */
[----:B------:R-:W-:-:S03]  /*d190*/  @!P3 FFMA.FTZ R4, R5, R3, R4 ;  /* 0x000000030504b223 */ /* 0x000fc60000010004 */
[----:B------:R-:W-:-:S04]  /*d1a0*/  @P3 FFMA.FTZ R4, -R3, R6, R28 ;  /* 0x0000000603043223 */ /* 0x000fc8000001011c */
[----:B------:R0:W1:Y:S03]  /*d1b0*/  F2F.BF16.F32 R3, R4 ;  /* 0x0000000400037304 */ /* 0x0000660000202000 */
.L_x_4457:
[----:B------:R-:W-:Y:S05]  /*d1c0*/  BSYNC.RECONVERGENT B0 ;  /* 0x0000000000007941 */ /* 0x000fea0003800200 */
.L_x_4456:
[----:B------:R-:W-:Y:S04]  /*d1d0*/  BSSY.RECONVERGENT B0, `(.L_x_4458) ;  /* 0x000000b000007945 */ /* 0x000fe80003800200 */
[----:B------:R-:W-:Y:S05]  /*d1e0*/  @P4 BRA `(.L_x_4459) ;  /* 0x0000000000244947 */ /* 0x000fea0003800000 */
[----:B-----5:R-:W-:Y:S02]  /*d1f0*/  IMAD.U32 R6, R18, 0x10000, RZ ;  /* 0x0001000012067824 */ /* 0x020fe400078e00ff */
[----:B------:R-:W-:Y:S02]  /*d200*/  IMAD.U32 R5, R24, 0x10000, RZ ;  /* 0x0001000018057824 */ /* 0x000fe400078e00ff */
[----:B------:R-:W-:Y:S01]  /*d210*/  IMAD.U32 R7, R22, 0x10000, RZ ;  /* 0x0001000016077824 */ /* 0x000fe200078e00ff */
[----:B------:R-:W-:-:S03]  /*d220*/  FSETP.GEU.FTZ.AND P3, PT, |R6|, 0.5, PT ;  /* 0x3f0000000600780b */ /* 0x000fc60003f7e200 */
[----:B0-----:R-:W-:-:S10]  /*d230*/  FADD.FTZ R4, -R5, R7 ;  /* 0x0000000705047221 */ /* 0x001fd40000010100 */
[C---:B------:R-:W-:Y:S01]  /*d240*/  @!P3 FFMA.FTZ R18, R6.reuse, R4, R5 ;  /* 0x000000040612b223 */ /* 0x040fe20000010005 */
[----:B------:R-:W-:-:S04]  /*d250*/  @P3 FADD.FTZ R5, -R6, 1 ;  /* 0x3f80000006053421 */ /* 0x000fc80000010100 */
[----:B------:R-:W-:-:S06]  /*d260*/  @P3 FFMA.FTZ R18, -R4, R5, R7 ;  /* 0x0000000504123223 */ /* 0x000fcc0000010107 */
[----:B------:R-:W2:Y:S02]  /*d270*/  F2F.BF16.F32 R18, R18 ;  /* 0x0000001200127304 */ /* 0x000ea40000202000 */
.L_x_4459:
[----:B------:R-:W-:Y:S05]  /*d280*/  BSYNC.RECONVERGENT B0 ;  /* 0x0000000000007941 */ /* 0x000fea0003800200 */
.L_x_4458:
        /* <DEDUP_REMOVED lines=10> */
[----:B------:R-:W3:Y:S02]  /*d330*/  F2F.BF16.F32 R16, R16 ;  /* 0x0000001000107304 */ /* 0x000ee40000202000 */
.L_x_4461:
[----:B------:R-:W-:Y:S05]  /*d340*/  BSYNC.RECONVERGENT B0 ;  /* 0x0000000000007941 */ /* 0x000fea0003800200 */
.L_x_4460:
[----:B------:R-:W-:Y:S04]  /*d350*/  BSSY.RECONVERGENT B0, `(.L_x_4462) ;  /* 0x000000b000007945 */ /* 0x000fe80003800200 */
[----:B------:R-:W-:Y:S05]  /*d360*/  @P0 BRA `(.L_x_4463) ;  /* 0x0000000000240947 */ /* 0x000fea0003800000 */
[----:B0----5:R-:W-:Y:S02]  /*d370*/  IMAD.U32 R4, R0, 0x10000, RZ ;  /* 0x0001000000047824 */ /* 0x021fe400078e00ff */
[----:B------:R-:W-:Y:S02]  /*d380*/  IMAD.U32 R23, R23, 0x10000, RZ ;  /* 0x0001000017177824 */ /* 0x000fe400078e00ff */
[----:B------:R-:W-:Y:S01]  /*d390*/  IMAD.U32 R25, R25, 0x10000, RZ ;  /* 0x0001000019197824 */ /* 0x000fe200078e00ff */
[----:B------:R-:W-:-:S03]  /*d3a0*/  FSETP.GEU.FTZ.AND P0, PT, |R4|, 0.5, PT ;  /* 0x3f0000000400780b */ /* 0x000fc60003f1e200 */
[----:B------:R-:W-:-:S10]  /*d3b0*/  FADD.FTZ R0, -R23, R25 ;  /* 0x0000001917007221 */ /* 0x000fd40000010100 */
[C---:B------:R-:W-:Y:S01]  /*d3c0*/  @P0 FADD.FTZ R5, -R4.reuse, 1 ;  /* 0x3f80000004050421 */ /* 0x040fe20000010100 */
[----:B------:R-:W-:-:S03]  /*d3d0*/  @!P0 FFMA.FTZ R17, R4, R0, R23 ;  /* 0x0000000004118223 */ /* 0x000fc60000010017 */
[----:B------:R-:W-:-:S06]  /*d3e0*/  @P0 FFMA.FTZ R17, -R0, R5, R25 ;  /* 0x0000000500110223 */ /* 0x000fcc0000010119 */
[----:B------:R-:W4:Y:S02]  /*d3f0*/  F2F.BF16.F32 R17, R17 ;  /* 0x0000001100117304 */ /* 0x000f240000202000 */
.L_x_4463:
[----:B------:R-:W-:Y:S05]  /*d400*/  BSYNC.RECONVERGENT B0 ;  /* 0x0000000000007941 */ /* 0x000fea0003800200 */
.L_x_4462:
[----:B------:R-:W-:Y:S04]  /*d410*/  BSSY.RECONVERGENT B6, `(.L_x_4464) ;  /* 0x0000110000067945 */ /* 0x000fe80003800200 */
[----:B------:R-:W-:Y:S05]  /*d420*/  @P1 BRA `(.L_x_4465) ;  /* 0x0000001000381947 */ /* 0x000fea0003800000 */
[----:B-----5:R-:W0:Y:S01]  /*d430*/  S2R R0, SR_CTAID.X ;  /* 0x0000000000007919 */ /* 0x020e220000002500 */
[----:B------:R-:W1:Y:S01]  /*d440*/  LDCU UR4, c[0x0][0x3c0] ;  /* 0x00007800ff0477ac */ /* 0x000e620008000800 */
[----:B------:R-:W2:Y:S01]  /*d450*/  LDC.64 R8, c[0x0][0x388] ;  /* 0x0000e200ff087b82 */ /* 0x000ea20000000a00 */
[----:B0-----:R-:W-:Y:S01]  /*d460*/  IMAD R0, R0, 0x200, R2 ;  /* 0x0000020000007824 */ /* 0x001fe200078e0202 */
[----:B------:R-:W-:-:S03]  /*d470*/  PRMT R2, R10, 0x9910, RZ ;  /* 0x000099100a027816 */ /* 0x000fc600000000ff */
[----:B-1----:R-:W-:Y:S02]  /*d480*/  IMAD R5, R0, UR4, RZ ;  /* 0x0000000400057c24 */ /* 0x002fe4000f8e02ff */
[----:B------:R-:W-:-:S03]  /*d490*/  IMAD.MOV.U32 R0, RZ, RZ, R2 ;  /* 0x000000ffff007224 */ /* 0x000fc600078e0002 */
[----:B--2---:R-:W-:Y:S02]  /*d4a0*/  IADD3 R8, P1, PT, R5, R8, RZ ;  /* 0x0000000805087210 */ /* 0x004fe40007f3e0ff */
[----:B------:R-:W-:-:S03]  /*d4b0*/  ISETP.GT.AND P0, PT, R0, 0x9, PT ;  /* 0x000000090000780c */ /* 0x000fc60003f04270 */
[----:B------:R-:W-:-:S10]  /*d4c0*/  IMAD.X R9, RZ, RZ, R9, P1 ;  /* 0x000000ffff097224 */ /* 0x000fd400008e0609 */
        /* <DEDUP_REMOVED lines=14> */
.L_x_4469:
[----:B------:R-:W-:-:S06]  /*d5b0*/  IMAD.U32 R3, R3, 0x10000, RZ ;  /* 0x0001000003037824 */ /* 0x000fcc00078e00ff */
[----:B------:R-:W0:Y:S02]  /*d5c0*/  F2I.S64.TRUNC R2, R3 ;  /* 0x0000000300027311 */ /* 0x000e24000020d900 */
[----:B0-----:R-:W-:Y:S02]  /*d5d0*/  IMAD.MOV.U32 R5, RZ, RZ, R2 ;  /* 0x000000ffff057224 */ /* 0x001fe400078e0002 */
[----:B------:R-:W-:-:S03]  /*d5e0*/  IMAD.MOV.U32 R2, RZ, RZ, R27 ;  /* 0x000000ffff027224 */ /* 0x000fc600078e001b */
[----:B------:R0:W-:Y:S01]  /*d5f0*/  STG.E.U8 desc[UR36][R8.64], R5 ;  /* 0x0000000508007986 */ /* 0x0001e2000c101124 */
[----:B------:R-:W-:Y:S05]  /*d600*/  BRA `(.L_x_4465) ;  /* 0x0000000c00c07947 */ /* 0x000fea0003800000 */
.L_x_4468:
        /* <DEDUP_REMOVED lines=11> */
.L_x_4472:
[----:B------:R-:W-:Y:S02]  /*d6c0*/  IMAD.U32 R3, R3, 0x10000, RZ ;  /* 0x0001000003037824 */ /* 0x000fe400078e00ff */
[----:B------:R-:W-:-:S04]  /*d6d0*/  IMAD.MOV.U32 R2, RZ, RZ, R27 ;  /* 0x000000ffff027224 */ /* 0x000fc800078e001b */
[----:B------:R-:W0:Y:S02]  /*d6e0*/  F2I.FTZ.TRUNC.NTZ R3, R3 ;  /* 0x0000000300037305 */ /* 0x000e24000021f100 */
[----:B0-----:R0:W-:Y:S01]  /*d6f0*/  STG.E desc[UR36][R8.64], R3 ;  /* 0x0000000308007986 */ /* 0x0011e2000c101924 */
[----:B------:R-:W-:Y:S05]  /*d700*/  BRA `(.L_x_4465) ;  /* 0x0000000c00807947 */ /* 0x000fea0003800000 */
.L_x_4471:
[----:B------:R-:W-:Y:S02]  /*d710*/  IMAD.U32 R3, R3, 0x10000, RZ ;  /* 0x0001000003037824 */ /* 0x000fe400078e00ff */
[----:B------:R-:W-:-:S04]  /*d720*/  IMAD.MOV.U32 R2, RZ, RZ, R27 ;  /* 0x000000ffff027224 */ /* 0x000fc800078e001b */
[----:B------:R-:W0:Y:S02]  /*d730*/  F2I.FTZ.TRUNC.NTZ R3, R3 ;  /* 0x0000000300037305 */ /* 0x000e24000021f100 */
[----:B0-----:R0:W-:Y:S01]  /*d740*/  STG.E.U16 desc[UR36][R8.64], R3 ;  /* 0x0000000308007986 */ /* 0x0011e2000c101524 */
[----:B------:R-:W-:Y:S05]  /*d750*/  BRA `(.L_x_4465) ;  /* 0x0000000c006c7947 */ /* 0x000fea0003800000 */
.L_x_4467:
        /* <DEDUP_REMOVED lines=10> */
.L_x_4474:
[----:B------:R-:W-:Y:S02]  /*d800*/  IMAD.U32 R0, R3, 0x10000, RZ ;  /* 0x0001000003007824 */ /* 0x000fe400078e00ff */
[----:B------:R-:W-:-:S03]  /*d810*/  IMAD.MOV.U32 R2, RZ, RZ, R27 ;  /* 0x000000ffff027224 */ /* 0x000fc600078e001b */
[----:B------:R-:W-:-:S05]  /*d820*/  F2FP.F16.F32.PACK_AB R0, RZ, R0 ;  /* 0x00000000ff00723e */ /* 0x000fca00000000ff */
[----:B------:R0:W-:Y:S01]  /*d830*/  STG.E.U16 desc[UR36][R8.64], R0 ;  /* 0x0000000008007986 */ /* 0x0001e2000c101524 */
[----:B------:R-:W-:Y:S05]  /*d840*/  BRA `(.L_x_4465) ;  /* 0x0000000c00307947 */ /* 0x000fea0003800000 */
.L_x_4473:
        /* <DEDUP_REMOVED lines=11> */
.L_x_4476:
[----:B------:R-:W-:Y:S02]  /*d900*/  IMAD.U32 R3, R3, 0x10000, RZ ;  /* 0x0001000003037824 */ /* 0x000fe400078e00ff */
[----:B------:R-:W-:-:S03]  /*d910*/  IMAD.MOV.U32 R2, RZ, RZ, R27 ;  /* 0x000000ffff027224 */ /* 0x000fc600078e001b */
[----:B------:R-:W-:-:S04]  /*d920*/  F2FP.F16.F32.PACK_AB R3, RZ, R3 ;  /* 0x00000003ff03723e */ /* 0x000fc800000000ff */
[----:B------:R-:W-:-:S05]  /*d930*/  PRMT R3, R3, 0x5410, RZ ;  /* 0x0000541003037816 */ /* 0x000fca00000000ff */
[----:B------:R0:W-:Y:S01]  /*d940*/  STG.E desc[UR36][R8.64], R3 ;  /* 0x0000000308007986 */ /* 0x0001e2000c101924 */
[----:B------:R-:W-:Y:S05]  /*d950*/  BRA `(.L_x_4465) ;  /* 0x0000000800ec7947 */ /* 0x000fea0003800000 */
.L_x_4475:
[----:B------:R-:W-:Y:S02]  /*d960*/  IMAD.U32 R4, R3, 0x10000, RZ ;  /* 0x0001000003047824 */ /* 0x000fe400078e00ff */
[----:B------:R-:W-:Y:S02]  /*d970*/  IMAD.MOV.U32 R2, RZ, RZ, R27 ;  /* 0x000000ffff027224 */ /* 0x000fe400078e001b */
[----:B------:R-:W-:-:S06]  /*d980*/  FMUL.FTZ R4, R4, 1 ;  /* 0x3f80000004047820 */ /* 0x000fcc0000410000 */
[----:B------:R-:W0:Y:S02]  /*d990*/  F2F.F64.F32 R4, R4 ;  /* 0x0000000400047310 */ /* 0x000e240000201800 */
[----:B0-----:R0:W-:Y:S01]  /*d9a0*/  STG.E.64 desc[UR36][R8.64], R4 ;  /* 0x0000000408007986 */ /* 0x0011e2000c101b24 */
[----:B------:R-:W-:Y:S05]  /*d9b0*/  BRA `(.L_x_4465) ;  /* 0x0000000800d47947 */ /* 0x000fea0003800000 */
.L_x_4466:
        /* <DEDUP_REMOVED lines=14> */
.L_x_4479:
[----:B------:R-:W-:Y:S01]  /*daa0*/  IMAD.U32 R3, R3, 0x10000, RZ ;  /* 0x0001000003037824 */ /* 0x000fe200078e00ff */
[----:B------:R-:W-:Y:S01]  /*dab0*/  CS2R R6, SRZ ;  /* 0x0000000000067805 */ /* 0x000fe2000001ff00 */
[----:B------:R-:W-:Y:S02]  /*dac0*/  IMAD.MOV.U32 R2, RZ, RZ, R27 ;  /* 0x000000ffff027224 */ /* 0x000fe400078e001b */
[----:B------:R-:W-:-:S04]  /*dad0*/  FMUL.FTZ R3, R3, 1 ;  /* 0x3f80000003037820 */ /* 0x000fc80000410000 */
[----:B------:R-:W0:Y:S02]  /*dae0*/  F2F.F64.F32 R4, R3 ;  /* 0x0000000300047310 */ /* 0x000e240000201800 */
[----:B0-----:R0:W-:Y:S01]  /*daf0*/  STG.E.128 desc[UR36][R8.64], R4 ;  /* 0x0000000408007986 */ /* 0x0011e2000c101d24 */
[----:B------:R-:W-:Y:S05]  /*db00*/  BRA `(.L_x_4465) ;  /* 0x0000000800807947 */ /* 0x000fea0003800000 */
.L_x_4478:
        /* <DEDUP_REMOVED lines=19> */
.L_x_4483:
[----:B------:R-:W-:Y:S05]  /*dc40*/  BSYNC.RECONVERGENT B0 ;  /* 0x0000000000007941 */ /* 0x000fea0003800200 */
.L_x_4482:
[----:B------:R-:W-:Y:S01]  /*dc50*/  LOP3.LUT R3, R0, 0x80, R3, 0xf8, !PT ;  /* 0x0000008000037812 */ /* 0x000fe200078ef803 */
[----:B------:R-:W-:-:S04]  /*dc60*/  IMAD.MOV.U32 R2, RZ, RZ, R27 ;  /* 0x000000ffff027224 */ /* 0x000fc800078e001b */
[----:B------:R0:W-:Y:S01]  /*dc70*/  STG.E.U8 desc[UR36][R8.64], R3 ;  /* 0x0000000308007986 */ /* 0x0001e2000c101124 */
[----:B------:R-:W-:Y:S05]  /*dc80*/  BRA `(.L_x_4465) ;  /* 0x0000000800207947 */ /* 0x000fea0003800000 */
.L_x_4481:
        /* <DEDUP_REMOVED lines=15> */
.L_x_4485:
[----:B------:R-:W-:Y:S05]  /*dd80*/  BSYNC.RECONVERGENT B0 ;  /* 0x0000000000007941 */ /* 0x000fea0003800200 */
.L_x_4484:
[----:B------:R-:W-:Y:S01]  /*dd90*/  LOP3.LUT R3, R0, 0x80, R3, 0xf8, !PT ;  /* 0x0000008000037812 */ /* 0x000fe200078ef803 */
[----:B------:R-:W-:-:S04]  /*dda0*/  IMAD.MOV.U32 R2, RZ, RZ, R27 ;  /* 0x000000ffff027224 */ /* 0x000fc800078e001b */
[----:B------:R0:W-:Y:S01]  /*ddb0*/  STG.E.U8 desc[UR36][R8.64], R3 ;  /* 0x0000000308007986 */ /* 0x0001e2000c101124 */
[----:B------:R-:W-:Y:S05]  /*ddc0*/  BRA `(.L_x_4465) ;  /* 0x0000000400d07947 */ /* 0x000fea0003800000 */
.L_x_4480:
[----:B------:R0:W-:Y:S01]  /*ddd0*/  STG.E.U16 desc[UR36][R8.64], R3 ;  /* 0x0000000308007986 */ /* 0x0001e2000c101524 */
[----:B------:R-:W-:Y:S01]  /*dde0*/  IMAD.MOV.U32 R2, RZ, RZ, R27 ;  /* 0x000000ffff027224 */ /* 0x000fe200078e001b */
[----:B------:R-:W-:Y:S06]  /*ddf0*/  BRA `(.L_x_4465) ;  /* 0x0000000400c47947 */ /* 0x000fec0003800000 */
.L_x_4477:
        /* <DEDUP_REMOVED lines=13> */
.L_x_4488:
        /* <DEDUP_REMOVED lines=13> */
.L_x_4491:
[----:B------:R-:W-:-:S04]  /*dfa0*/  SHF.R.U32.HI R0, RZ, 0x14, R3 ;  /* 0x00000014ff007819 */ /* 0x000fc80000011603 */
[----:B------:R-:W-:-:S04]  /*dfb0*/  LOP3.LUT R0, R0, 0x1, RZ, 0xc0, !PT ;  /* 0x0000000100007812 */ /* 0x000fc800078ec0ff */
[----:B------:R-:W-:-:S04]  /*dfc0*/  IADD3 R0, PT, PT, R3, 0x487ffff, R0 ;  /* 0x0487ffff03007810 */ /* 0x000fc80007ffe000 */
[----:B------:R-:W-:-:S04]  /*dfd0*/  SHF.R.U32.HI R0, RZ, 0x14, R0 ;  /* 0x00000014ff007819 */ /* 0x000fc80000011600 */
[----:B------:R-:W-:-:S07]  /*dfe0*/  LOP3.LUT R0, R0, 0xff, RZ, 0xc0, !PT ;  /* 0x000000ff00007812 */ /* 0x000fce00078ec0ff */
.L_x_4492:
[----:B------:R-:W-:-:S04]  /*dff0*/  SHF.R.U32.HI R3, RZ, 0x18, R3 ;  /* 0x00000018ff037819 */ /* 0x000fc80000011603 */
[----:B------:R-:W-:-:S04]  /*e000*/  LOP3.LUT R0, R0, 0x80, R3, 0xf8, !PT ;  /* 0x0000008000007812 */ /* 0x000fc800078ef803 */
[----:B------:R-:W-:-:S07]  /*e010*/  PRMT R4, R0, 0x7610, R4 ;  /* 0x0000761000047816 */ /* 0x000fce0000000004 */
.L_x_4490:
[----:B------:R-:W-:Y:S05]  /*e020*/  BSYNC.RECONVERGENT B0 ;  /* 0x0000000000007941 */ /* 0x000fea0003800200 */
.L_x_4489:
[----:B------:R0:W-:Y:S01]  /*e030*/  STG.E.U8 desc[UR36][R8.64], R4 ;  /* 0x0000000408007986 */ /* 0x0001e2000c101124 */
[----:B------:R-:W-:Y:S01]  /*e040*/  IMAD.MOV.U32 R2, RZ, RZ, R27 ;  /* 0x000000ffff027224 */ /* 0x000fe200078e001b */
[----:B------:R-:W-:Y:S06]  /*e050*/  BRA `(.L_x_4465) ;  /* 0x00000004002c7947 */ /* 0x000fec0003800000 */
.L_x_4487:
        /* <DEDUP_REMOVED lines=13> */
.L_x_4495:
[----:B------:R-:W-:-:S04]  /*e130*/  SHF.R.U32.HI R0, RZ, 0x15, R3 ;  /* 0x00000015ff007819 */ /* 0x000fc80000011603 */
[----:B------:R-:W-:-:S04]  /*e140*/  LOP3.LUT R0, R0, 0x1, RZ, 0xc0, !PT ;  /* 0x0000000100007812 */ /* 0x000fc800078ec0ff */
[----:B------:R-:W-:-:S04]  /*e150*/  IADD3 R0, PT, PT, R3, 0x88fffff, R0 ;  /* 0x088fffff03007810 */ /* 0x000fc80007ffe000 */
[----:B------:R-:W-:-:S04]  /*e160*/  SHF.R.U32.HI R0, RZ, 0x15, R0 ;  /* 0x00000015ff007819 */ /* 0x000fc80000011600 */
[----:B------:R-:W-:-:S07]  /*e170*/  LOP3.LUT R0, R0, 0xff, RZ, 0xc0, !PT ;  /* 0x000000ff00007812 */ /* 0x000fce00078ec0ff */
.L_x_4496:
[----:B------:R-:W-:-:S04]  /*e180*/  SHF.R.U32.HI R3, RZ, 0x18, R3 ;  /* 0x00000018ff037819 */ /* 0x000fc80000011603 */
[----:B------:R-:W-:-:S04]  /*e190*/  LOP3.LUT R0, R0, 0x80, R3, 0xf8, !PT ;  /* 0x0000008000007812 */ /* 0x000fc800078ef803 */
[----:B------:R-:W-:-:S07]  /*e1a0*/  PRMT R4, R0, 0x7610, R4 ;  /* 0x0000761000047816 */ /* 0x000fce0000000004 */
.L_x_4494:
[----:B------:R-:W-:Y:S05]  /*e1b0*/  BSYNC.RECONVERGENT B0 ;  /* 0x0000000000007941 */ /* 0x000fea0003800200 */
.L_x_4493:
[----:B------:R0:W-:Y:S01]  /*e1c0*/  STG.E.U8 desc[UR36][R8.64], R4 ;  /* 0x0000000408007986 */ /* 0x0001e2000c101124 */
[----:B------:R-:W-:Y:S01]  /*e1d0*/  IMAD.MOV.U32 R2, RZ, RZ, R27 ;  /* 0x000000ffff027224 */ /* 0x000fe200078e001b */
[----:B------:R-:W-:Y:S06]  /*e1e0*/  BRA `(.L_x_4465) ;  /* 0x0000000000c87947 */ /* 0x000fec0003800000 */
.L_x_4486:
[----:B------:R-:W-:-:S13]  /*e1f0*/  ISETP.NE.AND P0, PT, R0, 0x1c, PT ;  /* 0x0000001c0000780c */ /* 0x000fda0003f05270 */
[----:B------:R-:W-:Y:S05]  /*e200*/  @!P0 BRA `(.L_x_4497) ;  /* 0x0000000000b08947 */ /* 0x000fea0003800000 */
[----:B------:R-:W-:-:S13]  /*e210*/  ISETP.NE.AND P0, PT, R0, 0x1d, PT ;  /* 0x0000001d0000780c */ /* 0x000fda0003f05270 */
[----:B------:R-:W-:Y:S05]  /*e220*/  @!P0 BRA `(.L_x_4498) ;  /* 0x0000000000948947 */ /* 0x000fea0003800000 */
[----:B------:R-:W-:-:S13]  /*e230*/  ISETP.NE.AND P0, PT, R0, 0x2c, PT ;  /* 0x0000002c0000780c */ /* 0x000fda0003f05270 */
[----:B------:R-:W-:Y:S05]  /*e240*/  @!P0 BRA `(.L_x_4499) ;  /* 0x0000000000488947 */ /* 0x000fea0003800000 */
.L_x_4470:
        /* <DEDUP_REMOVED lines=16> */
.L_x_4500:
[----:B------:R-:W-:Y:S01]  /*e350*/  IMAD.MOV.U32 R2, RZ, RZ, R27 ;  /* 0x000000ffff027224 */ /* 0x000fe200078e001b */
[----:B------:R-:W-:Y:S06]  /*e360*/  BRA `(.L_x_4465) ;  /* 0x0000000000687947 */ /* 0x000fec0003800000 */
.L_x_4499:
[----:B------:R-:W-:-:S05]  /*e370*/  IMAD.U32 R3, R3, 0x10000, RZ ;  /* 0x0001000003037824 */ /* 0x000fca00078e00ff */
[----:B------:R-:W-:-:S04]  /*e380*/  SHF.R.U32.HI R4, RZ, 0x17, R3 ;  /* 0x00000017ff047819 */ /* 0x000fc80000011603 */
[----:B------:R-:W-:-:S04]  /*e390*/  LOP3.LUT R2, R4, 0xff, RZ, 0xc0, !PT ;  /* 0x000000ff04027812 */ /* 0x000fc800078ec0ff */
[----:B------:R-:W-:-:S13]  /*e3a0*/  ISETP.NE.AND P2, PT, R2, 0xff, PT ;  /* 0x000000ff0200780c */ /* 0x000fda0003f45270 */
[--C-:B------:R-:W-:Y:S02]  /*e3b0*/  @P2 SHF.R.U32.HI R0, RZ, 0x16, R3.reuse ;  /* 0x00000016ff002819 */ /* 0x100fe40000011603 */
[----:B------:R-:W-:Y:S01]  /*e3c0*/  @P2 LOP3.LUT P0, RZ, R2, 0x3fffff, R3, 0xf8, !PT ;  /* 0x003fffff02ff2812 */ /* 0x000fe2000780f803 */
[----:B------:R-:W-:Y:S01]  /*e3d0*/  IMAD.MOV.U32 R3, RZ, RZ, 0xff ;  /* 0x000000ffff037424 */ /* 0x000fe200078e00ff */
[----:B------:R-:W-:Y:S01]  /*e3e0*/  @P2 LOP3.LUT R0, R0, 0x1, RZ, 0xc0, !PT ;  /* 0x0000000100002812 */ /* 0x000fe200078ec0ff */
[----:B------:R-:W-:-:S03]  /*e3f0*/  IMAD.MOV.U32 R2, RZ, RZ, R27 ;  /* 0x000000ffff027224 */ /* 0x000fc600078e001b */
        /* <DEDUP_REMOVED lines=8> */
.L_x_4498:
[----:B------:R-:W-:Y:S02]  /*e480*/  IMAD.U32 R4, R3, 0x10000, RZ ;  /* 0x0001000003047824 */ /* 0x000fe400078e00ff */
[----:B------:R-:W-:-:S04]  /*e490*/  IMAD.MOV.U32 R2, RZ, RZ, R27 ;  /* 0x000000ffff027224 */ /* 0x000fc800078e001b */
[----:B------:R-:W0:Y:S02]  /*e4a0*/  F2I.U64.TRUNC R4, R4 ;  /* 0x0000000400047311 */ /* 0x000e24000020d800 */
[----:B0-----:R0:W-:Y:S01]  /*e4b0*/  STG.E.64 desc[UR36][R8.64], R4 ;  /* 0x0000000408007986 */ /* 0x0011e2000c101b24 */
[----:B------:R-:W-:Y:S05]  /*e4c0*/  BRA `(.L_x_4465) ;  /* 0x0000000000107947 */ /* 0x000fea0003800000 */
.L_x_4497:
[----:B------:R-:W-:Y:S02]  /*e4d0*/  IMAD.U32 R3, R3, 0x10000, RZ ;  /* 0x0001000003037824 */ /* 0x000fe400078e00ff */
[----:B------:R-:W-:-:S04]  /*e4e0*/  IMAD.MOV.U32 R2, RZ, RZ, R27 ;  /* 0x000000ffff027224 */ /* 0x000fc800078e001b */
[----:B------:R-:W0:Y:S02]  /*e4f0*/  F2I.FTZ.U32.TRUNC.NTZ R3, R3 ;  /* 0x0000000300037305 */ /* 0x000e24000021f000 */
[----:B0-----:R0:W-:Y:S02]  /*e500*/  STG.E desc[UR36][R8.64], R3 ;  /* 0x0000000308007986 */ /* 0x0011e4000c101924 */
.L_x_4465:
[----:B------:R-:W-:Y:S05]  /*e510*/  BSYNC.RECONVERGENT B6 ;  /* 0x0000000000067941 */ /* 0x000fea0003800200 */
.L_x_4464:
[----:B-----5:R-:W1:Y:S01]  /*e520*/  S2R R24, SR_CTAID.X ;  /* 0x0000000000187919 */ /* 0x020e620000002500 */
[----:B------:R-:W1:Y:S01]  /*e530*/  LDC R22, c[0x0][0x380] ;  /* 0x0000e000ff167b82 */ /* 0x000e620000000800 */
[----:B------:R-:W-:Y:S01]  /*e540*/  BSSY.RECONVERGENT B6, `(.L_x_4501) ;  /* 0x00001f3000067945 */ /* 0x000fe20003800200 */
[----:B-1----:R-:W-:-:S05]  /*e550*/  IMAD R22, R24, -0x200, R22 ;  /* 0xfffffe0018167824 */ /* 0x002fca00078e0216 */
[----:B------:R-:W-:-:S13]  /*e560*/  ISETP.GE.AND P0, PT, R2, R22, PT ;  /* 0x000000160200720c */ /* 0x000fda0003f06270 */
[----:B------:R-:W-:Y:S05]  /*e570*/  @P0 BRA `(.L_x_4502) ;  /* 0x0000001c00bc0947 */ /* 0x000fea0003800000 */
[----:B------:R-:W1:Y:S01]  /*e580*/  LDC.U8 R23, c[0x0][0x3bc] ;  /* 0x0000ef00ff177b82 */ /* 0x000e620000000000 */
[----:B------:R-:W5:Y:S01]  /*e590*/  LDCU UR4, c[0x0][0x3c0] ;  /* 0x00007800ff0477ac */ /* 0x000f620008000800 */
[----:B0-----:R-:W-:-:S06]  /*e5a0*/  IMAD R0, R24, 0x200, R2 ;  /* 0x0000020018007824 */ /* 0x001fcc00078e0202 */
[----:B------:R-:W0:Y:S01]  /*e5b0*/  LDC.64 R8, c[0x0][0x388] ;  /* 0x0000e200ff087b82 */ /* 0x000e220000000a00 */
[----:B-----5:R-:W-:Y:S01]  /*e5c0*/  IMAD R3, R0, UR4, RZ ;  /* 0x0000000400037c24 */ /* 0x020fe2000f8e02ff */
[----:B-1----:R-:W-:-:S05]  /*e5d0*/  PRMT R4, R23, 0x9910, RZ ;  /* 0x0000991017047816 */ /* 0x002fca00000000ff */
[----:B------:R-:W-:Y:S01]  /*e5e0*/  IMAD.MOV.U32 R0, RZ, RZ, R4 ;  /* 0x000000ffff007224 */ /* 0x000fe200078e0004 */
[----:B0-----:R-:W-:-:S04]  /*e5f0*/  IADD3 R8, P0, PT, R3, R8, RZ ;  /* 0x0000000803087210 */ /* 0x001fc80007f1e0ff */
[----:B------:R-:W-:Y:S01]  /*e600*/  ISETP.GT.AND P1, PT, R0, 0x9, PT ;  /* 0x000000090000780c */ /* 0x000fe20003f24270 */
[----:B------:R-:W-:-:S12]  /*e610*/  IMAD.X R9, RZ, RZ, R9, P0 ;  /* 0x000000ffff097224 */ /* 0x000fd800000e0609 */
        /* <DEDUP_REMOVED lines=9> */
[----:B--2---:R-:W-:-:S04]  /*e6b0*/  IMAD.U32 R18, R18, 0x10000, RZ ;  /* 0x0001000012127824 */ /* 0x004fc800078e00ff */
[----:B------:R-:W0:Y:S02]  /*e6c0*/  F2I.FTZ.TRUNC.NTZ R3, R18 ;  /* 0x0000001200037305 */ /* 0x000e24000021f100 */
[----:B0-----:R0:W-:Y:S01]  /*e6d0*/  STG.E.U8 desc[UR36][R8.64], R3 ;  /* 0x0000000308007986 */ /* 0x0011e2000c101124 */
[----:B------:R-:W-:Y:S05]  /*e6e0*/  BRA `(.L_x_4508) ;  /* 0x0000000c007c7947 */ /* 0x000fea0003800000 */
.L_x_4506:
[----:B--2---:R-:W-:-:S06]  /*e6f0*/  IMAD.U32 R5, R18, 0x10000, RZ ;  /* 0x0001000012057824 */ /* 0x004fcc00078e00ff */
[----:B------:R-:W0:Y:S02]  /*e700*/  F2I.S64.TRUNC R4, R5 ;  /* 0x0000000500047311 */ /* 0x000e24000020d900 */
[----:B0-----:R0:W-:Y:S01]  /*e710*/  STG.E.U8 desc[UR36][R8.64], R4 ;  /* 0x0000000408007986 */ /* 0x0011e2000c101124 */
[----:B------:R-:W-:Y:S05]  /*e720*/  BRA `(.L_x_4508) ;  /* 0x0000000c006c7947 */ /* 0x000fea0003800000 */
.L_x_4505:
[----:B------:R-:W-:-:S13]  /*e730*/  ISETP.NE.AND P0, PT, R0, 0x2, PT ;  /* 0x000000020000780c */ /* 0x000fda0003f05270 */
[----:B------:R-:W-:Y:S05]  /*e740*/  @!P0 BRA `(.L_x_4509) ;  /* 0x0000000000308947 */ /* 0x000fea0003800000 */
[----:B------:R-:W-:-:S13]  /*e750*/  ISETP.NE.AND P0, PT, R0, 0x3, PT ;  /* 0x000000030000780c */ /* 0x000fda0003f05270 */
[----:B------:R-:W-:Y:S05]  /*e760*/  @!P0 BRA `(.L_x_4510) ;  /* 0x0000000000188947 */ /* 0x000fea0003800000 */
[----:B------:R-:W-:-:S13]  /*e770*/  ISETP.NE.AND P0, PT, R0, 0x4, PT ;  /* 0x000000040000780c */ /* 0x000fda0003f05270 */
[----:B------:R-:W-:Y:S05]  /*e780*/  @P0 BRA `(.L_x_4507) ;  /* 0x0000000800780947 */ /* 0x000fea0003800000 */
[----:B--2---:R-:W-:-:S06]  /*e790*/  IMAD.U32 R4, R18, 0x10000, RZ ;  /* 0x0001000012047824 */ /* 0x004fcc00078e00ff */
[----:B------:R-:W0:Y:S02]  /*e7a0*/  F2I.S64.TRUNC R4, R4 ;  /* 0x0000000400047311 */ /* 0x000e24000020d900 */
[----:B0-----:R0:W-:Y:S01]  /*e7b0*/  STG.E.64 desc[UR36][R8.64], R4 ;  /* 0x0000000408007986 */ /* 0x0011e2000c101b24 */
[----:B------:R-:W-:Y:S05]  /*e7c0*/  BRA `(.L_x_4508) ;  /* 0x0000000c00447947 */ /* 0x000fea0003800000 */
.L_x_4510:
[----:B--2---:R-:W-:-:S04]  /*e7d0*/  IMAD.U32 R18, R18, 0x10000, RZ ;  /* 0x0001000012127824 */ /* 0x004fc800078e00ff */
[----:B------:R-:W0:Y:S02]  /*e7e0*/  F2I.FTZ.TRUNC.NTZ R3, R18 ;  /* 0x0000001200037305 */ /* 0x000e24000021f100 */
[----:B0-----:R0:W-:Y:S01]  /*e7f0*/  STG.E desc[UR36][R8.64], R3 ;  /* 0x0000000308007986 */ /* 0x0011e2000c101924 */
[----:B------:R-:W-:Y:S05]  /*e800*/  BRA `(.L_x_4508) ;  /* 0x0000000c00347947 */ /* 0x000fea0003800000 */
.L_x_4509:
[----:B--2---:R-:W-:-:S04]  /*e810*/  IMAD.U32 R18, R18, 0x10000, RZ ;  /* 0x0001000012127824 */ /* 0x004fc800078e00ff */
[----:B------:R-:W0:Y:S02]  /*e820*/  F2I.FTZ.TRUNC.NTZ R3, R18 ;  /* 0x0000001200037305 */ /* 0x000e24000021f100 */
[----:B0-----:R0:W-:Y:S01]  /*e830*/  STG.E.U16 desc[UR36][R8.64], R3 ;  /* 0x0000000308007986 */ /* 0x0011e2000c101524 */
[----:B------:R-:W-:Y:S05]  /*e840*/  BRA `(.L_x_4508) ;  /* 0x0000000c00247947 */ /* 0x000fea0003800000 */
.L_x_4504:
[----:B------:R-:W-:-:S13]  /*e850*/  ISETP.GT.AND P0, PT, R0, 0x6, PT ;  /* 0x000000060000780c */ /* 0x000fda0003f04270 */
[----:B------:R-:W-:Y:S05]  /*e860*/  @P0 BRA `(.L_x_4511) ;  /* 0x00000000002c0947 */ /* 0x000fea0003800000 */
[----:B------:R-:W-:-:S13]  /*e870*/  ISETP.NE.AND P0, PT, R0, 0x5, PT ;  /* 0x000000050000780c */ /* 0x000fda0003f05270 */
[----:B------:R-:W-:Y:S05]  /*e880*/  @!P0 BRA `(.L_x_4512) ;  /* 0x0000000000148947 */ /* 0x000fea0003800000 */
[----:B------:R-:W-:-:S13]  /*e890*/  ISETP.NE.AND P0, PT, R0, 0x6, PT ;  /* 0x000000060000780c */ /* 0x000fda0003f05270 */
[----:B------:R-:W-:Y:S05]  /*e8a0*/  @P0 BRA `(.L_x_4507) ;  /* 0x0000000800300947 */ /* 0x000fea0003800000 */
[----:B--2---:R-:W-:-:S05]  /*e8b0*/  IMAD.U32 R3, R18, 0x10000, RZ ;  /* 0x0001000012037824 */ /* 0x004fca00078e00ff */
[----:B------:R0:W-:Y:S01]  /*e8c0*/  STG.E desc[UR36][R8.64], R3 ;  /* 0x0000000308007986 */ /* 0x0001e2000c101924 */
[----:B------:R-:W-:Y:S05]  /*e8d0*/  BRA `(.L_x_4508) ;  /* 0x0000000c00007947 */ /* 0x000fea0003800000 */
.L_x_4512:
[----:B--2---:R-:W-:-:S05]  /*e8e0*/  IMAD.U32 R0, R18, 0x10000, RZ ;  /* 0x0001000012007824 */ /* 0x004fca00078e00ff */
[----:B------:R-:W-:-:S05]  /*e8f0*/  F2FP.F16.F32.PACK_AB R0, RZ, R0 ;  /* 0x00000000ff00723e */ /* 0x000fca00000000ff */
[----:B------:R0:W-:Y:S01]  /*e900*/  STG.E.U16 desc[UR36][R8.64], R0 ;  /* 0x0000000008007986 */ /* 0x0001e2000c101524 */
[----:B------:R-:W-:Y:S05]  /*e910*/  BRA `(.L_x_4508) ;  /* 0x0000000800f07947 */ /* 0x000fea0003800000 */
.L_x_4511:
[----:B------:R-:W-:-:S13]  /*e920*/  ISETP.NE.AND P0, PT, R0, 0x7, PT ;  /* 0x000000070000780c */ /* 0x000fda0003f05270 */
[----:B------:R-:W-:Y:S05]  /*e930*/  @!P0 BRA `(.L_x_4513) ;  /* 0x0000000000348947 */ /* 0x000fea0003800000 */
[----:B------:R-:W-:-:S13]  /*e940*/  ISETP.NE.AND P0, PT, R0, 0x8, PT ;  /* 0x000000080000780c */ /* 0x000fda0003f05270 */
[----:B------:R-:W-:Y:S05]  /*e950*/  @!P0 BRA `(.L_x_4514) ;  /* 0x0000000000188947 */ /* 0x000fea0003800000 */
[----:B------:R-:W-:-:S13]  /*e960*/  ISETP.NE.AND P0, PT, R0, 0x9, PT ;  /* 0x000000090000780c */ /* 0x000fda0003f05270 */
[----:B------:R-:W-:Y:S05]  /*e970*/  @P0 BRA `(.L_x_4507) ;  /* 0x0000000400fc0947 */ /* 0x000fea0003800000 */
[----:B--2---:R-:W-:Y:S02]  /*e980*/  IMAD.U32 R18, R18, 0x10000, RZ ;  /* 0x0001000012127824 */ /* 0x004fe400078e00ff */
[----:B------:R-:W-:-:S05]  /*e990*/  IMAD.MOV.U32 R19, RZ, RZ, RZ ;  /* 0x000000ffff137224 */ /* 0x000fca00078e00ff */
[----:B------:R0:W-:Y:S01]  /*e9a0*/  STG.E.64 desc[UR36][R8.64], R18 ;  /* 0x0000001208007986 */ /* 0x0001e2000c101b24 */
[----:B------:R-:W-:Y:S05]  /*e9b0*/  BRA `(.L_x_4508) ;  /* 0x0000000800c87947 */ /* 0x000fea0003800000 */
.L_x_4514:
[----:B--2---:R-:W-:-:S05]  /*e9c0*/  IMAD.U32 R18, R18, 0x10000, RZ ;  /* 0x0001000012127824 */ /* 0x004fca00078e00ff */
[----:B------:R-:W-:-:S04]  /*e9d0*/  F2FP.F16.F32.PACK_AB R3, RZ, R18 ;  /* 0x00000012ff03723e */ /* 0x000fc800000000ff */
[----:B------:R-:W-:-:S05]  /*e9e0*/  PRMT R3, R3, 0x5410, RZ ;  /* 0x0000541003037816 */ /* 0x000fca00000000ff */
[----:B------:R0:W-:Y:S01]  /*e9f0*/  STG.E desc[UR36][R8.64], R3 ;  /* 0x0000000308007986 */ /* 0x0001e2000c101924 */
[----:B------:R-:W-:Y:S05]  /*ea00*/  BRA `(.L_x_4508) ;  /* 0x0000000800b47947 */ /* 0x000fea0003800000 */
.L_x_4513:
[----:B--2---:R-:W-:-:S04]  /*ea10*/  IMAD.U32 R4, R18, 0x10000, RZ ;  /* 0x0001000012047824 */ /* 0x004fc800078e00ff */
[----:B------:R-:W-:-:S06]  /*ea20*/  FMUL.FTZ R4, R4, 1 ;  /* 0x3f80000004047820 */ /* 0x000fcc0000410000 */
[----:B------:R-:W0:Y:S02]  /*ea30*/  F2F.F64.F32 R4, R4 ;  /* 0x0000000400047310 */ /* 0x000e240000201800 */
[----:B0-----:R0:W-:Y:S01]  /*ea40*/  STG.E.64 desc[UR36][R8.64], R4 ;  /* 0x0000000408007986 */ /* 0x0011e2000c101b24 */
[----:B------:R-:W-:Y:S05]  /*ea50*/  BRA `(.L_x_4508) ;  /* 0x0000000800a07947 */ /* 0x000fea0003800000 */
.L_x_4503:
        /* <DEDUP_REMOVED lines=10> */
[----:B--2---:R-:W-:-:S06]  /*eb00*/  IMAD.U32 R3, R18, 0x10000, RZ ;  /* 0x0001000012037824 */ /* 0x004fcc00078e00ff */
[----:B------:R-:W0:Y:S02]  /*eb10*/  F2I.FTZ.U32.TRUNC.NTZ R3, R3 ;  /* 0x0000000300037305 */ /* 0x000e24000021f000 */
[----:B0-----:R0:W-:Y:S01]  /*eb20*/  STG.E.U16 desc[UR36][R8.64], R3 ;  /* 0x0000000308007986 */ /* 0x0011e2000c101524 */
[----:B------:R-:W-:Y:S05]  /*eb30*/  BRA `(.L_x_4508) ;  /* 0x0000000800687947 */ /* 0x000fea0003800000 */
.L_x_4518:
[----:B--2---:R-:W-:Y:S01]  /*eb40*/  IMAD.U32 R5, R18, 0x10000, RZ ;  /* 0x0001000012057824 */ /* 0x004fe200078e00ff */
        /* <DEDUP_REMOVED lines=16> */
.L_x_4521:
[----:B------:R-:W-:-:S04]  /*ec50*/  SHF.R.U32.HI R3, RZ, 0x18, R5 ;  /* 0x00000018ff037819 */ /* 0x000fc80000011605 */
[----:B------:R-:W-:-:S04]  /*ec60*/  LOP3.LUT R0, R0, 0x80, R3, 0xf8, !PT ;  /* 0x0000008000007812 */ /* 0x000fc800078ef803 */
[----:B------:R-:W-:-:S07]  /*ec70*/  PRMT R4, R0, 0x7610, R4 ;  /* 0x0000761000047816 */ /* 0x000fce0000000004 */
.L_x_4520:
[----:B------:R-:W-:Y:S05]  /*ec80*/  BSYNC.RECONVERGENT B0 ;  /* 0x0000000000007941 */ /* 0x000fea0003800200 */
.L_x_4519:
[----:B------:R0:W-:Y:S01]  /*ec90*/  STG.E.U8 desc[UR36][R8.64], R4 ;  /* 0x0000000408007986 */ /* 0x0001e2000c101124 */
[----:B------:R-:W-:Y:S05]  /*eca0*/  BRA `(.L_x_4508) ;  /* 0x00000008000c7947 */ /* 0x000fea0003800000 */
.L_x_4517:
        /* <DEDUP_REMOVED lines=17> */
.L_x_4524:
[----:B------:R-:W-:-:S04]  /*edc0*/  SHF.R.U32.HI R3, RZ, 0x18, R5 ;  /* 0x00000018ff037819 */ /* 0x000fc80000011605 */
[----:B------:R-:W-:-:S04]  /*edd0*/  LOP3.LUT R0, R0, 0x80, R3, 0xf8, !PT ;  /* 0x0000008000007812 */ /* 0x000fc800078ef803 */
[----:B------:R-:W-:-:S07]  /*ede0*/  PRMT R4, R0, 0x7610, R4 ;  /* 0x0000761000047816 */ /* 0x000fce0000000004 */
.L_x_4523:
[----:B------:R-:W-:Y:S05]  /*edf0*/  BSYNC.RECONVERGENT B0 ;  /* 0x0000000000007941 */ /* 0x000fea0003800200 */
.L_x_4522:
[----:B------:R0:W-:Y:S01]  /*ee00*/  STG.E.U8 desc[UR36][R8.64], R4 ;  /* 0x0000000408007986 */ /* 0x0001e2000c101124 */
[----:B------:R-:W-:Y:S05]  /*ee10*/  BRA `(.L_x_4508) ;  /* 0x0000000400b07947 */ /* 0x000fea0003800000 */
.L_x_4516:
[----:B------:R-:W-:-:S13]  /*ee20*/  ISETP.NE.AND P0, PT, R0, 0x1c, PT ;  /* 0x0000001c0000780c */ /* 0x000fda0003f05270 */
[----:B------:R-:W-:Y:S05]  /*ee30*/  @!P0 BRA `(.L_x_4525) ;  /* 0x0000000000608947 */ /* 0x000fea0003800000 */
[----:B------:R-:W-:-:S13]  /*ee40*/  ISETP.NE.AND P0, PT, R0, 0x1d, PT ;  /* 0x0000001d0000780c */ /* 0x000fda0003f05270 */
[----:B------:R-:W-:Y:S05]  /*ee50*/  @!P0 BRA `(.L_x_4526) ;  /* 0x0000000000488947 */ /* 0x000fea0003800000 */
[----:B------:R-:W-:-:S13]  /*ee60*/  ISETP.NE.AND P0, PT, R0, 0x2c, PT ;  /* 0x0000002c0000780c */ /* 0x000fda0003f05270 */
[----:B------:R-:W-:Y:S05]  /*ee70*/  @P0 BRA `(.L_x_4507) ;  /* 0x0000000000bc0947 */ /* 0x000fea0003800000 */
[----:B--2---:R-:W-:-:S05]  /*ee80*/  IMAD.U32 R18, R18, 0x10000, RZ ;  /* 0x0001000012127824 */ /* 0x004fca00078e00ff */
        /* <DEDUP_REMOVED lines=15> */
.L_x_4526:
[----:B--2---:R-:W-:-:S06]  /*ef80*/  IMAD.U32 R4, R18, 0x10000, RZ ;  /* 0x0001000012047824 */ /* 0x004fcc00078e00ff */
[----:B------:R-:W0:Y:S02]  /*ef90*/  F2I.U64.TRUNC R4, R4 ;  /* 0x0000000400047311 */ /* 0x000e24000020d800 */
[----:B0-----:R0:W-:Y:S01]  /*efa0*/  STG.E.64 desc[UR36][R8.64], R4 ;  /* 0x0000000408007986 */ /* 0x0011e2000c101b24 */
[----:B------:R-:W-:Y:S05]  /*efb0*/  BRA `(.L_x_4508) ;  /* 0x0000000400487947 */ /* 0x000fea0003800000 */
.L_x_4525:
[----:B--2---:R-:W-:-:S04]  /*efc0*/  IMAD.U32 R18, R18, 0x10000, RZ ;  /* 0x0001000012127824 */ /* 0x004fc800078e00ff */
[----:B------:R-:W0:Y:S02]  /*efd0*/  F2I.FTZ.U32.TRUNC.NTZ R3, R18 ;  /* 0x0000001200037305 */ /* 0x000e24000021f000 */
[----:B0-----:R0:W-:Y:S01]  /*efe0*/  STG.E desc[UR36][R8.64], R3 ;  /* 0x0000000308007986 */ /* 0x0011e2000c101924 */
[----:B------:R-:W-:Y:S05]  /*eff0*/  BRA `(.L_x_4508) ;  /* 0x0000000400387947 */ /* 0x000fea0003800000 */
.L_x_4515:
[----:B------:R-:W-:-:S13]  /*f000*/  ISETP.GT.AND P0, PT, R0, 0xe, PT ;  /* 0x0000000e0000780c */ /* 0x000fda0003f04270 */
[----:B------:R-:W-:Y:S05]  /*f010*/  @P0 BRA `(.L_x_4527) ;  /* 0x00000000003c0947 */ /* 0x000fea0003800000 */
[----:B------:R-:W-:-:S13]  /*f020*/  ISETP.NE.AND P0, PT, R0, 0xa, PT ;  /* 0x0000000a0000780c */ /* 0x000fda0003f05270 */
[----:B------:R-:W-:Y:S05]  /*f030*/  @!P0 BRA `(.L_x_4528) ;  /* 0x00000000001c8947 */ /* 0x000fea0003800000 */
[----:B------:R-:W-:-:S13]  /*f040*/  ISETP.NE.AND P0, PT, R0, 0xb, PT ;  /* 0x0000000b0000780c */ /* 0x000fda0003f05270 */
[----:B------:R-:W-:Y:S05]  /*f050*/  @P0 BRA `(.L_x_4507) ;  /* 0x0000000000440947 */ /* 0x000fea0003800000 */
[----:B--2---:R-:W-:-:S05]  /*f060*/  IMAD.U32 R18, R18, 0x10000, RZ ;  /* 0x0001000012127824 */ /* 0x004fca00078e00ff */
[----:B------:R-:W-:-:S04]  /*f070*/  FSETP.NEU.FTZ.AND P0, PT, R18, RZ, PT ;  /* 0x000000ff1200720b */ /* 0x000fc80003f1d000 */
[----:B------:R-:W-:-:S05]  /*f080*/  SEL R3, RZ, 0x1, !P0 ;  /* 0x00000001ff037807 */ /* 0x000fca0004000000 */
[----:B------:R0:W-:Y:S01]  /*f090*/  STG.E.U8 desc[UR36][R8.64], R3 ;  /* 0x0000000308007986 */ /* 0x0001e2000c101124 */
[----:B------:R-:W-:Y:S05]  /*f0a0*/  BRA `(.L_x_4508) ;  /* 0x00000004000c7947 */ /* 0x000fea0003800000 */
.L_x_4528:
[----:B--2---:R-:W-:Y:S01]  /*f0b0*/  IMAD.U32 R18, R18, 0x10000, RZ ;  /* 0x0001000012127824 */ /* 0x004fe200078e00ff */
[----:B------:R-:W-:-:S03]  /*f0c0*/  CS2R R6, SRZ ;  /* 0x0000000000067805 */ /* 0x000fc6000001ff00 */
[----:B------:R-:W-:-:S06]  /*f0d0*/  FMUL.FTZ R4, R18, 1 ;  /* 0x3f80000012047820 */ /* 0x000fcc0000410000 */
[----:B------:R-:W0:Y:S02]  /*f0e0*/  F2F.F64.F32 R4, R4 ;  /* 0x0000000400047310 */ /* 0x000e240000201800 */
[----:B0-----:R0:W-:Y:S01]  /*f0f0*/  STG.E.128 desc[UR36][R8.64], R4 ;  /* 0x0000000408007986 */ /* 0x0011e2000c101d24 */
[----:B------:R-:W-:Y:S05]  /*f100*/  BRA `(.L_x_4508) ;  /* 0x0000000000f47947 */ /* 0x000fea0003800000 */
.L_x_4527:
[----:B------:R-:W-:-:S13]  /*f110*/  ISETP.NE.AND P0, PT, R0, 0xf, PT ;  /* 0x0000000f0000780c */ /* 0x000fda0003f05270 */
[----:B------:R-:W-:Y:S05]  /*f120*/  @!P0 BRA `(.L_x_4529) ;  /* 0x0000000000e88947 */ /* 0x000fea0003800000 */
[----:B------:R-:W-:-:S13]  /*f130*/  ISETP.NE.AND P0, PT, R0, 0x17, PT ;  /* 0x000000170000780c */ /* 0x000fda0003f05270 */
[----:B------:R-:W-:Y:S05]  /*f140*/  @!P0 BRA `(.L_x_4530) ;  /* 0x0000000000908947 */ /* 0x000fea0003800000 */
[----:B------:R-:W-:-:S13]  /*f150*/  ISETP.NE.AND P0, PT, R0, 0x18, PT ;  /* 0x000000180000780c */ /* 0x000fda0003f05270 */
[----:B------:R-:W-:Y:S05]  /*f160*/  @!P0 BRA `(.L_x_4531) ;  /* 0x0000000000448947 */ /* 0x000fea0003800000 */
.L_x_4507:
        /* <DEDUP_REMOVED lines=16> */
.L_x_4532:
[----:B------:R-:W-:Y:S05]  /*f270*/  BRA `(.L_x_4508) ;  /* 0x0000000000987947 */ /* 0x000fea0003800000 */
.L_x_4531:
[----:B--2---:R-:W-:Y:S01]  /*f280*/  IMAD.U32 R5, R18, 0x10000, RZ ;  /* 0x0001000012057824 */ /* 0x004fe200078e00ff */
        /* <DEDUP_REMOVED lines=12> */
.L_x_4534:
[----:B------:R-:W-:Y:S05]  /*f350*/  BSYNC.RECONVERGENT B0 ;  /* 0x0000000000007941 */ /* 0x000fea0003800200 */
.L_x_4533:
[----:B------:R-:W-:-:S05]  /*f360*/  LOP3.LUT R3, R0, 0x80, R3, 0xf8, !PT ;  /* 0x0000008000037812 */ /* 0x000fca00078ef803 */
[----:B------:R1:W-:Y:S01]  /*f370*/  STG.E.U8 desc[UR36][R8.64], R3 ;  /* 0x0000000308007986 */ /* 0x0003e2000c101124 */
[----:B------:R-:W-:Y:S05]  /*f380*/  BRA `(.L_x_4508) ;  /* 0x0000000000547947 */ /* 0x000fea0003800000 */
.L_x_4530:
[----:B--2---:R-:W-:Y:S01]  /*f390*/  IMAD.U32 R3, R18, 0x10000, RZ ;  /* 0x0001000012037824 */ /* 0x004fe200078e00ff */
        /* <DEDUP_REMOVED lines=11> */
.L_x_4536:
[----:B------:R-:W-:Y:S01]  /*f450*/  IMAD.MOV.U32 R0, RZ, RZ, 0x7f ;  /* 0x0000007fff007424 */ /* 0x000fe200078e00ff */
[----:B------:R-:W-:-:S04]  /*f460*/  ISETP.GT.U32.AND P0, PT, R4, 0x7f800000, PT ;  /* 0x7f8000000400780c */ /* 0x000fc80003f04070 */
[----:B------:R-:W-:-:S09]  /*f470*/  SEL R0, R0, 0x7c, P0 ;  /* 0x0000007c00007807 */ /* 0x000fd20000000000 */
.L_x_4537:
[----:B------:R-:W-:Y:S05]  /*f480*/  BSYNC.RECONVERGENT B0 ;  /* 0x0000000000007941 */ /* 0x000fea0003800200 */
.L_x_4535:
[----:B------:R-:W-:-:S04]  /*f490*/  SHF.R.U32.HI R3, RZ, 0x18, R3 ;  /* 0x00000018ff037819 */ /* 0x000fc80000011603 */
[----:B------:R-:W-:-:S05]  /*f4a0*/  LOP3.LUT R3, R0, 0x80, R3, 0xf8, !PT ;  /* 0x0000008000037812 */ /* 0x000fca00078ef803 */
[----:B------:R0:W-:Y:S01]  /*f4b0*/  STG.E.U8 desc[UR36][R8.64], R3 ;  /* 0x0000000308007986 */ /* 0x0001e2000c101124 */
[----:B------:R-:W-:Y:S05]  /*f4c0*/  BRA `(.L_x_4508) ;  /* 0x0000000000047947 */ /* 0x000fea0003800000 */
.L_x_4529:
[----:B--2---:R2:W-:Y:S02]  /*f4d0*/  STG.E.U16 desc[UR36][R8.64], R18 ;  /* 0x0000001208007986 */ /* 0x0045e4000c101524 */
.L_x_4508:
[----:B------:R-:W-:-:S05]  /*f4e0*/  VIADD R2, R2, 0x80 ;  /* 0x0000008002027836 */ /* 0x000fca0000000000 */
[----:B------:R-:W-:-:S13]  /*f4f0*/  ISETP.GE.AND P0, PT, R2, R22, PT ;  /* 0x000000160200720c */ /* 0x000fda0003f06270 */
[----:B------:R-:W-:Y:S05]  /*f500*/  @P0 BRA `(.L_x_4502) ;  /* 0x0000000c00d80947 */ /* 0x000fea0003800000 */
[----:B------:R-:W5:Y:S01]  /*f510*/  LDCU UR4, c[0x0][0x3c0] ;  /* 0x00007800ff0477ac */ /* 0x000f620008000800 */
[----:B012---:R-:W0:Y:S01]  /*f520*/  LDC.64 R8, c[0x0][0x388] ;  /* 0x0000e200ff087b82 */ /* 0x007e220000000a00 */
        /* <DEDUP_REMOVED lines=20> */
.L_x_4541:
[----:B---3--:R-:W-:-:S06]  /*f670*/  IMAD.U32 R5, R16, 0x10000, RZ ;  /* 0x0001000010057824 */ /* 0x008fcc00078e00ff */
[----:B------:R-:W0:Y:S02]  /*f680*/  F2I.S64.TRUNC R4, R5 ;  /* 0x0000000500047311 */ /* 0x000e24000020d900 */
[----:B0-----:R0:W-:Y:S01]  /*f690*/  STG.E.U8 desc[UR36][R8.64], R4 ;  /* 0x0000000408007986 */ /* 0x0011e2000c101124 */
[----:B------:R-:W-:Y:S05]  /*f6a0*/  BRA `(.L_x_4543) ;  /* 0x0000000c006c7947 */ /* 0x000fea0003800000 */
.L_x_4540:
[----:B------:R-:W-:-:S13]  /*f6b0*/  ISETP.NE.AND P0, PT, R0, 0x2, PT ;  /* 0x000000020000780c */ /* 0x000fda0003f05270 */
[----:B------:R-:W-:Y:S05]  /*f6c0*/  @!P0 BRA `(.L_x_4544) ;  /* 0x0000000000308947 */ /* 0x000fea0003800000 */
[----:B------:R-:W-:-:S13]  /*f6d0*/  ISETP.NE.AND P0, PT, R0, 0x3, PT ;  /* 0x000000030000780c */ /* 0x000fda0003f05270 */
[----:B------:R-:W-:Y:S05]  /*f6e0*/  @!P0 BRA `(.L_x_4545) ;  /* 0x0000000000188947 */ /* 0x000fea0003800000 */
[----:B------:R-:W-:-:S13]  /*f6f0*/  ISETP.NE.AND P0, PT, R0, 0x4, PT ;  /* 0x000000040000780c */ /* 0x000fda0003f05270 */
[----:B------:R-:W-:Y:S05]  /*f700*/  @P0 BRA `(.L_x_4542) ;  /* 0x0000000800780947 */ /* 0x000fea0003800000 */
[----:B---3--:R-:W-:-:S06]  /*f710*/  IMAD.U32 R4, R16, 0x10000, RZ ;  /* 0x0001000010047824 */ /* 0x008fcc00078e00ff */
[----:B------:R-:W0:Y:S02]  /*f720*/  F2I.S64.TRUNC R4, R4 ;  /* 0x0000000400047311 */ /* 0x000e24000020d900 */
[----:B0-----:R0:W-:Y:S01]  /*f730*/  STG.E.64 desc[UR36][R8.64], R4 ;  /* 0x0000000408007986 */ /* 0x0011e2000c101b24 */
[----:B------:R-:W-:Y:S05]  /*f740*/  BRA `(.L_x_4543) ;  /* 0x0000000c00447947 */ /* 0x000fea0003800000 */
.L_x_4545:
[----:B---3--:R-:W-:-:S04]  /*f750*/  IMAD.U32 R16, R16, 0x10000, RZ ;  /* 0x0001000010107824 */ /* 0x008fc800078e00ff */
[----:B------:R-:W0:Y:S02]  /*f760*/  F2I.FTZ.TRUNC.NTZ R3, R16 ;  /* 0x0000001000037305 */ /* 0x000e24000021f100 */
[----:B0-----:R0:W-:Y:S01]  /*f770*/  STG.E desc[UR36][R8.64], R3 ;  /* 0x0000000308007986 */ /* 0x0011e2000c101924 */
[----:B------:R-:W-:Y:S05]  /*f780*/  BRA `(.L_x_4543) ;  /* 0x0000000c00347947 */ /* 0x000fea0003800000 */
.L_x_4544:
[----:B---3--:R-:W-:-:S04]  /*f790*/  IMAD.U32 R16, R16, 0x10000, RZ ;  /* 0x0001000010107824 */ /* 0x008fc800078e00ff */
[----:B------:R-:W0:Y:S02]  /*f7a0*/  F2I.FTZ.TRUNC.NTZ R3, R16 ;  /* 0x0000001000037305 */ /* 0x000e24000021f100 */
[----:B0-----:R0:W-:Y:S01]  /*f7b0*/  STG.E.U16 desc[UR36][R8.64], R3 ;  /* 0x0000000308007986 */ /* 0x0011e2000c101524 */
[----:B------:R-:W-:Y:S05]  /*f7c0*/  BRA `(.L_x_4543) ;  /* 0x0000000c00247947 */ /* 0x000fea0003800000 */
.L_x_4539:
        /* <DEDUP_REMOVED lines=9> */
.L_x_4547:
[----:B---3--:R-:W-:-:S05]  /*f860*/  IMAD.U32 R0, R16, 0x10000, RZ ;  /* 0x0001000010007824 */ /* 0x008fca00078e00ff */
[----:B------:R-:W-:-:S05]  /*f870*/  F2FP.F16.F32.PACK_AB R0, RZ, R0 ;  /* 0x00000000ff00723e */ /* 0x000fca00000000ff */
[----:B------:R0:W-:Y:S01]  /*f880*/  STG.E.U16 desc[UR36][R8.64], R0 ;  /* 0x0000000008007986 */ /* 0x0001e2000c101524 */
[----:B------:R-:W-:Y:S05]  /*f890*/  BRA `(.L_x_4543) ;  /* 0x0000000800f07947 */ /* 0x000fea0003800000 */
.L_x_4546:
        /* <DEDUP_REMOVED lines=10> */
.L_x_4549:
[----:B---3--:R-:W-:-:S05]  /*f940*/  IMAD.U32 R16, R16, 0x10000, RZ ;  /* 0x0001000010107824 */ /* 0x008fca00078e00ff */
[----:B------:R-:W-:-:S04]  /*f950*/  F2FP.F16.F32.PACK_AB R3, RZ, R16 ;  /* 0x00000010ff03723e */ /* 0x000fc800000000ff */
[----:B------:R-:W-:-:S05]  /*f960*/  PRMT R3, R3, 0x5410, RZ ;  /* 0x0000541003037816 */ /* 0x000fca00000000ff */
[----:B------:R0:W-:Y:S01]  /*f970*/  STG.E desc[UR36][R8.64], R3 ;  /* 0x0000000308007986 */ /* 0x0001e2000c101924 */
[----:B------:R-:W-:Y:S05]  /*f980*/  BRA `(.L_x_4543) ;  /* 0x0000000800b47947 */ /* 0x000fea0003800000 */
.L_x_4548:
[----:B---3--:R-:W-:-:S04]  /*f990*/  IMAD.U32 R4, R16, 0x10000, RZ ;  /* 0x0001000010047824 */ /* 0x008fc800078e00ff */
[----:B------:R-:W-:-:S06]  /*f9a0*/  FMUL.FTZ R4, R4, 1 ;  /* 0x3f80000004047820 */ /* 0x000fcc0000410000 */
[----:B------:R-:W0:Y:S02]  /*f9b0*/  F2F.F64.F32 R4, R4 ;  /* 0x0000000400047310 */ /* 0x000e240000201800 */
[----:B0-----:R0:W-:Y:S01]  /*f9c0*/  STG.E.64 desc[UR36][R8.64], R4 ;  /* 0x0000000408007986 */ /* 0x0011e2000c101b24 */
[----:B------:R-:W-:Y:S05]  /*f9d0*/  BRA `(.L_x_4543) ;  /* 0x0000000800a07947 */ /* 0x000fea0003800000 */
.L_x_4538:
        /* <DEDUP_REMOVED lines=14> */
.L_x_4553:
[----:B---3--:R-:W-:Y:S01]  /*fac0*/  IMAD.U32 R5, R16, 0x10000, RZ ;  /* 0x0001000010057824 */ /* 0x008fe200078e00ff */
        /* <DEDUP_REMOVED lines=16> */
.L_x_4556:
[----:B------:R-:W-:-:S04]  /*fbd0*/  SHF.R.U32.HI R3, RZ, 0x18, R5 ;  /* 0x00000018ff037819 */ /* 0x000fc80000011605 */
[----:B------:R-:W-:-:S04]  /*fbe0*/  LOP3.LUT R0, R0, 0x80, R3, 0xf8, !PT ;  /* 0x0000008000007812 */ /* 0x000fc800078ef803 */
[----:B------:R-:W-:-:S07]  /*fbf0*/  PRMT R4, R0, 0x7610, R4 ;  /* 0x0000761000047816 */ /* 0x000fce0000000004 */
.L_x_4555:
[----:B------:R-:W-:Y:S05]  /*fc00*/  BSYNC.RECONVERGENT B0 ;  /* 0x0000000000007941 */ /* 0x000fea0003800200 */
.L_x_4554:
[----:B------:R0:W-:Y:S01]  /*fc10*/  STG.E.U8 desc[UR36][R8.64], R4 ;  /* 0x0000000408007986 */ /* 0x0001e2000c101124 */
[----:B------:R-:W-:Y:S05]  /*fc20*/  BRA `(.L_x_4543) ;  /* 0x00000008000c7947 */ /* 0x000fea0003800000 */
.L_x_4552:
        /* <DEDUP_REMOVED lines=17> */
.L_x_4559:
[----:B------:R-:W-:-:S04]  /*fd40*/  SHF.R.U32.HI R3, RZ, 0x18, R5 ;  /* 0x00000018ff037819 */ /* 0x000fc80000011605 */
[----:B------:R-:W-:-:S04]  /*fd50*/  LOP3.LUT R0, R0, 0x80, R3, 0xf8, !PT ;  /* 0x0000008000007812 */ /* 0x000fc800078ef803 */
[----:B------:R-:W-:-:S07]  /*fd60*/  PRMT R4, R0, 0x7610, R4 ;  /* 0x0000761000047816 */ /* 0x000fce0000000004 */
.L_x_4558:
[----:B------:R-:W-:Y:S05]  /*fd70*/  BSYNC.RECONVERGENT B0 ;  /* 0x0000000000007941 */ /* 0x000fea0003800200 */
.L_x_4557:
[----:B------:R0:W-:Y:S01]  /*fd80*/  STG.E.U8 desc[UR36][R8.64], R4 ;  /* 0x0000000408007986 */ /* 0x0001e2000c101124 */
[----:B------:R-:W-:Y:S05]  /*fd90*/  BRA `(.L_x_4543) ;  /* 0x0000000400b07947 */ /* 0x000fea0003800000 */
.L_x_4551:
        /* <DEDUP_REMOVED lines=22> */
.L_x_4561:
[----:B---3--:R-:W-:-:S06]  /*ff00*/  IMAD.U32 R4, R16, 0x10000, RZ ;  /* 0x0001000010047824 */ /* 0x008fcc00078e00ff */
[----:B------:R-:W0:Y:S02]  /*ff10*/  F2I.U64.TRUNC R4, R4 ;  /* 0x0000000400047311 */ /* 0x000e24000020d800 */
[----:B0-----:R0:W-:Y:S01]  /*ff20*/  STG.E.64 desc[UR36][R8.64], R4 ;  /* 0x0000000408007986 */ /* 0x0011e2000c101b24 */
[----:B------:R-:W-:Y:S05]  /*ff30*/  BRA `(.L_x_4543) ;  /* 0x0000000400487947 */ /* 0x000fea0003800000 */
.L_x_4560:
[----:B---3--:R-:W-:-:S04]  /*ff40*/  IMAD.U32 R16, R16, 0x10000, RZ ;  /* 0x0001000010107824 */ /* 0x008fc800078e00ff */
[----:B------:R-:W0:Y:S02]  /*ff50*/  F2I.FTZ.U32.TRUNC.NTZ R3, R16 ;  /* 0x0000001000037305 */ /* 0x000e24000021f000 */
[----:B0-----:R0:W-:Y:S01]  /*ff60*/  STG.E desc[UR36][R8.64], R3 ;  /* 0x0000000308007986 */ /* 0x0011e2000c101924 */
[----:B------:R-:W-:Y:S05]  /*ff70*/  BRA `(.L_x_4543) ;  /* 0x0000000400387947 */ /* 0x000fea0003800000 */
.L_x_4550:
        /* <DEDUP_REMOVED lines=11> */
.L_x_4563:
[----:B---3--:R-:W-:Y:S01]  /*10030*/  IMAD.U32 R16, R16, 0x10000, RZ ;  /* 0x0001000010107824 */ /* 0x008fe200078e00ff */
[----:B------:R-:W-:-:S03]  /*10040*/  CS2R R6, SRZ ;  /* 0x0000000000067805 */ /* 0x000fc6000001ff00 */
[----:B------:R-:W-:-:S06]  /*10050*/  FMUL.FTZ R4, R16, 1 ;  /* 0x3f80000010047820 */ /* 0x000fcc0000410000 */
[----:B------:R-:W0:Y:S02]  /*10060*/  F2F.F64.F32 R4, R4 ;  /* 0x0000000400047310 */ /* 0x000e240000201800 */
[----:B0-----:R3:W-:Y:S01]  /*10070*/  STG.E.128 desc[UR36][R8.64], R4 ;  /* 0x0000000408007986 */ /* 0x0017e2000c101d24 */
[----:B------:R-:W-:Y:S05]  /*10080*/  BRA `(.L_x_4543) ;  /* 0x0000000000f47947 */ /* 0x000fea0003800000 */
.L_x_4562:
[----:B------:R-:W-:-:S13]  /*10090*/  ISETP.NE.AND P0, PT, R0, 0xf, PT ;  /* 0x0000000f0000780c */ /* 0x000fda0003f05270 */
[----:B------:R-:W-:Y:S05]  /*100a0*/  @!P0 BRA `(.L_x_4564) ;  /* 0x0000000000e88947 */ /* 0x000fea0003800000 */
[----:B------:R-:W-:-:S13]  /*100b0*/  ISETP.NE.AND P0, PT, R0, 0x17, PT ;  /* 0x000000170000780c */ /* 0x000fda0003f05270 */
[----:B------:R-:W-:Y:S05]  /*100c0*/  @!P0 BRA `(.L_x_4565) ;  /* 0x0000000000908947 */ /* 0x000fea0003800000 */
[----:B------:R-:W-:-:S13]  /*100d0*/  ISETP.NE.AND P0, PT, R0, 0x18, PT ;  /* 0x000000180000780c */ /* 0x000fda0003f05270 */
[----:B------:R-:W-:Y:S05]  /*100e0*/  @!P0 BRA `(.L_x_4566) ;  /* 0x0000000000448947 */ /* 0x000fea0003800000 */
.L_x_4542:
        /* <DEDUP_REMOVED lines=16> */
.L_x_4567:
[----:B------:R-:W-:Y:S05]  /*101f0*/  BRA `(.L_x_4543) ;  /* 0x0000000000987947 */ /* 0x000fea0003800000 */
.L_x_4566:
[----:B---3--:R-:W-:Y:S01]  /*10200*/  IMAD.U32 R5, R16, 0x10000, RZ ;  /* 0x0001000010057824 */ /* 0x008fe200078e00ff */
        /* <DEDUP_REMOVED lines=12> */
.L_x_4569:
[----:B------:R-:W-:Y:S05]  /*102d0*/  BSYNC.RECONVERGENT B0 ;  /* 0x0000000000007941 */ /* 0x000fea0003800200 */
.L_x_4568:
[----:B------:R-:W-:-:S05]  /*102e0*/  LOP3.LUT R3, R0, 0x80, R3, 0xf8, !PT ;  /* 0x0000008000037812 */ /* 0x000fca00078ef803 */
[----:B------:R2:W-:Y:S01]  /*102f0*/  STG.E.U8 desc[UR36][R8.64], R3 ;  /* 0x0000000308007986 */ /* 0x0005e2000c101124 */
[----:B------:R-:W-:Y:S05]  /*10300*/  BRA `(.L_x_4543) ;  /* 0x0000000000547947 */ /* 0x000fea0003800000 */
.L_x_4565:
        /* <DEDUP_REMOVED lines=12> */
.L_x_4571:
[----:B------:R-:W-:Y:S01]  /*103d0*/  IMAD.MOV.U32 R0, RZ, RZ, 0x7f ;  /* 0x0000007fff007424 */ /* 0x000fe200078e00ff */
[----:B------:R-:W-:-:S04]  /*103e0*/  ISETP.GT.U32.AND P0, PT, R4, 0x7f800000, PT ;  /* 0x7f8000000400780c */ /* 0x000fc80003f04070 */
[----:B------:R-:W-:-:S09]  /*103f0*/  SEL R0, R0, 0x7c, P0 ;  /* 0x0000007c00007807 */ /* 0x000fd20000000000 */
.L_x_4572:
[----:B------:R-:W-:Y:S05]  /*10400*/  BSYNC.RECONVERGENT B0 ;  /* 0x0000000000007941 */ /* 0x000fea0003800200 */
.L_x_4570:
[----:B------:R-:W-:-:S04]  /*10410*/  SHF.R.U32.HI R3, RZ, 0x18, R3 ;  /* 0x00000018ff037819 */ /* 0x000fc80000011603 */
[----:B------:R-:W-:-:S05]  /*10420*/  LOP3.LUT R3, R0, 0x80, R3, 0xf8, !PT ;  /* 0x0000008000037812 */ /* 0x000fca00078ef803 */
[----:B------:R1:W-:Y:S01]  /*10430*/  STG.E.U8 desc[UR36][R8.64], R3 ;  /* 0x0000000308007986 */ /* 0x0003e2000c101124 */
[----:B------:R-:W-:Y:S05]  /*10440*/  BRA `(.L_x_4543) ;  /* 0x0000000000047947 */ /* 0x000fea0003800000 */
.L_x_4564:
[----:B---3--:R0:W-:Y:S02]  /*10450*/  STG.E.U16 desc[UR36][R8.64], R16 ;  /* 0x0000001008007986 */ /* 0x0081e4000c101524 */
.L_x_4543:
[----:B------:R-:W-:-:S07]  /*10460*/  VIADD R2, R2, 0x80 ;  /* 0x0000008002027836 */ /* 0x000fce0000000000 */
.L_x_4502:
[----:B------:R-:W-:Y:S05]  /*10470*/  BSYNC.RECONVERGENT B6 ;  /* 0x0000000000067941 */ /* 0x000fea0003800200 */
.L_x_4501:
[----:B------:R-:W-:-:S13]  /*10480*/  ISETP.GE.AND P0, PT, R2, R22, PT ;  /* 0x000000160200720c */ /* 0x000fda0003f06270 */
[----:B------:R-:W-:Y:S05]  /*10490*/  @P0 EXIT ;  /* 0x000000000000094d */ /* 0x000fea0003800000 */
[----:B0-----:R-:W0:Y:S01]  /*104a0*/  S2R R0, SR_CTAID.X ;  /* 0x0000000000007919 */ /* 0x001e220000002500 */
[----:B---3--:R-:W3:Y:S01]  /*104b0*/  LDC.U8 R6, c[0x0][0x3bc] ;  /* 0x0000ef00ff067b82 */ /* 0x008ee20000000000 */
[----:B------:R-:W1:Y:S07]  /*104c0*/  LDCU UR4, c[0x0][0x3c0] ;  /* 0x00007800ff0477ac */ /* 0x000e6e0008000800 */
[----:B------:R-:W5:Y:S01]  /*104d0*/  LDC.64 R4, c[0x0][0x388] ;  /* 0x0000e200ff047b82 */ /* 0x000f620000000a00 */
[----:B0-----:R-:W-:Y:S01]  /*104e0*/  IMAD R2, R0, 0x200, R2 ;  /* 0x0000020000027824 */ /* 0x001fe200078e0202 */
[----:B---3--:R-:W-:-:S03]  /*104f0*/  PRMT R0, R6, 0x9910, RZ ;  /* 0x0000991006007816 */ /* 0x008fc600000000ff */
[----:B-12---:R-:W-:Y:S01]  /*10500*/  IMAD R3, R2, UR4, RZ ;  /* 0x0000000402037c24 */ /* 0x006fe2000f8e02ff */
[----:B------:R-:W-:-:S04]  /*10510*/  ISETP.GT.AND P1, PT, R0, 0x9, PT ;  /* 0x000000090000780c */ /* 0x000fc80003f24270 */
[----:B-----5:R-:W-:-:S05]  /*10520*/  IADD3 R2, P0, PT, R3, R4, RZ ;  /* 0x0000000403027210 */ /* 0x020fca0007f1e0ff */
[----:B------:R-:W-:-:S04]  /*10530*/  IMAD.X R3, RZ, RZ, R5, P0 ;  /* 0x000000ffff037224 */ /* 0x000fc800000e0605 */
        /* <DEDUP_REMOVED lines=9> */
[----:B----4-:R-:W-:-:S06]  /*105d0*/  IMAD.U32 R17, R17, 0x10000, RZ ;  /* 0x0001000011117824 */ /* 0x010fcc00078e00ff */
[----:B------:R-:W0:Y:S02]  /*105e0*/  F2I.FTZ.TRUNC.NTZ R17, R17 ;  /* 0x0000001100117305 */ /* 0x000e24000021f100 */
[----:B0-----:R-:W-:Y:S01]  /*105f0*/  STG.E.U8 desc[UR36][R2.64], R17 ;  /* 0x0000001102007986 */ /* 0x001fe2000c101124 */
[----:B------:R-:W-:Y:S05]  /*10600*/  EXIT ;  /* 0x000000000000794d */ /* 0x000fea0003800000 */
.L_x_4576:
[----:B----4-:R-:W-:-:S06]  /*10610*/  IMAD.U32 R5, R17, 0x10000, RZ ;  /* 0x0001000011057824 */ /* 0x010fcc00078e00ff */
[----:B------:R-:W0:Y:S02]  /*10620*/  F2I.S64.TRUNC R4, R5 ;  /* 0x0000000500047311 */ /* 0x000e24000020d900 */
[----:B0-----:R-:W-:Y:S01]  /*10630*/  STG.E.U8 desc[UR36][R2.64], R4 ;  /* 0x0000000402007986 */ /* 0x001fe2000c101124 */
[----:B------:R-:W-:Y:S05]  /*10640*/  EXIT ;  /* 0x000000000000794d */ /* 0x000fea0003800000 */
.L_x_4575:
[----:B------:R-:W-:-:S13]  /*10650*/  ISETP.NE.AND P0, PT, R0, 0x2, PT ;  /* 0x000000020000780c */ /* 0x000fda0003f05270 */
[----:B------:R-:W-:Y:S05]  /*10660*/  @!P0 BRA `(.L_x_4578) ;  /* 0x0000000000308947 */ /* 0x000fea0003800000 */
[----:B------:R-:W-:-:S13]  /*10670*/  ISETP.NE.AND P0, PT, R0, 0x3, PT ;  /* 0x000000030000780c */ /* 0x000fda0003f05270 */
[----:B------:R-:W-:Y:S05]  /*10680*/  @!P0 BRA `(.L_x_4579) ;  /* 0x0000000000188947 */ /* 0x000fea0003800000 */
[----:B------:R-:W-:-:S13]  /*10690*/  ISETP.NE.AND P0, PT, R0, 0x4, PT ;  /* 0x000000040000780c */ /* 0x000fda0003f05270 */
[----:B------:R-:W-:Y:S05]  /*106a0*/  @P0 BRA `(.L_x_4577) ;  /* 0x0000000800780947 */ /* 0x000fea0003800000 */
[----:B----4-:R-:W-:-:S06]  /*106b0*/  IMAD.U32 R4, R17, 0x10000, RZ ;  /* 0x0001000011047824 */ /* 0x010fcc00078e00ff */
[----:B------:R-:W0:Y:S02]  /*106c0*/  F2I.S64.TRUNC R4, R4 ;  /* 0x0000000400047311 */ /* 0x000e24000020d900 */
[----:B0-----:R-:W-:Y:S01]  /*106d0*/  STG.E.64 desc[UR36][R2.64], R4 ;  /* 0x0000000402007986 */ /* 0x001fe2000c101b24 */
[----:B------:R-:W-:Y:S05]  /*106e0*/  EXIT ;  /* 0x000000000000794d */ /* 0x000fea0003800000 */
.L_x_4579:
[----:B----4-:R-:W-:-:S06]  /*106f0*/  IMAD.U32 R17, R17, 0x10000, RZ ;  /* 0x0001000011117824 */ /* 0x010fcc00078e00ff */
[----:B------:R-:W0:Y:S02]  /*10700*/  F2I.FTZ.TRUNC.NTZ R17, R17 ;  /* 0x0000001100117305 */ /* 0x000e24000021f100 */
[----:B0-----:R-:W-:Y:S01]  /*10710*/  STG.E desc[UR36][R2.64], R17 ;  /* 0x0000001102007986 */ /* 0x001fe2000c101924 */
[----:B------:R-:W-:Y:S05]  /*10720*/  EXIT ;  /* 0x000000000000794d */ /* 0x000fea0003800000 */
.L_x_4578:
[----:B----4-:R-:W-:-:S06]  /*10730*/  IMAD.U32 R17, R17, 0x10000, RZ ;  /* 0x0001000011117824 */ /* 0x010fcc00078e00ff */
[----:B------:R-:W0:Y:S02]  /*10740*/  F2I.FTZ.TRUNC.NTZ R17, R17 ;  /* 0x0000001100117305 */ /* 0x000e24000021f100 */
[----:B0-----:R-:W-:Y:S01]  /*10750*/  STG.E.U16 desc[UR36][R2.64], R17 ;  /* 0x0000001102007986 */ /* 0x001fe2000c101524 */
[----:B------:R-:W-:Y:S05]  /*10760*/  EXIT ;  /* 0x000000000000794d */ /* 0x000fea0003800000 */
.L_x_4574:
[----:B------:R-:W-:-:S13]  /*10770*/  ISETP.GT.AND P0, PT, R0, 0x6, PT ;  /* 0x000000060000780c */ /* 0x000fda0003f04270 */
[----:B------:R-:W-:Y:S05]  /*10780*/  @P0 BRA `(.L_x_4580) ;  /* 0x00000000002c0947 */ /* 0x000fea0003800000 */
[----:B------:R-:W-:-:S13]  /*10790*/  ISETP.NE.AND P0, PT, R0, 0x5, PT ;  /* 0x000000050000780c */ /* 0x000fda0003f05270 */
[----:B------:R-:W-:Y:S05]  /*107a0*/  @!P0 BRA `(.L_x_4581) ;  /* 0x0000000000148947 */ /* 0x000fea0003800000 */
[----:B------:R-:W-:-:S13]  /*107b0*/  ISETP.NE.AND P0, PT, R0, 0x6, PT ;  /* 0x000000060000780c */ /* 0x000fda0003f05270 */
[----:B------:R-:W-:Y:S05]  /*107c0*/  @P0 BRA `(.L_x_4577) ;  /* 0x0000000800300947 */ /* 0x000fea0003800000 */
[----:B----4-:R-:W-:-:S05]  /*107d0*/  IMAD.U32 R17, R17, 0x10000, RZ ;  /* 0x0001000011117824 */ /* 0x010fca00078e00ff */
[----:B------:R-:W-:Y:S01]  /*107e0*/  STG.E desc[UR36][R2.64], R17 ;  /* 0x0000001102007986 */ /* 0x000fe2000c101924 */
[----:B------:R-:W-:Y:S05]  /*107f0*/  EXIT ;  /* 0x000000000000794d */ /* 0x000fea0003800000 */
.L_x_4581:
[----:B----4-:R-:W-:-:S05]  /*10800*/  IMAD.U32 R0, R17, 0x10000, RZ ;  /* 0x0001000011007824 */ /* 0x010fca00078e00ff */
[----:B------:R-:W-:-:S05]  /*10810*/  F2FP.F16.F32.PACK_AB R0, RZ, R0 ;  /* 0x00000000ff00723e */ /* 0x000fca00000000ff */
[----:B------:R-:W-:Y:S01]  /*10820*/  STG.E.U16 desc[UR36][R2.64], R0 ;  /* 0x0000000002007986 */ /* 0x000fe2000c101524 */
[----:B------:R-:W-:Y:S05]  /*10830*/  EXIT ;  /* 0x000000000000794d */ /* 0x000fea0003800000 */
.L_x_4580:
[----:B------:R-:W-:-:S13]  /*10840*/  ISETP.NE.AND P0, PT, R0, 0x7, PT ;  /* 0x000000070000780c */ /* 0x000fda0003f05270 */
[----:B------:R-:W-:Y:S05]  /*10850*/  @!P0 BRA `(.L_x_4582) ;  /* 0x0000000000348947 */ /* 0x000fea0003800000 */
[----:B------:R-:W-:-:S13]  /*10860*/  ISETP.NE.AND P0, PT, R0, 0x8, PT ;  /* 0x000000080000780c */ /* 0x000fda0003f05270 */
[----:B------:R-:W-:Y:S05]  /*10870*/  @!P0 BRA `(.L_x_4583) ;  /* 0x0000000000188947 */ /* 0x000fea0003800000 */
[----:B------:R-:W-:-:S13]  /*10880*/  ISETP.NE.AND P0, PT, R0, 0x9, PT ;  /* 0x000000090000780c */ /* 0x000fda0003f05270 */
[----:B------:R-:W-:Y:S05]  /*10890*/  @P0 BRA `(.L_x_4577) ;  /* 0x0000000400fc0947 */ /* 0x000fea0003800000 */
[----:B----4-:R-:W-:Y:S02]  /*108a0*/  IMAD.U32 R4, R17, 0x10000, RZ ;  /* 0x0001000011047824 */ /* 0x010fe400078e00ff */
[----:B------:R-:W-:-:S05]  /*108b0*/  IMAD.MOV.U32 R5, RZ, RZ, RZ ;  /* 0x000000ffff057224 */ /* 0x000fca00078e00ff */
[----:B------:R-:W-:Y:S01]  /*108c0*/  STG.E.64 desc[UR36][R2.64], R4 ;  /* 0x0000000402007986 */ /* 0x000fe2000c101b24 */
[----:B------:R-:W-:Y:S05]  /*108d0*/  EXIT ;  /* 0x000000000000794d */ /* 0x000fea0003800000 */
.L_x_4583:
[----:B----4-:R-:W-:-:S05]  /*108e0*/  IMAD.U32 R17, R17, 0x10000, RZ ;  /* 0x0001000011117824 */ /* 0x010fca00078e00ff */
[----:B------:R-:W-:-:S04]  /*108f0*/  F2FP.F16.F32.PACK_AB R5, RZ, R17 ;  /* 0x00000011ff05723e */ /* 0x000fc800000000ff */
[----:B------:R-:W-:-:S05]  /*10900*/  PRMT R5, R5, 0x5410, RZ ;  /* 0x0000541005057816 */ /* 0x000fca00000000ff */
[----:B------:R-:W-:Y:S01]  /*10910*/  STG.E desc[UR36][R2.64], R5 ;  /* 0x0000000502007986 */ /* 0x000fe2000c101924 */
[----:B------:R-:W-:Y:S05]  /*10920*/  EXIT ;  /* 0x000000000000794d */ /* 0x000fea0003800000 */
.L_x_4582:
[----:B----4-:R-:W-:-:S04]  /*10930*/  IMAD.U32 R4, R17, 0x10000, RZ ;  /* 0x0001000011047824 */ /* 0x010fc800078e00ff */
[----:B------:R-:W-:-:S06]  /*10940*/  FMUL.FTZ R4, R4, 1 ;  /* 0x3f80000004047820 */ /* 0x000fcc0000410000 */
[----:B------:R-:W0:Y:S02]  /*10950*/  F2F.F64.F32 R4, R4 ;  /* 0x0000000400047310 */ /* 0x000e240000201800 */
[----:B0-----:R-:W-:Y:S01]  /*10960*/  STG.E.64 desc[UR36][R2.64], R4 ;  /* 0x0000000402007986 */ /* 0x001fe2000c101b24 */
[----:B------:R-:W-:Y:S05]  /*10970*/  EXIT ;  /* 0x000000000000794d */ /* 0x000fea0003800000 */
.L_x_4573:
        /* <DEDUP_REMOVED lines=12> */
[----:B0-----:R-:W-:Y:S01]  /*10a40*/  STG.E.U16 desc[UR36][R2.64], R5 ;  /* 0x0000000502007986 */ /* 0x001fe2000c101524 */
[----:B------:R-:W-:Y:S05]  /*10a50*/  EXIT ;  /* 0x000000000000794d */ /* 0x000fea0003800000 */
.L_x_4587:
[----:B----4-:R-:W-:Y:S01]  /*10a60*/  IMAD.U32 R5, R17, 0x10000, RZ ;  /* 0x0001000011057824 */ /* 0x010fe200078e00ff */
        /* <DEDUP_REMOVED lines=17> */
.L_x_4590:
[----:B------:R-:W-:-:S04]  /*10b80*/  SHF.R.U32.HI R5, RZ, 0x18, R5 ;  /* 0x00000018ff057819 */ /* 0x000fc80000011605 */
[----:B------:R-:W-:-:S07]  /*10b90*/  LOP3.LUT R0, R0, 0x80, R5, 0xf8, !PT ;  /* 0x0000008000007812 */ /* 0x000fce00078ef805 */
.L_x_4589:
[----:B------:R-:W-:Y:S05]  /*10ba0*/  BSYNC.RECONVERGENT B0 ;  /* 0x0000000000007941 */ /* 0x000fea0003800200 */
.L_x_4588:
[----:B------:R-:W-:Y:S01]  /*10bb0*/  STG.E.U8 desc[UR36][R2.64], R0 ;  /* 0x0000000002007986 */ /* 0x000fe2000c101124 */
[----:B------:R-:W-:Y:S05]  /*10bc0*/  EXIT ;  /* 0x000000000000794d */ /* 0x000fea0003800000 */
.L_x_4586:
        /* <DEDUP_REMOVED lines=18> */
.L_x_4593:
[----:B------:R-:W-:-:S04]  /*10cf0*/  SHF.R.U32.HI R5, RZ, 0x18, R5 ;  /* 0x00000018ff057819 */ /* 0x000fc80000011605 */
[----:B------:R-:W-:-:S07]  /*10d00*/  LOP3.LUT R0, R0, 0x80, R5, 0xf8, !PT ;  /* 0x0000008000007812 */ /* 0x000fce00078ef805 */
.L_x_4592:
[----:B------:R-:W-:Y:S05]  /*10d10*/  BSYNC.RECONVERGENT B0 ;  /* 0x0000000000007941 */ /* 0x000fea0003800200 */
.L_x_4591:
[----:B------:R-:W-:Y:S01]  /*10d20*/  STG.E.U8 desc[UR36][R2.64], R0 ;  /* 0x0000000002007986 */ /* 0x000fe2000c101124 */
[----:B------:R-:W-:Y:S05]  /*10d30*/  EXIT ;  /* 0x000000000000794d */ /* 0x000fea0003800000 */
.L_x_4585:
[----:B------:R-:W-:-:S13]  /*10d40*/  ISETP.NE.AND P0, PT, R0, 0x1c, PT ;  /* 0x0000001c0000780c */ /* 0x000fda0003f05270 */
[----:B------:R-:W-:Y:S05]  /*10d50*/  @!P0 BRA `(.L_x_4594) ;  /* 0x0000000000608947 */ /* 0x000fea0003800000 */
[----:B------:R-:W-:-:S13]  /*10d60*/  ISETP.NE.AND P0, PT, R0, 0x1d, PT ;  /* 0x0000001d0000780c */ /* 0x000fda0003f05270 */
[----:B------:R-:W-:Y:S05]  /*10d70*/  @!P0 BRA `(.L_x_4595) ;  /* 0x0000000000488947 */ /* 0x000fea0003800000 */
[----:B------:R-:W-:-:S13]  /*10d80*/  ISETP.NE.AND P0, PT, R0, 0x2c, PT ;  /* 0x0000002c0000780c */ /* 0x000fda0003f05270 */
[----:B------:R-:W-:Y:S05]  /*10d90*/  @P0 BRA `(.L_x_4577) ;  /* 0x0000000000bc0947 */ /* 0x000fea0003800000 */
[----:B----4-:R-:W-:Y:S02]  /*10da0*/  IMAD.U32 R17, R17, 0x10000, RZ ;  /* 0x0001000011117824 */ /* 0x010fe400078e00ff */
        /* <DEDUP_REMOVED lines=15> */
.L_x_4595:
[----:B----4-:R-:W-:-:S06]  /*10ea0*/  IMAD.U32 R4, R17, 0x10000, RZ ;  /* 0x0001000011047824 */ /* 0x010fcc00078e00ff */
[----:B------:R-:W0:Y:S02]  /*10eb0*/  F2I.U64.TRUNC R4, R4 ;  /* 0x0000000400047311 */ /* 0x000e24000020d800 */
[----:B0-----:R-:W-:Y:S01]  /*10ec0*/  STG.E.64 desc[UR36][R2.64], R4 ;  /* 0x0000000402007986 */ /* 0x001fe2000c101b24 */
[----:B------:R-:W-:Y:S05]  /*10ed0*/  EXIT ;  /* 0x000000000000794d */ /* 0x000fea0003800000 */
.L_x_4594:
[----:B----4-:R-:W-:-:S06]  /*10ee0*/  IMAD.U32 R17, R17, 0x10000, RZ ;  /* 0x0001000011117824 */ /* 0x010fcc00078e00ff */
[----:B------:R-:W0:Y:S02]  /*10ef0*/  F2I.FTZ.U32.TRUNC.NTZ R17, R17 ;  /* 0x0000001100117305 */ /* 0x000e24000021f000 */
[----:B0-----:R-:W-:Y:S01]  /*10f00*/  STG.E desc[UR36][R2.64], R17 ;  /* 0x0000001102007986 */ /* 0x001fe2000c101924 */
[----:B------:R-:W-:Y:S05]  /*10f10*/  EXIT ;  /* 0x000000000000794d */ /* 0x000fea0003800000 */
.L_x_4584:
        /* <DEDUP_REMOVED lines=9> */
[----:B------:R-:W-:Y:S01]  /*10fb0*/  STG.E.U8 desc[UR36][R2.64], R5 ;  /* 0x0000000502007986 */ /* 0x000fe2000c101124 */
[----:B------:R-:W-:Y:S05]  /*10fc0*/  EXIT ;  /* 0x000000000000794d */ /* 0x000fea0003800000 */
.L_x_4597:
[----:B----4-:R-:W-:Y:S01]  /*10fd0*/  IMAD.U32 R17, R17, 0x10000, RZ ;  /* 0x0001000011117824 */ /* 0x010fe200078e00ff */
[----:B------:R-:W-:-:S03]  /*10fe0*/  CS2R R6, SRZ ;  /* 0x0000000000067805 */ /* 0x000fc6000001ff00 */
[----:B------:R-:W-:-:S06]  /*10ff0*/  FMUL.FTZ R4, R17, 1 ;  /* 0x3f80000011047820 */ /* 0x000fcc0000410000 */
[----:B------:R-:W0:Y:S02]  /*11000*/  F2F.F64.F32 R4, R4 ;  /* 0x0000000400047310 */ /* 0x000e240000201800 */
[----:B0-----:R-:W-:Y:S01]  /*11010*/  STG.E.128 desc[UR36][R2.64], R4 ;  /* 0x0000000402007986 */ /* 0x001fe2000c101d24 */
[----:B------:R-:W-:Y:S05]  /*11020*/  EXIT ;  /* 0x000000000000794d */ /* 0x000fea0003800000 */
.L_x_4596:
[----:B------:R-:W-:-:S13]  /*11030*/  ISETP.NE.AND P0, PT, R0, 0xf, PT ;  /* 0x0000000f0000780c */ /* 0x000fda0003f05270 */
[----:B------:R-:W-:Y:S05]  /*11040*/  @!P0 BRA `(.L_x_4598) ;  /* 0x0000000000e88947 */ /* 0x000fea0003800000 */
[----:B------:R-:W-:-:S13]  /*11050*/  ISETP.NE.AND P0, PT, R0, 0x17, PT ;  /* 0x000000170000780c */ /* 0x000fda0003f05270 */
[----:B------:R-:W-:Y:S05]  /*11060*/  @!P0 BRA `(.L_x_4599) ;  /* 0x0000000000908947 */ /* 0x000fea0003800000 */
[----:B------:R-:W-:-:S13]  /*11070*/  ISETP.NE.AND P0, PT, R0, 0x18, PT ;  /* 0x000000180000780c */ /* 0x000fda0003f05270 */
[----:B------:R-:W-:Y:S05]  /*11080*/  @!P0 BRA `(.L_x_4600) ;  /* 0x0000000000448947 */ /* 0x000fea0003800000 */
.L_x_4577:
[----:B------:R-:W-:Y:S01]  /*11090*/  MOV R0, 0x0 ;  /* 0x0000000000007802 */ /* 0x000fe20000000f00 */
[----:B------:R-:W0:Y:S01]  /*110a0*/  LDCU.64 UR4, c[0x4][0x128] ;  /* 0x01002500ff0477ac */ /* 0x000e220008000a00 */
[----:B------:R-:W-:Y:S02]  /*110b0*/  IMAD.MOV.U32 R8, RZ, RZ, 0x65 ;  /* 0x00000065ff087424 */ /* 0x000fe400078e00ff */
[----:B------:R1:W2:Y:S01]  /*110c0*/  LDC.64 R2, c[0x4][R0] ;  /* 0x0100000000027b82 */ /* 0x0002a20000000a00 */
[----:B------:R-:W3:Y:S01]  /*110d0*/  LDCU.64 UR6, c[0x4][0x130] ;  /* 0x01002600ff0677ac */ /* 0x000ee20008000a00 */
[----:B------:R-:W-:Y:S02]  /*110e0*/  IMAD.MOV.U32 R12, RZ, RZ, 0x1 ;  /* 0x00000001ff0c7424 */ /* 0x000fe400078e00ff */
[----:B------:R-:W-:Y:S01]  /*110f0*/  IMAD.MOV.U32 R13, RZ, RZ, RZ ;  /* 0x000000ffff0d7224 */ /* 0x000fe200078e00ff */
[----:B------:R-:W5:Y:S01]  /*11100*/  LDCU.64 UR8, c[0x4][0x40] ;  /* 0x01000800ff0877ac */ /* 0x000f620008000a00 */
[----:B0-----:R-:W-:-:S02]  /*11110*/  IMAD.U32 R4, RZ, RZ, UR4 ;  /* 0x00000004ff047e24 */ /* 0x001fc4000f8e00ff */
[----:B------:R-:W-:Y:S02]  /*11120*/  IMAD.U32 R5, RZ, RZ, UR5 ;  /* 0x00000005ff057e24 */ /* 0x000fe4000f8e00ff */
[----:B---3--:R-:W-:Y:S02]  /*11130*/  IMAD.U32 R6, RZ, RZ, UR6 ;  /* 0x00000006ff067e24 */ /* 0x008fe4000f8e00ff */
[----:B------:R-:W-:Y:S02]  /*11140*/  IMAD.U32 R7, RZ, RZ, UR7 ;  /* 0x00000007ff077e24 */ /* 0x000fe4000f8e00ff */
[----:B-----5:R-:W-:Y:S02]  /*11150*/  IMAD.U32 R10, RZ, RZ, UR8 ;  /* 0x00000008ff0a7e24 */ /* 0x020fe4000f8e00ff */
[----:B-1----:R-:W-:-:S07]  /*11160*/  IMAD.U32 R11, RZ, RZ, UR9 ;  /* 0x00000009ff0b7e24 */ /* 0x002fce000f8e00ff */
[----:B------:R-:W-:-:S07]  /*11170*/  LEPC R20, `(.L_x_4601) ;  /* 0x000000001014794e */ /* 0x000fce0000000000 */
[----:B--2-4-:R-:W-:Y:S05]  /*11180*/  CALL.ABS.NOINC R2 ;  /* 0x0000000002007343 */ /* 0x014fea0003c00000 */
.L_x_4601:
[----:B------:R-:W-:Y:S05]  /*11190*/  EXIT ;  /* 0x000000000000794d */ /* 0x000fea0003800000 */
.L_x_4600:
[----:B----4-:R-:W-:Y:S01]  /*111a0*/  IMAD.U32 R17, R17, 0x10000, RZ ;  /* 0x0001000011117824 */ /* 0x010fe200078e00ff */
        /* <DEDUP_REMOVED lines=12> */
.L_x_4603:
[----:B------:R-:W-:Y:S05]  /*11270*/  BSYNC.RECONVERGENT B0 ;  /* 0x0000000000007941 */ /* 0x000fea0003800200 */
.L_x_4602:
[----:B------:R-:W-:-:S05]  /*11280*/  LOP3.LUT R5, R0, 0x80, R5, 0xf8, !PT ;  /* 0x0000008000057812 */ /* 0x000fca00078ef805 */
[----:B------:R-:W-:Y:S01]  /*11290*/  STG.E.U8 desc[UR36][R2.64], R5 ;  /* 0x0000000502007986 */ /* 0x000fe2000c101124 */
[----:B------:R-:W-:Y:S05]  /*112a0*/  EXIT ;  /* 0x000000000000794d */ /* 0x000fea0003800000 */
.L_x_4599:
        /* <DEDUP_REMOVED lines=12> */
.L_x_4605:
[----:B------:R-:W-:Y:S01]  /*11370*/  IMAD.MOV.U32 R0, RZ, RZ, 0x7f ;  /* 0x0000007fff007424 */ /* 0x000fe200078e00ff */
[----:B------:R-:W-:-:S04]  /*11380*/  ISETP.GT.U32.AND P0, PT, R4, 0x7f800000, PT ;  /* 0x7f8000000400780c */ /* 0x000fc80003f04070 */
[----:B------:R-:W-:-:S09]  /*11390*/  SEL R0, R0, 0x7c, P0 ;  /* 0x0000007c00007807 */ /* 0x000fd20000000000 */
.L_x_4606:
[----:B------:R-:W-:Y:S05]  /*113a0*/  BSYNC.RECONVERGENT B0 ;  /* 0x0000000000007941 */ /* 0x000fea0003800200 */
.L_x_4604:
[----:B------:R-:W-:-:S04]  /*113b0*/  SHF.R.U32.HI R5, RZ, 0x18, R5 ;  /* 0x00000018ff057819 */ /* 0x000fc80000011605 */
[----:B------:R-:W-:-:S05]  /*113c0*/  LOP3.LUT R5, R0, 0x80, R5, 0xf8, !PT ;  /* 0x0000008000057812 */ /* 0x000fca00078ef805 */
[----:B------:R-:W-:Y:S01]  /*113d0*/  STG.E.U8 desc[UR36][R2.64], R5 ;  /* 0x0000000502007986 */ /* 0x000fe2000c101124 */
[----:B------:R-:W-:Y:S05]  /*113e0*/  EXIT ;  /* 0x000000000000794d */ /* 0x000fea0003800000 */
.L_x_4598:
[----:B----4-:R-:W-:Y:S01]  /*113f0*/  STG.E.U16 desc[UR36][R2.64], R17 ;  /* 0x0000001102007986 */ /* 0x010fe2000c101524 */
[----:B------:R-:W-:Y:S05]  /*11400*/  EXIT ;  /* 0x000000000000794d */ /* 0x000fea0003800000 */
.L_x_4607:
        /* <DEDUP_REMOVED lines=15> */
.L_x_8013:


//--------------------- .text._ZN2at6native18elementwise_kernelILi128ELi4EZNS0_22gpu_kernel_impl_nocastIZZZNS0_44_GLOBAL__N__40a83637_7_Lerp_cu_7dd49032_296918lerp_tensor_kernelERNS_18TensorIteratorBaseEENKUlvE0_clEvENKUlvE2_clEvEUlN3c108BFloat16ES9_S9_E_EEvS5_RKT_EUliE_EEviT1_ --------------------------
	.section	.text._ZN2at6native18elementwise_kernelILi128ELi4EZNS0_22gpu_kernel_impl_nocastIZZZNS0_44_GLOBAL__N__40a83637_7_Lerp_cu_7dd49032_296918lerp_tensor_kernelERNS_18TensorIteratorBaseEENKUlvE0_clEvENKUlvE2_clEvEUlN3c108BFloat16ES9_S9_E_EEvS5_RKT_EUliE_EEviT1_,"ax",@progbits
	.align	128
        .global         _ZN2at6native18elementwise_kernelILi128ELi4EZNS0_22gpu_kernel_impl_nocastIZZZNS0_44_GLOBAL__N__40a83637_7_Lerp_cu_7dd49032_296918lerp_tensor_kernelERNS_18TensorIteratorBaseEENKUlvE0_clEvENKUlvE2_clEvEUlN3c108BFloat16ES9_S9_E_EEvS5_RKT_EUliE_EEviT1_
        .type           _ZN2at6native18elementwise_kernelILi128ELi4EZNS0_22gpu_kernel_impl_nocastIZZZNS0_44_GLOBAL__N__40a83637_7_Lerp_cu_7dd49032_296918lerp_tensor_kernelERNS_18TensorIteratorBaseEENKUlvE0_clEvENKUlvE2_clEvEUlN3c108BFloat16ES9_S9_E_EEvS5_RKT_EUliE_EEviT1_,@function
        .size           _ZN2at6native18elementwise_kernelILi128ELi4EZNS0_22gpu_kernel_impl_nocastIZZZNS0_44_GLOBAL__N__40a83637_7_Lerp_cu_7dd49032_296918lerp_tensor_kernelERNS_18TensorIteratorBaseEENKUlvE0_clEvENKUlvE2_clEvEUlN3c108BFloat16ES9_S9_E_EEvS5_RKT_EUliE_EEviT1_,(.L_x_8014 - _ZN2at6native18elementwise_kernelILi128ELi4EZNS0_22gpu_kernel_impl_nocastIZZZNS0_44_GLOBAL__N__40a83637_7_Lerp_cu_7dd49032_296918lerp_tensor_kernelERNS_18TensorIteratorBaseEENKUlvE0_clEvENKUlvE2_clEvEUlN3c108BFloat16ES9_S9_E_EEvS5_RKT_EUliE_EEviT1_)
        .other          _ZN2at6native18elementwise_kernelILi128ELi4EZNS0_22gpu_kernel_impl_nocastIZZZNS0_44_GLOBAL__N__40a83637_7_Lerp_cu_7dd49032_296918lerp_tensor_kernelERNS_18TensorIteratorBaseEENKUlvE0_clEvENKUlvE2_clEvEUlN3c108BFloat16ES9_S9_E_EEvS5_RKT_EUliE_EEviT1_,@"STO_CUDA_ENTRY STV_DEFAULT"
_ZN2at6native18elementwise_kernelILi128ELi4EZNS0_22gpu_kernel_impl_nocastIZZZNS0_44_GLOBAL__N__40a83637_7_Lerp_cu_7dd49032_296918lerp_tensor_kernelERNS_18TensorIteratorBaseEENKUlvE0_clEvENKUlvE2_clEvEUlN3c108BFloat16ES9_S9_E_EEvS5_RKT_EUliE_EEviT1_:
.text._ZN2at6native18elementwise_kernelILi128ELi4EZNS0_22gpu_kernel_impl_nocastIZZZNS0_44_GLOBAL__N__40a83637_7_Lerp_cu_7dd49032_296918lerp_tensor_kernelERNS_18TensorIteratorBaseEENKUlvE0_clEvENKUlvE2_clEvEUlN3c108BFloat16ES9_S9_E_EEvS5_RKT_EUliE_EEviT1_:
[----:B------:R-:W-:Y:S08]  /*0000*/  LDC R1, c[0x0][0x37c] ;  /* 0x0000df00ff017b82 */ /* 0x000ff00000000800 */
[----:B------:R-:W0:Y:S01]  /*0010*/  LDC R2, c[0x0][0x388] ;  /* 0x0000e200ff027b82 */ /* 0x000e220000000800 */
[----:B------:R-:W1:Y:S01]  /*0020*/  S2R R3, SR_TID.X ;  /* 0x0000000000037919 */ /* 0x000e620000002100 */
[----:B------:R-:W2:Y:S06]  /*0030*/  LDCU.64 UR6, c[0x0][0x358] ;  /* 0x00006b00ff0677ac */ /* 0x000eac0008000a00 */
[----:B------:R-:W3:Y:S01]  /*0040*/  S2UR UR4, SR_CTAID.X ;  /* 0x00000000000479c3 */ /* 0x000ee20000002500 */
[----:B0-----:R-:W-:Y:S01]  /*0050*/  ISETP.NE.AND P0, PT, R2, RZ, PT ;  /* 0x000000ff0200720c */ /* 0x001fe20003f05270 */
[----:B---3--:R-:W-:-:S06]  /*0060*/  USHF.L.U32 UR4, UR4, 0x9, URZ ;  /* 0x0000000904047899 */ /* 0x008fcc00080006ff */
[----:B-1----:R-:W-:-:S06]  /*0070*/  LOP3.LUT R3, R3, UR4, RZ, 0xfc, !PT ;  /* 0x0000000403037c12 */ /* 0x002fcc000f8efcff */
[----:B--2---:R-:W-:Y:S05]  /*0080*/  @P0 BRA `(.L_x_4608) ;  /* 0x0000000400600947 */ /* 0x004fea0003800000 */
[----:B------:R-:W0:Y:S01]  /*0090*/  LDCU UR4, c[0x0][0x380] ;  /* 0x00007000ff0477ac */ /* 0x000e220008000800 */
[----:B------:R-:W-:Y:S04]  /*00a0*/  BSSY.RECONVERGENT B0, `(.L_x_4609) ;  /* 0x0000041000007945 */ /* 0x000fe80003800200 */
[----:B------:R-:W-:Y:S01]  /*00b0*/  BSSY.RELIABLE B1, `(.L_x_4610) ;  /* 0x000002d000017945 */ /* 0x000fe20003800100 */
[----:B0-----:R-:W-:-:S13]  /*00c0*/  ISETP.GE.AND P0, PT, R3, UR4, PT ;  /* 0x0000000403007c0c */ /* 0x001fda000bf06270 */
[----:B------:R-:W-:Y:S05]  /*00d0*/  @P0 BRA `(.L_x_4611) ;  /* 0x00000000009c0947 */ /* 0x000fea0003800000 */
[----:B------:R-:W0:Y:S08]  /*00e0*/  LDC.64 R8, c[0x0][0x660] ;  /* 0x00019800ff087b82 */ /* 0x000e300000000a00 */
[----:B------:R-:W1:Y:S08]  /*00f0*/  LDC.64 R4, c[0x0][0x650] ;  /* 0x00019400ff047b82 */ /* 0x000e700000000a00 */
[----:B------:R-:W2:Y:S01]  /*0100*/  LDC.64 R6, c[0x0][0x658] ;  /* 0x00019600ff067b82 */ /* 0x000ea20000000a00 */
[----:B0-----:R-:W3:Y:S04]  /*0110*/  LDG.E.U16 R8, desc[UR6][R8.64] ;  /* 0x0000000608087981 */ /* 0x001ee8000c1e1500 */
[----:B-1----:R-:W4:Y:S04]  /*0120*/  LDG.E.U16 R4, desc[UR6][R4.64] ;  /* 0x0000000604047981 */ /* 0x002f28000c1e1500 */
[----:B--2---:R-:W2:Y:S01]  /*0130*/  LDG.E.U16 R6, desc[UR6][R6.64] ;  /* 0x0000000606067981 */ /* 0x004ea2000c1e1500 */
[----:B------:R-:W0:Y:S01]  /*0140*/  LDC.64 R10, c[0x0][0x648] ;  /* 0x00019200ff0a7b82 */ /* 0x000e220000000a00 */
[----:B------:R-:W-:-:S02]  /*0150*/  IADD3 R3, PT, PT, R3, 0x80, RZ ;  /* 0x0000008003037810 */ /* 0x000fc40007ffe0ff */
[----:B---3--:R-:W-:-:S04]  /*0160*/  SHF.L.U32 R15, R8, 0x10, RZ ;  /* 0x00000010080f7819 */ /* 0x008fc800000006ff */
[----:B------:R-:W-:Y:S02]  /*0170*/  FSETP.GEU.FTZ.AND P0, PT, |R15|, 0.5, PT ;  /* 0x3f0000000f00780b */ /* 0x000fe40003f1e200 */
[----:B----4-:R-:W-:Y:S02]  /*0180*/  SHF.L.U32 R0, R4, 0x10, RZ ;  /* 0x0000001004007819 */ /* 0x010fe400000006ff */
[----:B--2---:R-:W-:-:S05]  /*0190*/  SHF.L.U32 R13, R6, 0x10, RZ ;  /* 0x00000010060d7819 */ /* 0x004fca00000006ff */
[----:B------:R-:W-:-:S04]  /*01a0*/  FADD.FTZ R2, -R0, R13 ;  /* 0x0000000d00027221 */ /* 0x000fc80000010100 */
[C---:B------:R-:W-:Y:S01]  /*01b0*/  @!P0 FFMA.FTZ R0, R15.reuse, R2, R0 ;  /* 0x000000020f008223 */ /* 0x040fe20000010000 */
[----:B------:R-:W-:-:S04]  /*01c0*/  @P0 FADD.FTZ R15, -R15, 1 ;  /* 0x3f8000000f0f0421 */ /* 0x000fc80000010100 */
[----:B------:R-:W-:Y:S01]  /*01d0*/  @P0 FFMA.FTZ R0, -R2, R15, R13 ;  /* 0x0000000f02000223 */ /* 0x000fe2000001010d */
[----:B------:R-:W-:-:S04]  /*01e0*/  ISETP.GE.AND P0, PT, R3, UR4, PT ;  /* 0x0000000403007c0c */ /* 0x000fc8000bf06270 */
[----:B------:R-:W-:-:S05]  /*01f0*/  F2FP.BF16.F32.PACK_AB R0, RZ, R0 ;  /* 0x00000000ff00723e */ /* 0x000fca00000010ff */
[----:B0-----:R0:W-:Y:S04]  /*0200*/  STG.E.U16 desc[UR6][R10.64], R0 ;  /* 0x000000000a007986 */ /* 0x0011e8000c101506 */
[----:B------:R-:W-:Y:S05]  /*0210*/  @P0 BREAK.RELIABLE B1 ;  /* 0x0000000000010942 */ /* 0x000fea0003800100 */
[----:B------:R-:W-:Y:S05]  /*0220*/  @P0 BRA `(.L_x_4612) ;  /* 0x0000000000a00947 */ /* 0x000fea0003800000 */
[----:B------:R-:W1:Y:S08]  /*0230*/  LDC.64 R8, c[0x0][0x660] ;  /* 0x00019800ff087b82 */ /* 0x000e700000000a00 */
[----:B------:R-:W2:Y:S08]  /*0240*/  LDC.64 R4, c[0x0][0x650] ;  /* 0x00019400ff047b82 */ /* 0x000eb00000000a00 */
[----:B------:R-:W3:Y:S01]  /*0250*/  LDC.64 R6, c[0x0][0x658] ;  /* 0x00019600ff067b82 */ /* 0x000ee20000000a00 */
[----:B-1----:R-:W4:Y:S04]  /*0260*/  LDG.E.U16 R8, desc[UR6][R8.64] ;  /* 0x0000000608087981 */ /* 0x002f28000c1e1500 */
[----:B--2---:R-:W2:Y:S04]  /*0270*/  LDG.E.U16 R4, desc[UR6][R4.64] ;  /* 0x0000000604047981 */ /* 0x004ea8000c1e1500 */
[----:B---3--:R-:W3:Y:S01]  /*0280*/  LDG.E.U16 R6, desc[UR6][R6.64] ;  /* 0x0000000606067981 */ /* 0x008ee2000c1e1500 */
[----:B0-----:R-:W0:Y:S01]  /*0290*/  LDC.64 R10, c[0x0][0x648] ;  /* 0x00019200ff0a7b82 */ /* 0x001e220000000a00 */
[----:B------:R-:W-:-:S02]  /*02a0*/  IADD3 R3, PT, PT, R3, 0x80, RZ ;  /* 0x0000008003037810 */ /* 0x000fc40007ffe0ff */
[----:B----4-:R-:W-:-:S04]  /*02b0*/  SHF.L.U32 R15, R8, 0x10, RZ ;  /* 0x00000010080f7819 */ /* 0x010fc800000006ff */
[----:B------:R-:W-:Y:S02]  /*02c0*/  FSETP.GEU.FTZ.AND P0, PT, |R15|, 0.5, PT ;  /* 0x3f0000000f00780b */ /* 0x000fe40003f1e200 */
[----:B--2---:R-:W-:Y:S02]  /*02d0*/  SHF.L.U32 R0, R4, 0x10, RZ ;  /* 0x0000001004007819 */ /* 0x004fe400000006ff */
[----:B---3--:R-:W-:-:S05]  /*02e0*/  SHF.L.U32 R13, R6, 0x10, RZ ;  /* 0x00000010060d7819 */ /* 0x008fca00000006ff */
[----:B------:R-:W-:-:S04]  /*02f0*/  FADD.FTZ R2, -R0, R13 ;  /* 0x0000000d00027221 */ /* 0x000fc80000010100 */
[C---:B------:R-:W-:Y:S01]  /*0300*/  @!P0 FFMA.FTZ R0, R15.reuse, R2, R0 ;  /* 0x000000020f008223 */ /* 0x040fe20000010000 */
[----:B------:R-:W-:-:S04]  /*0310*/  @P0 FADD.FTZ R15, -R15, 1 ;  /* 0x3f8000000f0f0421 */ /* 0x000fc80000010100 */
[----:B------:R-:W-:-:S05]  /*0320*/  @P0 FFMA.FTZ R0, -R2, R15, R13 ;  /* 0x0000000f02000223 */ /* 0x000fca000001010d */
[----:B------:R-:W-:-:S05]  /*0330*/  F2FP.BF16.F32.PACK_AB R0, RZ, R0 ;  /* 0x00000000ff00723e */ /* 0x000fca00000010ff */
[----:B0-----:R0:W-:Y:S02]  /*0340*/  STG.E.U16 desc[UR6][R10.64], R0 ;  /* 0x000000000a007986 */ /* 0x0011e4000c101506 */
.L_x_4611:
[----:B------:R-:W-:-:S13]  /*0350*/  ISETP.GE.AND P0, PT, R3, UR4, PT ;  /* 0x0000000403007c0c */ /* 0x000fda000bf06270 */
[----:B------:R-:W-:Y:S05]  /*0360*/  @P0 BREAK.RELIABLE B1 ;  /* 0x0000000000010942 */ /* 0x000fea0003800100 */
[----:B------:R-:W-:Y:S05]  /*0370*/  @P0 BRA `(.L_x_4612) ;  /* 0x00000000004c0947 */ /* 0x000fea0003800000 */
[----:B------:R-:W-:Y:S05]  /*0380*/  BSYNC.RELIABLE B1 ;  /* 0x0000000000017941 */ /* 0x000fea0003800100 */
.L_x_4610:
        /* <DEDUP_REMOVED lines=18> */
.L_x_4612:
[----:B------:R-:W-:Y:S05]  /*04b0*/  BSYNC.RECONVERGENT B0 ;  /* 0x0000000000007941 */ /* 0x000fea0003800200 */
.L_x_4609:
[----:B------:R-:W-:Y:S05]  /*04c0*/  WARPSYNC.ALL ;  /* 0x0000000000007948 */ /* 0x000fea0003800000 */
[----:B------:R-:W-:-:S13]  /*04d0*/  ISETP.GE.AND P0, PT, R3, UR4, PT ;  /* 0x0000000403007c0c */ /* 0x000fda000bf06270 */
[----:B------:R-:W-:Y:S05]  /*04e0*/  @P0 EXIT ;  /* 0x000000000000094d */ /* 0x000fea0003800000 */
[----:B------:R-:W2:Y:S08]  /*04f0*/  LDC.64 R6, c[0x0][0x660] ;  /* 0x00019800ff067b82 */ /* 0x000eb00000000a00 */
[----:B------:R-:W3:Y:S08]  /*0500*/  LDC.64 R2, c[0x0][0x650] ;  /* 0x00019400ff027b82 */ /* 0x000ef00000000a00 */
[----:B------:R-:W4:Y:S01]  /*0510*/  LDC.64 R4, c[0x0][0x658] ;  /* 0x00019600ff047b82 */ /* 0x000f220000000a00 */
[----:B--2---:R-:W2:Y:S04]  /*0520*/  LDG.E.U16 R6, desc[UR6][R6.64] ;  /* 0x0000000606067981 */ /* 0x004ea8000c1e1500 */
[----:B---3--:R-:W0:Y:S04]  /*0530*/  LDG.E.U16 R2, desc[UR6][R2.64] ;  /* 0x0000000602027981 */ /* 0x008e28000c1e1500 */
[----:B----4-:R-:W3:Y:S01]  /*0540*/  LDG.E.U16 R4, desc[UR6][R4.64] ;  /* 0x0000000604047981 */ /* 0x010ee2000c1e1500 */
[----:B------:R-:W4:Y:S01]  /*0550*/  LDC.64 R8, c[0x0][0x648] ;  /* 0x00019200ff087b82 */ /* 0x000f220000000a00 */
[----:B--2---:R-:W-:-:S04]  /*0560*/  SHF.L.U32 R13, R6, 0x10, RZ ;  /* 0x00000010060d7819 */ /* 0x004fc800000006ff */
[----:B------:R-:W-:Y:S02]  /*0570*/  FSETP.GEU.FTZ.AND P0, PT, |R13|, 0.5, PT ;  /* 0x3f0000000d00780b */ /* 0x000fe40003f1e200 */
[----:B01----:R-:W-:Y:S02]  /*0580*/  SHF.L.U32 R0, R2, 0x10, RZ ;  /* 0x0000001002007819 */ /* 0x003fe400000006ff */
[----:B---3--:R-:W-:-:S05]  /*0590*/  SHF.L.U32 R11, R4, 0x10, RZ ;  /* 0x00000010040b7819 */ /* 0x008fca00000006ff */
[----:B------:R-:W-:-:S04]  /*05a0*/  FADD.FTZ R10, -R0, R11 ;  /* 0x0000000b000a7221 */ /* 0x000fc80000010100 */
[C---:B------:R-:W-:Y:S01]  /*05b0*/  @!P0 FFMA.FTZ R0, R13.reuse, R10, R0 ;  /* 0x0000000a0d008223 */ /* 0x040fe20000010000 */
[----:B------:R-:W-:-:S04]  /*05c0*/  @P0 FADD.FTZ R13, -R13, 1 ;  /* 0x3f8000000d0d0421 */ /* 0x000fc80000010100 */
[----:B------:R-:W-:-:S05]  /*05d0*/  @P0 FFMA.FTZ R0, -R10, R13, R11 ;  /* 0x0000000d0a000223 */ /* 0x000fca000001010b */
[----:B------:R-:W-:-:S05]  /*05e0*/  F2FP.BF16.F32.PACK_AB R0, RZ, R0 ;  /* 0x00000000ff00723e */ /* 0x000fca00000010ff */
[----:B----4-:R-:W-:Y:S01]  /*05f0*/  STG.E.U16 desc[UR6][R8.64], R0 ;  /* 0x0000000008007986 */ /* 0x010fe2000c101506 */
[----:B------:R-:W-:Y:S05]  /*0600*/  EXIT ;  /* 0x000000000000794d */ /* 0x000fea0003800000 */
.L_x_4608:
        /* <DEDUP_REMOVED lines=14> */
[----:B------:R-:W3:Y:S01]  /*06f0*/  LDCU.64 UR12, c[0x0][0x4c0] ;  /* 0x00009800ff0c77ac */ /* 0x000ee20008000a00 */
[----:B0-----:R-:W-:-:S05]  /*0700*/  IMAD.HI.U32 R8, R3, UR8, R4 ;  /* 0x0000000803087c27 */ /* 0x001fca000f8e0004 */
[----:B------:R-:W-:-:S04]  /*0710*/  SHF.R.U32.HI R9, RZ, UR9, R8 ;  /* 0x00000009ff097c19 */ /* 0x000fc80008011608 */
[----:B------:R-:W-:-:S05]  /*0720*/  IADD3 R6, PT, PT, -R9, RZ, RZ ;  /* 0x000000ff09067210 */ /* 0x000fca0007ffe1ff */
[----:B-1----:R-:W-:-:S04]  /*0730*/  IMAD R6, R6, UR5, R3 ;  /* 0x0000000506067c24 */ /* 0x002fc8000f8e0203 */
[C---:B--2---:R-:W-:Y:S02]  /*0740*/  IMAD R5, R6.reuse, UR10, RZ ;  /* 0x0000000a06057c24 */ /* 0x044fe4000f8e02ff */
[C---:B------:R-:W-:Y:S02]  /*0750*/  IMAD R4, R6.reuse, UR11, RZ ;  /* 0x0000000b06047c24 */ /* 0x040fe4000f8e02ff */
[C---:B---3--:R-:W-:Y:S02]  /*0760*/  IMAD R7, R6.reuse, UR12, RZ ;  /* 0x0000000c06077c24 */ /* 0x048fe4000f8e02ff */
[----:B------:R-:W-:Y:S01]  /*0770*/  IMAD R6, R6, UR13, RZ ;  /* 0x0000000d06067c24 */ /* 0x000fe2000f8e02ff */
[----:B------:R-:W-:Y:S06]  /*0780*/  @!P0 BRA `(.L_x_4616) ;  /* 0x0000001400948947 */ /* 0x000fec0003800000 */
[----:B------:R-:W0:Y:S01]  /*0790*/  LDCU.64 UR8, c[0x0][0x398] ;  /* 0x00007300ff0877ac */ /* 0x000e220008000a00 */
[----:B------:R-:W-:Y:S02]  /*07a0*/  MOV R8, RZ ;  /* 0x000000ff00087202 */ /* 0x000fe40000000f00 */
[----:B------:R-:W-:Y:S01]  /*07b0*/  ISETP.NE.AND P0, PT, R0, 0x2, PT ;  /* 0x000000020000780c */ /* 0x000fe20003f05270 */
[----:B------:R-:W1:Y:S01]  /*07c0*/  LDCU UR5, c[0x0][0x3a0] ;  /* 0x00007400ff0577ac */ /* 0x000e620008000800 */
[----:B------:R-:W2:Y:S01]  /*07d0*/  LDCU.64 UR10, c[0x0][0x4c8] ;  /* 0x00009900ff0a77ac */ /* 0x000ea20008000a00 */
[----:B------:R-:W3:Y:S01]  /*07e0*/  LDCU.64 UR12, c[0x0][0x4d0] ;  /* 0x00009a00ff0c77ac */ /* 0x000ee20008000a00 */
        /* <DEDUP_REMOVED lines=8> */
[----:B------:R-:W-:Y:S06]  /*0870*/  @!P0 BRA `(.L_x_4616) ;  /* 0x0000001400588947 */ /* 0x000fec0003800000 */
[----:B------:R-:W0:Y:S01]  /*0880*/  LDCU.64 UR8, c[0x0][0x3a8] ;  /* 0x00007500ff0877ac */ /* 0x000e220008000a00 */
[----:B------:R-:W-:Y:S01]  /*0890*/  HFMA2 R10, -RZ, RZ, 0, 0 ;  /* 0x00000000ff0a7431 */ /* 0x000fe200000001ff */
[----:B------:R-:W-:Y:S01]  /*08a0*/  ISETP.NE.AND P0, PT, R0, 0x3, PT ;  /* 0x000000030000780c */ /* 0x000fe20003f05270 */
        /* <DEDUP_REMOVED lines=312> */
[----:B------:R-:W-:Y:S01]  /*1c30*/  ISETP.NE.AND P0, PT, R0, 0x18, PT ;  /* 0x000000180000780c */ /* 0x000fe20003f05270 */
[----:B------:R-:W0:Y:S01]  /*1c40*/  LDCU.64 UR8, c[0x0][0x4a0] ;  /* 0x00009400ff0877ac */ /* 0x000e220008000a00 */
[----:B------:R-:W-:Y:S01]  /*1c50*/  HFMA2 R8, -RZ, RZ, 0, 0 ;  /* 0x00000000ff087431 */ /* 0x000fe200000001ff */
[----:B------:R-:W1:Y:S01]  /*1c60*/  LDCU UR5, c[0x0][0x4a8] ;  /* 0x00009500ff0577ac */ /* 0x000e620008000800 */
[----:B------:R-:W2:Y:S09]  /*1c70*/  LDCU.64 UR10, c[0x0][0x628] ;  /* 0x0000c500ff0a77ac */ /* 0x000eb20008000a00 */
        /* <DEDUP_REMOVED lines=9> */
[----:B------:R-:W5:Y:S01]  /*1d10*/  @P0 LDC.64 R10, c[0x0][0x640] ;  /* 0x00019000ff0a0b82 */ /* 0x000f620000000a00 */
[----:B---3--:R-:W-:-:S04]  /*1d20*/  @P0 IMAD.HI.U32 R16, R15, R16, R14 ;  /* 0x000000100f100227 */ /* 0x008fc800078e000e */
[C---:B--2---:R-:W-:Y:S01]  /*1d30*/  IMAD R5, R8.reuse, UR10, R5 ;  /* 0x0000000a08057c24 */ /* 0x044fe2000f8e0205 */
[----:B------:R-:W-:Y:S01]  /*1d40*/  @P0 SHF.R.U32.HI R16, RZ, R17, R16 ;  /* 0x00000011ff100219 */ /* 0x000fe20000011610 */
[C---:B------:R-:W-:Y:S02]  /*1d50*/  IMAD R4, R8.reuse, UR11, R4 ;  /* 0x0000000b08047c24 */ /* 0x040fe4000f8e0204 */
[----:B----4-:R-:W-:Y:S01]  /*1d60*/  IMAD R7, R8, UR12, R7 ;  /* 0x0000000c08077c24 */ /* 0x010fe2000f8e0207 */
[----:B------:R-:W-:Y:S01]  /*1d70*/  @P0 IADD3 R14, PT, PT, -R16, RZ, RZ ;  /* 0x000000ff100e0210 */ /* 0x000fe20007ffe1ff */
[----:B------:R-:W-:-:S04]  /*1d80*/  IMAD R6, R8, UR13, R6 ;  /* 0x0000000d08067c24 */ /* 0x000fc8000f8e0206 */
[----:B0-----:R-:W-:-:S04]  /*1d90*/  @P0 IMAD R14, R14, R19, R15 ;  /* 0x000000130e0e0224 */ /* 0x001fc800078e020f */
[C---:B-1----:R-:W-:Y:S02]  /*1da0*/  @P0 IMAD R5, R14.reuse, R12, R5 ;  /* 0x0000000c0e050224 */ /* 0x042fe400078e0205 */
[C---:B------:R-:W-:Y:S02]  /*1db0*/  @P0 IMAD R4, R14.reuse, R13, R4 ;  /* 0x0000000d0e040224 */ /* 0x040fe400078e0204 */
[C---:B-----5:R-:W-:Y:S02]  /*1dc0*/  @P0 IMAD R7, R14.reuse, R10, R7 ;  /* 0x0000000a0e070224 */ /* 0x060fe400078e0207 */
[----:B------:R-:W-:-:S07]  /*1dd0*/  @P0 IMAD R6, R14, R11, R6 ;  /* 0x0000000b0e060224 */ /* 0x000fce00078e0206 */
.L_x_4616:
[----:B------:R-:W0:Y:S01]  /*1de0*/  LDCU.64 UR12, c[0x0][0x660] ;  /* 0x0000cc00ff0c77ac */ /* 0x000e220008000a00 */
[----:B------:R-:W1:Y:S01]  /*1df0*/  LDCU.128 UR8, c[0x0][0x650] ;  /* 0x0000ca00ff0877ac */ /* 0x000e620008000c00 */
[----:B0-----:R-:W-:-:S04]  /*1e00*/  IADD3 R10, P1, PT, R6, UR12, RZ ;  /* 0x0000000c060a7c10 */ /* 0x001fc8000ff3e0ff */
[----:B------:R-:W-:Y:S02]  /*1e10*/  IADD3.X R11, PT, PT, RZ, UR13, RZ, P1, !PT ;  /* 0x0000000dff0b7c10 */ /* 0x000fe40008ffe4ff */
[----:B-1----:R-:W-:Y:S02]  /*1e20*/  IADD3 R6, P0, PT, R4, UR8, RZ ;  /* 0x0000000804067c10 */ /* 0x002fe4000ff1e0ff */
[----:B------:R-:W-:Y:S01]  /*1e30*/  IADD3 R8, P1, PT, R7, UR10, RZ ;  /* 0x0000000a07087c10 */ /* 0x000fe2000ff3e0ff */
[----:B------:R-:W2:Y:S01]  /*1e40*/  LDG.E.U16 R10, desc[UR6][R10.64] ;  /* 0x000000060a0a7981 */ /* 0x000ea2000c1e1500 */
[----:B------:R-:W-:Y:S01]  /*1e50*/  IADD3.X R7, PT, PT, RZ, UR9, RZ, P0, !PT ;  /* 0x00000009ff077c10 */ /* 0x000fe200087fe4ff */
[----:B------:R-:W0:Y:S01]  /*1e60*/  LDCU.64 UR8, c[0x0][0x648] ;  /* 0x0000c900ff0877ac */ /* 0x000e220008000a00 */
[----:B------:R-:W-:-:S03]  /*1e70*/  IADD3.X R9, PT, PT, RZ, UR11, RZ, P1, !PT ;  /* 0x0000000bff097c10 */ /* 0x000fc60008ffe4ff */
[----:B------:R-:W3:Y:S04]  /*1e80*/  LDG.E.U16 R6, desc[UR6][R6.64] ;  /* 0x0000000606067981 */ /* 0x000ee8000c1e1500 */
[----:B------:R-:W4:Y:S01]  /*1e90*/  LDG.E.U16 R8, desc[UR6][R8.64] ;  /* 0x0000000608087981 */ /* 0x000f22000c1e1500 */
[----:B------:R-:W-:Y:S02]  /*1ea0*/  IADD3 R3, PT, PT, R3, 0x80, RZ ;  /* 0x0000008003037810 */ /* 0x000fe40007ffe0ff */
[----:B--2---:R-:W-:-:S04]  /*1eb0*/  SHF.L.U32 R14, R10, 0x10, RZ ;  /* 0x000000100a0e7819 */ /* 0x004fc800000006ff */
[----:B------:R-:W-:Y:S02]  /*1ec0*/  FSETP.GEU.FTZ.AND P0, PT, |R14|, 0.5, PT ;  /* 0x3f0000000e00780b */ /* 0x000fe40003f1e200 */
[----:B---3--:R-:W-:Y:S02]  /*1ed0*/  SHF.L.U32 R13, R6, 0x10, RZ ;  /* 0x00000010060d7819 */ /* 0x008fe400000006ff */
[----:B----4-:R-:W-:-:S05]  /*1ee0*/  SHF.L.U32 R15, R8, 0x10, RZ ;  /* 0x00000010080f7819 */ /* 0x010fca00000006ff */
[----:B------:R-:W-:-:S04]  /*1ef0*/  FADD.FTZ R4, -R13, R15 ;  /* 0x0000000f0d047221 */ /* 0x000fc80000010100 */
[C---:B------:R-:W-:Y:S01]  /*1f00*/  @P0 FADD.FTZ R11, -R14.reuse, 1 ;  /* 0x3f8000000e0b0421 */ /* 0x040fe20000010100 */
[----:B------:R-:W-:-:S03]  /*1f10*/  @!P0 FFMA.FTZ R12, R14, R4, R13 ;  /* 0x000000040e0c8223 */ /* 0x000fc6000001000d */
[----:B------:R-:W-:Y:S01]  /*1f20*/  @P0 FFMA.FTZ R12, -R4, R11, R15 ;  /* 0x0000000b040c0223 */ /* 0x000fe2000001010f */
[----:B0-----:R-:W-:-:S04]  /*1f30*/  IADD3 R4, P0, PT, R5, UR8, RZ ;  /* 0x0000000805047c10 */ /* 0x001fc8000ff1e0ff */
[----:B------:R-:W-:Y:S02]  /*1f40*/  F2FP.BF16.F32.PACK_AB R12, RZ, R12 ;  /* 0x0000000cff0c723e */ /* 0x000fe400000010ff */
[----:B------:R-:W-:-:S05]  /*1f50*/  IADD3.X R5, PT, PT, RZ, UR9, RZ, P0, !PT ;  /* 0x00000009ff057c10 */ /* 0x000fca00087fe4ff */
[----:B------:R0:W-:Y:S01]  /*1f60*/  STG.E.U16 desc[UR6][R4.64], R12 ;  /* 0x0000000c04007986 */ /* 0x0001e2000c101506 */
[----:B------:R-:W-:-:S13]  /*1f70*/  ISETP.GE.AND P0, PT, R3, UR4, PT ;  /* 0x0000000403007c0c */ /* 0x000fda000bf06270 */
[----:B------:R-:W-:Y:S05]  /*1f80*/  @P0 BREAK.RELIABLE B1 ;  /* 0x0000000000010942 */ /* 0x000fea0003800100 */
[----:B0-----:R-:W-:Y:S05]  /*1f90*/  @P0 BRA `(.L_x_4617) ;  /* 0x0000003000800947 */ /* 0x001fea0003800000 */
        /* <DEDUP_REMOVED lines=373> */
.L_x_4618:
        /* <DEDUP_REMOVED lines=24> */
[----:B------:R0:W-:Y:S02]  /*3870*/  STG.E.U16 desc[UR6][R4.64], R12 ;  /* 0x0000000c04007986 */ /* 0x0001e4000c101506 */
.L_x_4615:
[----:B------:R-:W-:-:S13]  /*3880*/  ISETP.GE.AND P0, PT, R3, UR4, PT ;  /* 0x0000000403007c0c */ /* 0x000fda000bf06270 */
[----:B------:R-:W-:Y:S05]  /*3890*/  @P0 BREAK.RELIABLE B1 ;  /* 0x0000000000010942 */ /* 0x000fea0003800100 */
[----:B------:R-:W-:Y:S05]  /*38a0*/  @P0 BRA `(.L_x_4617) ;  /* 0x00000018003c0947 */ /* 0x000fea0003800000 */
[----:B------:R-:W-:Y:S05]  /*38b0*/  BSYNC.RELIABLE B1 ;  /* 0x0000000000017941 */ /* 0x000fea0003800100 */
.L_x_4614:
[----:B------:R-:W1:Y:S01]  /*38c0*/  LDCU.64 UR8, c[0x0][0x390] ;  /* 0x00007200ff0877ac */ /* 0x000e620008000a00 */
[----:B0-----:R-:W-:Y:S01]  /*38d0*/  HFMA2 R4, -RZ, RZ, 0, 0 ;  /* 0x00000000ff047431 */ /* 0x001fe200000001ff */
[----:B------:R-:W-:Y:S01]  /*38e0*/  MOV R5, R3 ;  /* 0x0000000300057202 */ /* 0x000fe20000000f00 */
[----:B------:R-:W0:Y:S01]  /*38f0*/  LDCU UR5, c[0x0][0x38c] ;  /* 0x00007180ff0577ac */ /* 0x000e220008000800 */
[----:B------:R-:W-:Y:S01]  /*3900*/  ISETP.NE.AND P0, PT, R2, RZ, PT ;  /* 0x000000ff0200720c */ /* 0x000fe20003f05270 */
[----:B------:R-:W2:Y:S01]  /*3910*/  LDCU.64 UR10, c[0x0][0x4b8] ;  /* 0x00009700ff0a77ac */ /* 0x000ea20008000a00 */
[----:B------:R-:W3:Y:S01]  /*3920*/  LDCU.64 UR12, c[0x0][0x4c0] ;  /* 0x00009800ff0c77ac */ /* 0x000ee20008000a00 */
[----:B-1----:R-:W-:-:S05]  /*3930*/  IMAD.HI.U32 R8, R3, UR8, R4 ;  /* 0x0000000803087c27 */ /* 0x002fca000f8e0004 */
[----:B------:R-:W-:-:S04]  /*3940*/  SHF.R.U32.HI R9, RZ, UR9, R8 ;  /* 0x00000009ff097c19 */ /* 0x000fc80008011608 */
[----:B------:R-:W-:-:S05]  /*3950*/  IADD3 R6, PT, PT, -R9, RZ, RZ ;  /* 0x000000ff09067210 */ /* 0x000fca0007ffe1ff */
[----:B0-----:R-:W-:-:S04]  /*3960*/  IMAD R6, R6, UR5, R3 ;  /* 0x0000000506067c24 */ /* 0x001fc8000f8e0203 */
        /* <DEDUP_REMOVED lines=362> */
.L_x_4619:
        /* <DEDUP_REMOVED lines=25> */
.L_x_4617:
[----:B------:R-:W-:Y:S05]  /*51a0*/  BSYNC.RECONVERGENT B0 ;  /* 0x0000000000007941 */ /* 0x000fea0003800200 */
.L_x_4613:
        /* <DEDUP_REMOVED lines=9> */
[----:B------:R-:W3:Y:S01]  /*5240*/  LDCU.64 UR12, c[0x0][0x4c0] ;  /* 0x00009800ff0c77ac */ /* 0x000ee20008000a00 */
[----:B--2---:R-:W-:-:S05]  /*5250*/  IMAD.HI.U32 R6, R3, UR4, R4 ;  /* 0x0000000403067c27 */ /* 0x004fca000f8e0004 */
[----:B------:R-:W-:-:S04]  /*5260*/  SHF.R.U32.HI R7, RZ, UR5, R6 ;  /* 0x00000005ff077c19 */ /* 0x000fc80008011606 */
[----:B------:R-:W-:-:S05]  /*5270*/  IADD3 R4, PT, PT, -R7, RZ, RZ ;  /* 0x000000ff07047210 */ /* 0x000fca0007ffe1ff */
[----:B0-----:R-:W-:-:S04]  /*5280*/  IMAD R4, R4, UR8, R3 ;  /* 0x0000000804047c24 */ /* 0x001fc8000f8e0203 */
[C---:B-1----:R-:W-:Y:S02]  /*5290*/  IMAD R3, R4.reuse, UR10, RZ ;  /* 0x0000000a04037c24 */ /* 0x042fe4000f8e02ff */
        /* <DEDUP_REMOVED lines=340> */
[----:B0-----:R-:W-:-:S07]  /*67e0*/  IMAD.HI.U32 R12, R7, UR9, R6 ;  /* 0x00000009070c7c27 */ /* 0x001fce000f8e0006 */
[----:B------:R-:W0:Y:S01]  /*67f0*/  @P0 LDC R17, c[0x0][0x4ac] ;  /* 0x00012b00ff110b82 */ /* 0x000e220000000800 */
[----:B-1----:R-:W-:Y:S01]  /*6800*/  SHF.R.U32.HI R13, RZ, UR4, R12 ;  /* 0x00000004ff0d7c19 */ /* 0x002fe2000801160c */
[----:B------:R-:W1:Y:S01]  /*6810*/  LDCU.64 UR4, c[0x0][0x630] ;  /* 0x0000c600ff0477ac */ /* 0x000e620008000a00 */
[----:B------:R-:W-:Y:S02]  /*6820*/  @P0 MOV R12, RZ ;  /* 0x000000ff000c0202 */ /* 0x000fe40000000f00 */
[----:B------:R-:W-:-:S03]  /*6830*/  IADD3 R6, PT, PT, -R13, RZ, RZ ;  /* 0x000000ff0d067210 */ /* 0x000fc60007ffe1ff */
[----:B------:R-:W4:Y:S02]  /*6840*/  @P0 LDC.64 R8, c[0x0][0x638] ;  /* 0x00018e00ff080b82 */ /* 0x000f240000000a00 */
[----:B------:R-:W-:-:S06]  /*6850*/  IMAD R6, R6, UR8, R7 ;  /* 0x0000000806067c24 */ /* 0x000fcc000f8e0207 */
[----:B------:R-:W5:Y:S01]  /*6860*/  @P0 LDC.64 R10, c[0x0][0x640] ;  /* 0x00019000ff0a0b82 */ /* 0x000f620000000a00 */
[----:B---3--:R-:W-:-:S04]  /*6870*/  @P0 IMAD.HI.U32 R0, R13, R14, R12 ;  /* 0x0000000e0d000227 */ /* 0x008fc800078e000c */
[C---:B--2---:R-:W-:Y:S01]  /*6880*/  IMAD R3, R6.reuse, UR10, R3 ;  /* 0x0000000a06037c24 */ /* 0x044fe2000f8e0203 */
[----:B------:R-:W-:Y:S01]  /*6890*/  @P0 SHF.R.U32.HI R0, RZ, R15, R0 ;  /* 0x0000000fff000219 */ /* 0x000fe20000011600 */
[C---:B------:R-:W-:Y:S02]  /*68a0*/  IMAD R2, R6.reuse, UR11, R2 ;  /* 0x0000000b06027c24 */ /* 0x040fe4000f8e0202 */
[----:B-1----:R-:W-:Y:S01]  /*68b0*/  IMAD R5, R6, UR4, R5 ;  /* 0x0000000406057c24 */ /* 0x002fe2000f8e0205 */
[----:B------:R-:W-:Y:S01]  /*68c0*/  @P0 IADD3 R12, PT, PT, -R0, RZ, RZ ;  /* 0x000000ff000c0210 */ /* 0x000fe20007ffe1ff */
[----:B------:R-:W-:-:S04]  /*68d0*/  IMAD R4, R6, UR5, R4 ;  /* 0x0000000506047c24 */ /* 0x000fc8000f8e0204 */
[----:B0-----:R-:W-:-:S04]  /*68e0*/  @P0 IMAD R12, R17, R12, R13 ;  /* 0x0000000c110c0224 */ /* 0x001fc800078e020d */
[C---:B----4-:R-:W-:Y:S02]  /*68f0*/  @P0 IMAD R3, R12.reuse, R8, R3 ;  /* 0x000000080c030224 */ /* 0x050fe400078e0203 */
[C---:B------:R-:W-:Y:S02]  /*6900*/  @P0 IMAD R2, R12.reuse, R9, R2 ;  /* 0x000000090c020224 */ /* 0x040fe400078e0202 */
[C---:B-----5:R-:W-:Y:S02]  /*6910*/  @P0 IMAD R5, R12.reuse, R10, R5 ;  /* 0x0000000a0c050224 */ /* 0x060fe400078e0205 */
[----:B------:R-:W-:-:S07]  /*6920*/  @P0 IMAD R4, R12, R11, R4 ;  /* 0x0000000b0c040224 */ /* 0x000fce00078e0204 */
.L_x_4620:
[----:B------:R-:W0:Y:S01]  /*6930*/  LDCU.64 UR4, c[0x0][0x660] ;  /* 0x0000cc00ff0477ac */ /* 0x000e220008000a00 */
[----:B------:R-:W1:Y:S01]  /*6940*/  LDCU.128 UR8, c[0x0][0x650] ;  /* 0x0000ca00ff0877ac */ /* 0x000e620008000c00 */
[----:B0-----:R-:W-:-:S04]  /*6950*/  IADD3 R8, P1, PT, R4, UR4, RZ ;  /* 0x0000000404087c10 */ /* 0x001fc8000ff3e0ff */
[----:B------:R-:W-:Y:S01]  /*6960*/  IADD3.X R9, PT, PT, RZ, UR5, RZ, P1, !PT ;  /* 0x00000005ff097c10 */ /* 0x000fe20008ffe4ff */
[----:B------:R-:W0:Y:S01]  /*6970*/  LDCU.64 UR4, c[0x0][0x648] ;  /* 0x0000c900ff0477ac */ /* 0x000e220008000a00 */
[----:B-1----:R-:W-:Y:S02]  /*6980*/  IADD3 R4, P0, PT, R2, UR8, RZ ;  /* 0x0000000802047c10 */ /* 0x002fe4000ff1e0ff */
[----:B------:R-:W-:Y:S01]  /*6990*/  IADD3 R6, P1, PT, R5, UR10, RZ ;  /* 0x0000000a05067c10 */ /* 0x000fe2000ff3e0ff */
[----:B------:R-:W2:Y:S01]  /*69a0*/  LDG.E.U16 R8, desc[UR6][R8.64] ;  /* 0x0000000608087981 */ /* 0x000ea2000c1e1500 */
[----:B------:R-:W-:Y:S02]  /*69b0*/  IADD3.X R5, PT, PT, RZ, UR9, RZ, P0, !PT ;  /* 0x00000009ff057c10 */ /* 0x000fe400087fe4ff */
[----:B------:R-:W-:-:S03]  /*69c0*/  IADD3.X R7, PT, PT, RZ, UR11, RZ, P1, !PT ;  /* 0x0000000bff077c10 */ /* 0x000fc60008ffe4ff */
[----:B------:R-:W3:Y:S04]  /*69d0*/  LDG.E.U16 R4, desc[UR6][R4.64] ;  /* 0x0000000604047981 */ /* 0x000ee8000c1e1500 */
[----:B------:R-:W4:Y:S01]  /*69e0*/  LDG.E.U16 R6, desc[UR6][R6.64] ;  /* 0x0000000606067981 */ /* 0x000f22000c1e1500 */
        /* <DEDUP_REMOVED lines=11> */
[----:B------:R-:W-:Y:S01]  /*6aa0*/  STG.E.U16 desc[UR6][R2.64], R10 ;  /* 0x0000000a02007986 */ /* 0x000fe2000c101506 */
[----:B------:R-:W-:Y:S05]  /*6ab0*/  EXIT ;  /* 0x000000000000794d */ /* 0x000fea0003800000 */
.L_x_4621:
        /* <DEDUP_REMOVED lines=12> */
.L_x_8014:


//--------------------- .text._ZN2at6native27unrolled_elementwise_kernelIZZZNS0_44_GLOBAL__N__40a83637_7_Lerp_cu_7dd49032_296918lerp_tensor_kernelERNS_18TensorIteratorBaseEENKUlvE0_clEvENKUlvE2_clEvEUlN3c108BFloat16ES8_S8_E_St5arrayIPcLm4EELi4E23TrivialOffsetCalculatorILi3EjESD_ILi1EjENS0_6memory15LoadWithoutCastENSG_16StoreWithoutCastEEEviT_T0_T2_T3_T4_T5_ --------------------------
	.section	.text._ZN2at6native27unrolled_elementwise_kernelIZZZNS0_44_GLOBAL__N__40a83637_7_Lerp_cu_7dd49032_296918lerp_tensor_kernelERNS_18TensorIteratorBaseEENKUlvE0_clEvENKUlvE2_clEvEUlN3c108BFloat16ES8_S8_E_St5arrayIPcLm4EELi4E23TrivialOffsetCalculatorILi3EjESD_ILi1EjENS0_6memory15LoadWithoutCastENSG_16StoreWithoutCastEEEviT_T0_T2_T3_T4_T5_,"ax",@progbits
	.align	128
        .global         _ZN2at6native27unrolled_elementwise_kernelIZZZNS0_44_GLOBAL__N__40a83637_7_Lerp_cu_7dd49032_296918lerp_tensor_kernelERNS_18TensorIteratorBaseEENKUlvE0_clEvENKUlvE2_clEvEUlN3c108BFloat16ES8_S8_E_St5arrayIPcLm4EELi4E23TrivialOffsetCalculatorILi3EjESD_ILi1EjENS0_6memory15LoadWithoutCastENSG_16StoreWithoutCastEEEviT_T0_T2_T3_T4_T5_
        .type           _ZN2at6native27unrolled_elementwise_kernelIZZZNS0_44_GLOBAL__N__40a83637_7_Lerp_cu_7dd49032_296918lerp_tensor_kernelERNS_18TensorIteratorBaseEENKUlvE0_clEvENKUlvE2_clEvEUlN3c108BFloat16ES8_S8_E_St5arrayIPcLm4EELi4E23TrivialOffsetCalculatorILi3EjESD_ILi1EjENS0_6memory15LoadWithoutCastENSG_16StoreWithoutCastEEEviT_T0_T2_T3_T4_T5_,@function
        .size           _ZN2at6native27unrolled_elementwise_kernelIZZZNS0_44_GLOBAL__N__40a83637_7_Lerp_cu_7dd49032_296918lerp_tensor_kernelERNS_18TensorIteratorBaseEENKUlvE0_clEvENKUlvE2_clEvEUlN3c108BFloat16ES8_S8_E_St5arrayIPcLm4EELi4E23TrivialOffsetCalculatorILi3EjESD_ILi1EjENS0_6memory15LoadWithoutCastENSG_16StoreWithoutCastEEEviT_T0_T2_T3_T4_T5_,(.L_x_8015 - _ZN2at6native27unrolled_elementwise_kernelIZZZNS0_44_GLOBAL__N__40a83637_7_Lerp_cu_7dd49032_296918lerp_tensor_kernelERNS_18TensorIteratorBaseEENKUlvE0_clEvENKUlvE2_clEvEUlN3c108BFloat16ES8_S8_E_St5arrayIPcLm4EELi4E23TrivialOffsetCalculatorILi3EjESD_ILi1EjENS0_6memory15LoadWithoutCastENSG_16StoreWithoutCastEEEviT_T0_T2_T3_T4_T5_)
        .other          _ZN2at6native27unrolled_elementwise_kernelIZZZNS0_44_GLOBAL__N__40a83637_7_Lerp_cu_7dd49032_296918lerp_tensor_kernelERNS_18TensorIteratorBaseEENKUlvE0_clEvENKUlvE2_clEvEUlN3c108BFloat16ES8_S8_E_St5arrayIPcLm4EELi4E23TrivialOffsetCalculatorILi3EjESD_ILi1EjENS0_6memory15LoadWithoutCastENSG_16StoreWithoutCastEEEviT_T0_T2_T3_T4_T5_,@"STO_CUDA_ENTRY STV_DEFAULT"
_ZN2at6native27unrolled_elementwise_kernelIZZZNS0_44_GLOBAL__N__40a83637_7_Lerp_cu_7dd49032_296918lerp_tensor_kernelERNS_18TensorIteratorBaseEENKUlvE0_clEvENKUlvE2_clEvEUlN3c108BFloat16ES8_S8_E_St5arrayIPcLm4EELi4E23TrivialOffsetCalculatorILi3EjESD_ILi1EjENS0_6memory15LoadWithoutCastENSG_16StoreWithoutCastEEEviT_T0_T2_T3_T4_T5_:
.text._ZN2at6native27unrolled_elementwise_kernelIZZZNS0_44_GLOBAL__N__40a83637_7_Lerp_cu_7dd49032_296918lerp_tensor_kernelERNS_18TensorIteratorBaseEENKUlvE0_clEvENKUlvE2_clEvEUlN3c108BFloat16ES8_S8_E_St5arrayIPcLm4EELi4E23TrivialOffsetCalculatorILi3EjESD_ILi1EjENS0_6memory15LoadWithoutCastENSG_16StoreWithoutCastEEEviT_T0_T2_T3_T4_T5_:
        /* <DEDUP_REMOVED lines=8> */
[----:B------:R-:W1:Y:S01]  /*0080*/  LDC.64 R24, c[0x0][0x390] ;  /* 0x0000e400ff187b82 */ /* 0x000e620000000a00 */
[----:B0-----:R-:W-:-:S07]  /*0090*/  IMAD R2, R0, -0x200, R3 ;  /* 0xfffffe0000027824 */ /* 0x001fce00078e0203 */
[----:B------:R-:W0:Y:S01]  /*00a0*/  LDC.64 R14, c[0x0][0x390] ;  /* 0x0000e400ff0e7b82 */ /* 0x000e220000000a00 */
[----:B--2---:R-:W-:Y:S02]  /*00b0*/  MOV R3, R27 ;  /* 0x0000001b00037202 */ /* 0x004fe40000000f00 */
[----:B------:R-:W-:-:S05]  /*00c0*/  ISETP.GE.AND P0, PT, R27, R2, PT ;  /* 0x000000021b00720c */ /* 0x000fca0003f06270 */
[----:B------:R-:W2:Y:S08]  /*00d0*/  LDC.64 R16, c[0x0][0x398] ;  /* 0x0000e600ff107b82 */ /* 0x000eb00000000a00 */
[----:B------:R-:W2:Y:S01]  /*00e0*/  LDC.64 R10, c[0x0][0x398] ;  /* 0x0000e600ff0a7b82 */ /* 0x000ea20000000a00 */
[----:B------:R-:W-:-:S05]  /*00f0*/  @!P0 VIADD R27, R3, 0x80 ;  /* 0x00000080031b8836 */ /* 0x000fca0000000000 */
[----:B------:R-:W-:-:S13]  /*0100*/  ISETP.GE.AND P1, PT, R27, R2, PT ;  /* 0x000000021b00720c */ /* 0x000fda0003f26270 */
[----:B------:R-:W-:Y:S01]  /*0110*/  @!P1 LEA R7, R0, R27, 0x9 ;  /* 0x0000001b00079211 */ /* 0x000fe200078e48ff */
[----:B------:R-:W-:Y:S01]  /*0120*/  @!P1 VIADD R27, R27, 0x80 ;  /* 0x000000801b1b9836 */ /* 0x000fe20000000000 */
[----:B------:R-:W0:Y:S01]  /*0130*/  @!P1 LDC.64 R22, c[0x0][0x3a0] ;  /* 0x0000e800ff169b82 */ /* 0x000e220000000a00 */
[----:B------:R-:W-:Y:S02]  /*0140*/  PRMT R6, RZ, 0x7610, R6 ;  /* 0x00007610ff067816 */ /* 0x000fe40000000006 */
[----:B---3--:R-:W-:Y:S01]  /*0150*/  @!P1 IMAD.WIDE.U32 R28, R7, 0x2, R28 ;  /* 0x00000002071c9825 */ /* 0x008fe200078e001c */
[----:B------:R-:W-:-:S03]  /*0160*/  ISETP.GE.AND P3, PT, R27, R2, PT ;  /* 0x000000021b00720c */ /* 0x000fc60003f66270 */
[----:B----4-:R-:W-:Y:S01]  /*0170*/  @!P1 IMAD.WIDE.U32 R20, R7, 0x2, R20 ;  /* 0x0000000207149825 */ /* 0x010fe200078e0014 */
[----:B------:R-:W-:Y:S01]  /*0180*/  PRMT R5, RZ, 0x7610, R5 ;  /* 0x00007610ff057816 */ /* 0x000fe20000000005 */
[----:B-1----:R-:W5:Y:S05]  /*0190*/  @!P1 LDG.E.U16 R4, desc[UR4][R28.64] ;  /* 0x000000041c049981 */ /* 0x002f6a000c1e1500 */
[----:B------:R-:W5:Y:S03]  /*01a0*/  @!P1 LDG.E.U16 R5, desc[UR4][R20.64] ;  /* 0x0000000414059981 */ /* 0x000f66000c1e1500 */
[----:B------:R-:W-:Y:S01]  /*01b0*/  @!P3 LEA R9, R0, R27, 0x9 ;  /* 0x0000001b0009b211 */ /* 0x000fe200078e48ff */
[----:B------:R-:W-:Y:S01]  /*01c0*/  @!P3 VIADD R27, R27, 0x80 ;  /* 0x000000801b1bb836 */ /* 0x000fe20000000000 */
[----:B------:R-:W1:Y:S04]  /*01d0*/  @!P3 LDC.64 R12, c[0x0][0x3a0] ;  /* 0x0000e800ff0cbb82 */ /* 0x000e680000000a00 */
[----:B------:R-:W-:-:S13]  /*01e0*/  ISETP.GE.AND P2, PT, R27, R2, PT ;  /* 0x000000021b00720c */ /* 0x000fda0003f46270 */
[----:B------:R-:W3:Y:S01]  /*01f0*/  @!P2 LDC.64 R18, c[0x0][0x3a0] ;  /* 0x0000e800ff12ab82 */ /* 0x000ee20000000a00 */
[----:B0-----:R-:W-:Y:S01]  /*0200*/  @!P1 IMAD.WIDE.U32 R22, R7, 0x2, R22 ;  /* 0x0000000207169825 */ /* 0x001fe200078e0016 */
[----:B------:R-:W-:Y:S02]  /*0210*/  PRMT R7, RZ, 0x7610, R7 ;  /* 0x00007610ff077816 */ /* 0x000fe40000000007 */
[----:B------:R-:W-:Y:S01]  /*0220*/  @!P2 LEA R27, R0, R27, 0x9 ;  /* 0x0000001b001ba211 */ /* 0x000fe200078e48ff */
[----:B------:R-:W-:Y:S01]  /*0230*/  @!P3 IMAD.WIDE.U32 R24, R9, 0x2, R24 ;  /* 0x000000020918b825 */ /* 0x000fe200078e0018 */
[----:B------:R0:W5:Y:S03]  /*0240*/  @!P1 LDG.E.U16 R6, desc[UR4][R22.64] ;  /* 0x0000000416069981 */ /* 0x000166000c1e1500 */
[C---:B------:R-:W-:Y:S01]  /*0250*/  @!P2 IMAD.WIDE.U32 R14, R27.reuse, 0x2, R14 ;  /* 0x000000021b0ea825 */ /* 0x040fe200078e000e */
[----:B------:R4:W5:Y:S03]  /*0260*/  @!P3 LDG.E.U16 R7, desc[UR4][R24.64] ;  /* 0x000000041807b981 */ /* 0x000966000c1e1500 */
[C---:B--2---:R-:W-:Y:S01]  /*0270*/  @!P2 IMAD.WIDE.U32 R16, R27.reuse, 0x2, R16 ;  /* 0x000000021b10a825 */ /* 0x044fe200078e0010 */
[----:B0-----:R-:W0:Y:S03]  /*0280*/  LDC.64 R22, c[0x0][0x390] ;  /* 0x0000e400ff167b82 */ /* 0x001e260000000a00 */
[----:B---3--:R-:W-:-:S05]  /*0290*/  @!P2 IMAD.WIDE.U32 R18, R27, 0x2, R18 ;  /* 0x000000021b12a825 */ /* 0x008fca00078e0012 */
[----:B----4-:R-:W2:Y:S08]  /*02a0*/  LDC.64 R24, c[0x0][0x398] ;  /* 0x0000e600ff187b82 */ /* 0x010eb00000000a00 */
[----:B------:R-:W3:Y:S01]  /*02b0*/  @!P0 LDC.64 R26, c[0x0][0x3a0] ;  /* 0x0000e800ff1a8b82 */ /* 0x000ee20000000a00 */
[----:B------:R-:W-:Y:S01]  /*02c0*/  @!P3 IMAD.WIDE.U32 R10, R9, 0x2, R10 ;  /* 0x00000002090ab825 */ /* 0x000fe200078e000a */
[----:B------:R-:W-:-:S03]  /*02d0*/  PRMT R20, RZ, 0x7610, R20 ;  /* 0x00007610ff147816 */ /* 0x000fc60000000014 */
[----:B-1----:R-:W-:Y:S01]  /*02e0*/  @!P3 IMAD.WIDE.U32 R12, R9, 0x2, R12 ;  /* 0x00000002090cb825 */ /* 0x002fe200078e000c */
[----:B------:R-:W-:Y:S02]  /*02f0*/  PRMT R9, RZ, 0x7610, R9 ;  /* 0x00007610ff097816 */ /* 0x000fe40000000009 */
[----:B------:R1:W5:Y:S01]  /*0300*/  @!P2 LDG.E.U16 R20, desc[UR4][R14.64] ;  /* 0x000000040e14a981 */ /* 0x000362000c1e1500 */
[----:B------:R-:W-:-:S03]  /*0310*/  @!P0 IMAD R29, R0, 0x200, R3 ;  /* 0x00000200001d8824 */ /* 0x000fc600078e0203 */
[----:B------:R4:W5:Y:S01]  /*0320*/  @!P3 LDG.E.U16 R9, desc[UR4][R12.64] ;  /* 0x000000040c09b981 */ /* 0x000962000c1e1500 */
[----:B0-----:R-:W-:-:S04]  /*0330*/  @!P0 IMAD.WIDE.U32 R22, R29, 0x2, R22 ;  /* 0x000000021d168825 */ /* 0x001fc800078e0016 */
[C---:B--2---:R-:W-:Y:S01]  /*0340*/  @!P0 IMAD.WIDE.U32 R24, R29.reuse, 0x2, R24 ;  /* 0x000000021d188825 */ /* 0x044fe200078e0018 */
[----:B-1----:R-:W-:Y:S02]  /*0350*/  PRMT R14, RZ, 0x7610, R14 ;  /* 0x00007610ff0e7816 */ /* 0x002fe4000000000e */
[----:B----4-:R-:W-:Y:S02]  /*0360*/  PRMT R13, RZ, 0x7610, R13 ;  /* 0x00007610ff0d7816 */ /* 0x010fe4000000000d */
[----:B------:R-:W-:Y:S01]  /*0370*/  PRMT R12, RZ, 0x7610, R12 ;  /* 0x00007610ff0c7816 */ /* 0x000fe2000000000c */
[----:B---3--:R-:W-:-:S03]  /*0380*/  @!P0 IMAD.WIDE.U32 R26, R29, 0x2, R26 ;  /* 0x000000021d1a8825 */ /* 0x008fc600078e001a */
[----:B------:R-:W5:Y:S04]  /*0390*/  @!P0 LDG.E.U16 R13, desc[UR4][R22.64] ;  /* 0x00000004160d8981 */ /* 0x000f68000c1e1500 */
[----:B------:R-:W5:Y:S04]  /*03a0*/  @!P0 LDG.E.U16 R12, desc[UR4][R24.64] ;  /* 0x00000004180c8981 */ /* 0x000f68000c1e1500 */
[----:B------:R-:W5:Y:S01]  /*03b0*/  @!P0 LDG.E.U16 R14, desc[UR4][R26.64] ;  /* 0x000000041a0e8981 */ /* 0x000f62000c1e1500 */
[----:B------:R-:W-:Y:S02]  /*03c0*/  ISETP.GE.AND P0, PT, R3, R2, PT ;  /* 0x000000020300720c */ /* 0x000fe40003f06270 */
[----:B------:R-:W-:-:S06]  /*03d0*/  PRMT R8, RZ, 0x7610, R8 ;  /* 0x00007610ff087816 */ /* 0x000fcc0000000008 */
[----:B------:R0:W5:Y:S01]  /*03e0*/  @!P3 LDG.E.U16 R8, desc[UR4][R10.64] ;  /* 0x000000040a08b981 */ /* 0x000162000c1e1500 */
[----:B------:R-:W-:Y:S02]  /*03f0*/  PRMT R28, RZ, 0x7610, R28 ;  /* 0x00007610ff1c7816 */ /* 0x000fe4000000001c */
[----:B------:R-:W-:-:S04]  /*0400*/  PRMT R21, RZ, 0x7610, R21 ;  /* 0x00007610ff157816 */ /* 0x000fc80000000015 */
[----:B------:R1:W5:Y:S01]  /*0410*/  @!P2 LDG.E.U16 R28, desc[UR4][R18.64] ;  /* 0x00000004121ca981 */ /* 0x000362000c1e1500 */
[----:B0-----:R-:W0:Y:S03]  /*0420*/  @!P0 LDC.64 R10, c[0x0][0x388] ;  /* 0x0000e200ff0a8b82 */ /* 0x001e260000000a00 */
[----:B------:R2:W5:Y:S01]  /*0430*/  @!P2 LDG.E.U16 R21, desc[UR4][R16.64] ;  /* 0x000000041015a981 */ /* 0x000562000c1e1500 */
[C---:B------:R-:W-:Y:S02]  /*0440*/  VIADD R15, R3.reuse, 0x100 ;  /* 0x00000100030f7836 */ /* 0x040fe40000000000 */
[----:B------:R-:W-:Y:S01]  /*0450*/  @!P0 IMAD R29, R0, 0x200, R3 ;  /* 0x00000200001d8824 */ /* 0x000fe200078e0203 */
[C---:B-1----:R-:W-:Y:S01]  /*0460*/  IADD3 R19, PT, PT, R3.reuse, 0x80, RZ ;  /* 0x0000008003137810 */ /* 0x042fe20007ffe0ff */
[----:B------:R-:W-:Y:S01]  /*0470*/  BSSY.RECONVERGENT B0, `(.L_x_4622) ;  /* 0x0000012000007945 */ /* 0x000fe20003800200 */
[----:B--2---:R-:W-:-:S02]  /*0480*/  IADD3 R17, PT, PT, R3, 0x180, RZ ;  /* 0x0000018003117810 */ /* 0x004fc40007ffe0ff */
[----:B------:R-:W-:Y:S02]  /*0490*/  @!P0 MOV R3, R19 ;  /* 0x0000001300038202 */ /* 0x000fe40000000f00 */
[-C--:B------:R-:W-:Y:S02]  /*04a0*/  ISETP.GE.AND P5, PT, R19, R2.reuse, PT ;  /* 0x000000021300720c */ /* 0x080fe40003fa6270 */
[-C--:B------:R-:W-:Y:S02]  /*04b0*/  ISETP.GE.AND P3, PT, R15, R2.reuse, PT ;  /* 0x000000020f00720c */ /* 0x080fe40003f66270 */
[-C--:B------:R-:W-:Y:S02]  /*04c0*/  ISETP.GE.AND P1, PT, R17, R2.reuse, PT ;  /* 0x000000021100720c */ /* 0x080fe40003f26270 */
[----:B------:R-:W-:Y:S01]  /*04d0*/  ISETP.GE.AND P2, PT, R3, R2, PT ;  /* 0x000000020300720c */ /* 0x000fe20003f46270 */
[----:B0-----:R-:W-:Y:S01]  /*04e0*/  @!P0 IMAD.WIDE.U32 R10, R29, 0x2, R10 ;  /* 0x000000021d0a8825 */ /* 0x001fe200078e000a */
[----:B------:R-:W-:Y:S11]  /*04f0*/  @P0 BRA `(.L_x_4623) ;  /* 0x0000000000240947 */ /* 0x000ff60003800000 */
[----:B-----5:R-:W-:Y:S01]  /*0500*/  IMAD.U32 R14, R14, 0x10000, RZ ;  /* 0x000100000e0e7824 */ /* 0x020fe200078e00ff */
[----:B------:R-:W-:Y:S01]  /*0510*/  SHF.L.U32 R13, R13, 0x10, RZ ;  /* 0x000000100d0d7819 */ /* 0x000fe200000006ff */
[----:B------:R-:W-:-:S03]  /*0520*/  IMAD.U32 R17, R12, 0x10000, RZ ;  /* 0x000100000c117824 */ /* 0x000fc600078e00ff */
[----:B------:R-:W-:Y:S01]  /*0530*/  FSETP.GEU.FTZ.AND P4, PT, |R14|, 0.5, PT ;  /* 0x3f0000000e00780b */ /* 0x000fe20003f9e200 */
[----:B------:R-:W-:-:S12]  /*0540*/  FADD.FTZ R12, -R13, R17 ;  /* 0x000000110d0c7221 */ /* 0x000fd80000010100 */
[C---:B------:R-:W-:Y:S01]  /*0550*/  @P4 FADD.FTZ R15, -R14.reuse, 1 ;  /* 0x3f8000000e0f4421 */ /* 0x040fe20000010100 */
[----:B------:R-:W-:-:S03]  /*0560*/  @!P4 FFMA.FTZ R13, R14, R12, R13 ;  /* 0x0000000c0e0dc223 */ /* 0x000fc6000001000d */
[----:B------:R-:W-:-:S05]  /*0570*/  @P4 FFMA.FTZ R13, -R12, R15, R17 ;  /* 0x0000000f0c0d4223 */ /* 0x000fca0000010111 */
[----:B------:R-:W-:-:S07]  /*0580*/  F2FP.BF16.F32.PACK_AB R12, RZ, R13 ;  /* 0x0000000dff0c723e */ /* 0x000fce00000010ff */
.L_x_4623:
[----:B------:R-:W-:Y:S05]  /*0590*/  BSYNC.RECONVERGENT B0 ;  /* 0x0000000000007941 */ /* 0x000fea0003800200 */
.L_x_4622:
[----:B------:R-:W-:Y:S04]  /*05a0*/  BSSY.RECONVERGENT B0, `(.L_x_4624) ;  /* 0x000000b000007945 */ /* 0x000fe80003800200 */
[----:B------:R-:W-:Y:S05]  /*05b0*/  @P5 BRA `(.L_x_4625) ;  /* 0x0000000000245947 */ /* 0x000fea0003800000 */
[----:B-----5:R-:W-:Y:S01]  /*05c0*/  SHF.L.U32 R6, R6, 0x10, RZ ;  /* 0x0000001006067819 */ /* 0x020fe200000006ff */
[----:B------:R-:W-:Y:S01]  /*05d0*/  IMAD.U32 R13, R4, 0x10000, RZ ;  /* 0x00010000040d7824 */ /* 0x000fe200078e00ff */
[----:B------:R-:W-:Y:S02]  /*05e0*/  SHF.L.U32 R15, R5, 0x10, RZ ;  /* 0x00000010050f7819 */ /* 0x000fe400000006ff */
[----:B------:R-:W-:-:S03]  /*05f0*/  FSETP.GEU.FTZ.AND P4, PT, |R6|, 0.5, PT ;  /* 0x3f0000000600780b */ /* 0x000fc60003f9e200 */
[----:B------:R-:W-:-:S10]  /*0600*/  FADD.FTZ R4, -R13, R15 ;  /* 0x0000000f0d047221 */ /* 0x000fd40000010100 */
[C---:B------:R-:W-:Y:S01]  /*0610*/  @!P4 FFMA.FTZ R5, R6.reuse, R4, R13 ;  /* 0x000000040605c223 */ /* 0x040fe2000001000d */
[----:B------:R-:W-:-:S04]  /*0620*/  @P4 FADD.FTZ R13, -R6, 1 ;  /* 0x3f800000060d4421 */ /* 0x000fc80000010100 */
[----:B------:R-:W-:-:S05]  /*0630*/  @P4 FFMA.FTZ R5, -R4, R13, R15 ;  /* 0x0000000d04054223 */ /* 0x000fca000001010f */
[----:B------:R-:W-:-:S07]  /*0640*/  F2FP.BF16.F32.PACK_AB R4, RZ, R5 ;  /* 0x00000005ff04723e */ /* 0x000fce00000010ff */
.L_x_4625:
[----:B------:R-:W-:Y:S05]  /*0650*/  BSYNC.RECONVERGENT B0 ;  /* 0x0000000000007941 */ /* 0x000fea0003800200 */
.L_x_4624:
[----:B------:R-:W-:Y:S04]  /*0660*/  BSSY.RECONVERGENT B0, `(.L_x_4626) ;  /* 0x000000b000007945 */ /* 0x000fe80003800200 */
[----:B------:R-:W-:Y:S05]  /*0670*/  @P3 BRA `(.L_x_4627) ;  /* 0x0000000000243947 */ /* 0x000fea0003800000 */
        /* <DEDUP_REMOVED lines=9> */
.L_x_4627:
[----:B------:R-:W-:Y:S05]  /*0710*/  BSYNC.RECONVERGENT B0 ;  /* 0x0000000000007941 */ /* 0x000fea0003800200 */
.L_x_4626:
[----:B------:R-:W-:Y:S04]  /*0720*/  BSSY.RECONVERGENT B0, `(.L_x_4628) ;  /* 0x000000b000007945 */ /* 0x000fe80003800200 */
[----:B------:R-:W-:Y:S05]  /*0730*/  @P1 BRA `(.L_x_4629) ;  /* 0x0000000000241947 */ /* 0x000fea0003800000 */
[----:B-----5:R-:W-:Y:S01]  /*0740*/  SHF.L.U32 R7, R28, 0x10, RZ ;  /* 0x000000101c077819 */ /* 0x020fe200000006ff */
[----:B------:R-:W-:Y:S01]  /*0750*/  IMAD.U32 R20, R20, 0x10000, RZ ;  /* 0x0001000014147824 */ /* 0x000fe200078e00ff */
[----:B------:R-:W-:Y:S02]  /*0760*/  SHF.L.U32 R14, R21, 0x10, RZ ;  /* 0x00000010150e7819 */ /* 0x000fe400000006ff */
[----:B------:R-:W-:-:S03]  /*0770*/  FSETP.GEU.FTZ.AND P1, PT, |R7|, 0.5, PT ;  /* 0x3f0000000700780b */ /* 0x000fc60003f3e200 */
[----:B------:R-:W-:-:S10]  /*0780*/  FADD.FTZ R5, -R20, R14 ;  /* 0x0000000e14057221 */ /* 0x000fd40000010100 */
[C---:B------:R-:W-:Y:S01]  /*0790*/  @P1 FADD.FTZ R8, -R7.reuse, 1 ;  /* 0x3f80000007081421 */ /* 0x040fe20000010100 */
[----:B------:R-:W-:-:S03]  /*07a0*/  @!P1 FFMA.FTZ R6, R7, R5, R20 ;  /* 0x0000000507069223 */ /* 0x000fc60000010014 */
[----:B------:R-:W-:-:S05]  /*07b0*/  @P1 FFMA.FTZ R6, -R5, R8, R14 ;  /* 0x0000000805061223 */ /* 0x000fca000001010e */
[----:B------:R-:W-:-:S07]  /*07c0*/  F2FP.BF16.F32.PACK_AB R8, RZ, R6 ;  /* 0x00000006ff08723e */ /* 0x000fce00000010ff */
.L_x_4629:
[----:B------:R-:W-:Y:S05]  /*07d0*/  BSYNC.RECONVERGENT B0 ;  /* 0x0000000000007941 */ /* 0x000fea0003800200 */
.L_x_4628:
[----:B-----5:R0:W-:Y:S01]  /*07e0*/  @!P0 STG.E.U16 desc[UR4][R10.64], R12 ;  /* 0x0000000c0a008986 */ /* 0x0201e2000c101504 */
[----:B------:R-:W-:Y:S04]  /*07f0*/  BSSY.RECONVERGENT B0, `(.L_x_4630) ;  /* 0x000000d000007945 */ /* 0x000fe80003800200 */
[----:B------:R-:W-:Y:S05]  /*0800*/  @P2 BRA `(.L_x_4631) ;  /* 0x00000000002c2947 */ /* 0x000fea0003800000 */
[----:B------:R-:W1:Y:S01]  /*0810*/  LDC.64 R6, c[0x0][0x388] ;  /* 0x0000e200ff067b82 */ /* 0x000e620000000a00 */
[----:B------:R-:W-:Y:S01]  /*0820*/  IMAD R5, R0, 0x200, R3 ;  /* 0x0000020000057824 */ /* 0x000fe200078e0203 */
[----:B------:R-:W-:Y:S02]  /*0830*/  IADD3 R3, PT, PT, R3, 0x80, RZ ;  /* 0x0000008003037810 */ /* 0x000fe40007ffe0ff */
[----:B0-----:R-:W-:Y:S02]  /*0840*/  PRMT R10, R4, 0x7610, R10 ;  /* 0x00007610040a7816 */ /* 0x001fe4000000000a */
[----:B------:R-:W-:-:S13]  /*0850*/  ISETP.GE.AND P0, PT, R3, R2, PT ;  /* 0x000000020300720c */ /* 0x000fda0003f06270 */
[----:B------:R-:W-:Y:S01]  /*0860*/  @!P0 IMAD R11, R0, 0x200, R3 ;  /* 0x00000200000b8824 */ /* 0x000fe200078e0203 */
[----:B------:R-:W-:Y:S01]  /*0870*/  @!P0 IADD3 R3, PT, PT, R3, 0x80, RZ ;  /* 0x0000008003038810 */ /* 0x000fe20007ffe0ff */
[----:B-1----:R-:W-:-:S04]  /*0880*/  IMAD.WIDE.U32 R4, R5, 0x2, R6 ;  /* 0x0000000205047825 */ /* 0x002fc800078e0006 */
[----:B------:R-:W-:Y:S01]  /*0890*/  @!P0 IMAD.WIDE.U32 R6, R11, 0x2, R6 ;  /* 0x000000020b068825 */ /* 0x000fe200078e0006 */
[----:B------:R1:W-:Y:S04]  /*08a0*/  STG.E.U16 desc[UR4][R4.64], R10 ;  /* 0x0000000a04007986 */ /* 0x0003e8000c101504 */
[----:B------:R1:W-:Y:S02]  /*08b0*/  @!P0 STG.E.U16 desc[UR4][R6.64], R9 ;  /* 0x0000000906008986 */ /* 0x0003e4000c101504 */
.L_x_4631:
[----:B------:R-:W-:Y:S05]  /*08c0*/  BSYNC.RECONVERGENT B0 ;  /* 0x0000000000007941 */ /* 0x000fea0003800200 */
.L_x_4630:
[----:B------:R-:W-:-:S13]  /*08d0*/  ISETP.GE.AND P0, PT, R3, R2, PT ;  /* 0x000000020300720c */ /* 0x000fda0003f06270 */
[----:B------:R-:W-:Y:S05]  /*08e0*/  @P0 EXIT ;  /* 0x000000000000094d */ /* 0x000fea0003800000 */
[----:B-1----:R-:W1:Y:S01]  /*08f0*/  LDC.64 R4, c[0x0][0x388] ;  /* 0x0000e200ff047b82 */ /* 0x002e620000000a00 */
[----:B------:R-:W-:-:S05]  /*0900*/  LEA R3, R0, R3, 0x9 ;  /* 0x0000000300037211 */ /* 0x000fca00078e48ff */
[----:B-1----:R-:W-:-:S05]  /*0910*/  IMAD.WIDE.U32 R2, R3, 0x2, R4 ;  /* 0x0000000203027825 */ /* 0x002fca00078e0004 */
[----:B------:R-:W-:Y:S01]  /*0920*/  STG.E.U16 desc[UR4][R2.64], R8 ;  /* 0x0000000802007986 */ /* 0x000fe2000c101504 */
[----:B------:R-:W-:Y:S05]  /*0930*/  EXIT ;  /* 0x000000000000794d */ /* 0x000fea0003800000 */
.L_x_4632:
        /* <DEDUP_REMOVED lines=12> */
.L_x_8015:


//--------------------- .text._ZN2at6native29vectorized_elementwise_kernelILi2EZZZNS0_44_GLOBAL__N__40a83637_7_Lerp_cu_7dd49032_296918lerp_tensor_kernelERNS_18TensorIteratorBaseEENKUlvE0_clEvENKUlvE2_clEvEUlN3c108BFloat16ES8_S8_E_St5arrayIPcLm4EEEEviT0_T1_ --------------------------
	.section	.text._ZN2at6native29vectorized_elementwise_kernelILi2EZZZNS0_44_GLOBAL__N__40a83637_7_Lerp_cu_7dd49032_296918lerp_tensor_kernelERNS_18TensorIteratorBaseEENKUlvE0_clEvENKUlvE2_clEvEUlN3c108BFloat16ES8_S8_E_St5arrayIPcLm4EEEEviT0_T1_,"ax",@progbits
	.align	128
        .global         _ZN2at6native29vectorized_elementwise_kernelILi2EZZZNS0_44_GLOBAL__N__40a83637_7_Lerp_cu_7dd49032_296918lerp_tensor_kernelERNS_18TensorIteratorBaseEENKUlvE0_clEvENKUlvE2_clEvEUlN3c108BFloat16ES8_S8_E_St5arrayIPcLm4EEEEviT0_T1_
        .type           _ZN2at6native29vectorized_elementwise_kernelILi2EZZZNS0_44_GLOBAL__N__40a83637_7_Lerp_cu_7dd49032_296918lerp_tensor_kernelERNS_18TensorIteratorBaseEENKUlvE0_clEvENKUlvE2_clEvEUlN3c108BFloat16ES8_S8_E_St5arrayIPcLm4EEEEviT0_T1_,@function
        .size           _ZN2at6native29vectorized_elementwise_kernelILi2EZZZNS0_44_GLOBAL__N__40a83637_7_Lerp_cu_7dd49032_296918lerp_tensor_kernelERNS_18TensorIteratorBaseEENKUlvE0_clEvENKUlvE2_clEvEUlN3c108BFloat16ES8_S8_E_St5arrayIPcLm4EEEEviT0_T1_,(.L_x_8016 - _ZN2at6native29vectorized_elementwise_kernelILi2EZZZNS0_44_GLOBAL__N__40a83637_7_Lerp_cu_7dd49032_296918lerp_tensor_kernelERNS_18TensorIteratorBaseEENKUlvE0_clEvENKUlvE2_clEvEUlN3c108BFloat16ES8_S8_E_St5arrayIPcLm4EEEEviT0_T1_)
        .other          _ZN2at6native29vectorized_elementwise_kernelILi2EZZZNS0_44_GLOBAL__N__40a83637_7_Lerp_cu_7dd49032_296918lerp_tensor_kernelERNS_18TensorIteratorBaseEENKUlvE0_clEvENKUlvE2_clEvEUlN3c108BFloat16ES8_S8_E_St5arrayIPcLm4EEEEviT0_T1_,@"STO_CUDA_ENTRY STV_DEFAULT"
_ZN2at6native29vectorized_elementwise_kernelILi2EZZZNS0_44_GLOBAL__N__40a83637_7_Lerp_cu_7dd49032_296918lerp_tensor_kernelERNS_18TensorIteratorBaseEENKUlvE0_clEvENKUlvE2_clEvEUlN3c108BFloat16ES8_S8_E_St5arrayIPcLm4EEEEviT0_T1_:
.text._ZN2at6native29vectorized_elementwise_kernelILi2EZZZNS0_44_GLOBAL__N__40a83637_7_Lerp_cu_7dd49032_296918lerp_tensor_kernelERNS_18TensorIteratorBaseEENKUlvE0_clEvENKUlvE2_clEvEUlN3c108BFloat16ES8_S8_E_St5arrayIPcLm4EEEEviT0_T1_:
        /* <DEDUP_REMOVED lines=9> */
[----:B------:R-:W1:Y:S08]  /*0090*/  LDC.64 R18, c[0x0][0x398] ;  /* 0x0000e600ff127b82 */ /* 0x000e700000000a00 */
[----:B------:R-:W2:Y:S01]  /*00a0*/  LDC.64 R10, c[0x0][0x390] ;  /* 0x0000e400ff0a7b82 */ /* 0x000ea20000000a00 */
[----:B------:R-:W-:-:S02]  /*00b0*/  PRMT R6, RZ, 0x7610, R6 ;  /* 0x00007610ff067816 */ /* 0x000fc40000000006 */
[----:B------:R-:W-:-:S05]  /*00c0*/  PRMT R4, RZ, 0x7610, R4 ;  /* 0x00007610ff047816 */ /* 0x000fca0000000004 */
[----:B------:R-:W3:Y:S08]  /*00d0*/  LDC.64 R22, c[0x0][0x390] ;  /* 0x0000e400ff167b82 */ /* 0x000ef00000000a00 */
[----:B------:R-:W4:Y:S01]  /*00e0*/  LDC.64 R12, c[0x0][0x398] ;  /* 0x0000e600ff0c7b82 */ /* 0x000f220000000a00 */
[----:B0-----:R-:W-:Y:S01]  /*00f0*/  ISETP.GE.U32.AND P0, PT, R0, R3, PT ;  /* 0x000000030000720c */ /* 0x001fe20003f06070 */
[----:B------:R-:W-:-:S06]  /*0100*/  IMAD.MOV.U32 R5, RZ, RZ, R0 ;  /* 0x000000ffff057224 */ /* 0x000fcc00078e0000 */
[----:B------:R-:W0:Y:S08]  /*0110*/  LDC.64 R14, c[0x0][0x390] ;  /* 0x0000e400ff0e7b82 */ /* 0x000e300000000a00 */
[----:B------:R-:W0:Y:S01]  /*0120*/  LDC.64 R28, c[0x0][0x398] ;  /* 0x0000e600ff1c7b82 */ /* 0x000e220000000a00 */
[----:B------:R-:W-:Y:S01]  /*0130*/  @!P0 IADD3 R0, PT, PT, R5, 0x80, RZ ;  /* 0x0000008005008810 */ /* 0x000fe20007ffe0ff */
[----:B------:R-:W-:-:S03]  /*0140*/  @!P0 IMAD.IADD R7, R2, 0x1, R5 ;  /* 0x0000000102078824 */ /* 0x000fc600078e0205 */
[----:B------:R-:W-:-:S03]  /*0150*/  ISETP.GE.U32.AND P1, PT, R0, R3, PT ;  /* 0x000000030000720c */ /* 0x000fc60003f26070 */
[----:B------:R-:W3:Y:S01]  /*0160*/  @!P0 LDC.64 R20, c[0x0][0x3a0] ;  /* 0x0000e800ff148b82 */ /* 0x000ee20000000a00 */
[----:B-1----:R-:W-:-:S04]  /*0170*/  @!P0 IMAD.WIDE.U32 R18, R7, 0x2, R18 ;  /* 0x0000000207128825 */ /* 0x002fc800078e0012 */
[----:B--2---:R-:W-:Y:S01]  /*0180*/  @!P0 IMAD.WIDE.U32 R10, R7, 0x2, R10 ;  /* 0x00000002070a8825 */ /* 0x004fe200078e000a */
[----:B------:R1:W5:Y:S01]  /*0190*/  @!P0 LDG.E.U16 R6, desc[UR4][R18.64] ;  /* 0x0000000412068981 */ /* 0x000362000c1e1500 */
[----:B------:R-:W-:Y:S01]  /*01a0*/  PRMT R8, RZ, 0x7610, R8 ;  /* 0x00007610ff087816 */ /* 0x000fe20000000008 */
[----:B------:R-:W2:Y:S02]  /*01b0*/  LDC.64 R24, c[0x0][0x390] ;  /* 0x0000e400ff187b82 */ /* 0x000ea40000000a00 */
[----:B------:R4:W5:Y:S01]  /*01c0*/  @!P0 LDG.E.U16 R4, desc[UR4][R10.64] ;  /* 0x000000040a048981 */ /* 0x000962000c1e1500 */
[----:B------:R-:W-:Y:S01]  /*01d0*/  @!P1 IADD3 R9, PT, PT, R2, R0, RZ ;  /* 0x0000000002099210 */ /* 0x000fe20007ffe0ff */
[----:B------:R-:W-:-:S04]  /*01e0*/  @!P1 VIADD R0, R0, 0x80 ;  /* 0x0000008000009836 */ /* 0x000fc80000000000 */
[----:B------:R-:W0:Y:S01]  /*01f0*/  @!P1 LDC.64 R16, c[0x0][0x3a0] ;  /* 0x0000e800ff109b82 */ /* 0x000e220000000a00 */
[----:B------:R-:W-:Y:S01]  /*0200*/  ISETP.GE.U32.AND P2, PT, R0, R3, PT ;  /* 0x000000030000720c */ /* 0x000fe20003f46070 */
[----:B---3--:R-:W-:Y:S01]  /*0210*/  @!P0 IMAD.WIDE.U32 R20, R7, 0x2, R20 ;  /* 0x0000000207148825 */ /* 0x008fe200078e0014 */
[----:B------:R-:W-:-:S11]  /*0220*/  PRMT R7, RZ, 0x7610, R7 ;  /* 0x00007610ff077816 */ /* 0x000fd60000000007 */
[----:B------:R-:W3:Y:S01]  /*0230*/  @!P2 LDC.64 R26, c[0x0][0x3a0] ;  /* 0x0000e800ff1aab82 */ /* 0x000ee20000000a00 */
[----:B-1----:R-:W-:Y:S01]  /*0240*/  @!P2 IADD3 R19, PT, PT, R2, R0, RZ ;  /* 0x000000000213a210 */ /* 0x002fe20007ffe0ff */
[----:B------:R-:W-:Y:S01]  /*0250*/  @!P2 VIADD R0, R0, 0x80 ;  /* 0x000000800000a836 */ /* 0x000fe20000000000 */
[----:B------:R1:W5:Y:S04]  /*0260*/  @!P0 LDG.E.U16 R7, desc[UR4][R20.64] ;  /* 0x0000000414078981 */ /* 0x000368000c1e1500 */
[----:B------:R-:W-:Y:S01]  /*0270*/  ISETP.GE.U32.AND P0, PT, R0, R3, PT ;  /* 0x000000030000720c */ /* 0x000fe20003f06070 */
[----:B------:R-:W-:Y:S01]  /*0280*/  @!P1 IMAD.WIDE.U32 R22, R9, 0x2, R22 ;  /* 0x0000000209169825 */ /* 0x000fe200078e0016 */
[----:B----4-:R-:W-:-:S03]  /*0290*/  PRMT R10, RZ, 0x7610, R10 ;  /* 0x00007610ff0a7816 */ /* 0x010fc6000000000a */
[C---:B------:R-:W-:Y:S01]  /*02a0*/  @!P1 IMAD.WIDE.U32 R12, R9.reuse, 0x2, R12 ;  /* 0x00000002090c9825 */ /* 0x040fe200078e000c */
[----:B-1----:R-:W1:Y:S01]  /*02b0*/  LDC.64 R20, c[0x0][0x398] ;  /* 0x0000e600ff147b82 */ /* 0x002e620000000a00 */
[----:B------:R4:W5:Y:S02]  /*02c0*/  @!P1 LDG.E.U16 R8, desc[UR4][R22.64] ;  /* 0x0000000416089981 */ /* 0x000964000c1e1500 */
[----:B0-----:R-:W-:Y:S01]  /*02d0*/  @!P1 IMAD.WIDE.U32 R16, R9, 0x2, R16 ;  /* 0x0000000209109825 */ /* 0x001fe200078e0010 */
[----:B------:R-:W-:-:S03]  /*02e0*/  PRMT R9, RZ, 0x7610, R9 ;  /* 0x00007610ff097816 */ /* 0x000fc60000000009 */
[C---:B------:R-:W-:Y:S01]  /*02f0*/  @!P2 IMAD.WIDE.U32 R14, R19.reuse, 0x2, R14 ;  /* 0x00000002130ea825 */ /* 0x040fe200078e000e */
[----:B------:R-:W5:Y:S03]  /*0300*/  @!P1 LDG.E.U16 R10, desc[UR4][R16.64] ;  /* 0x00000004100a9981 */ /* 0x000f66000c1e1500 */
[C---:B------:R-:W-:Y:S01]  /*0310*/  @!P2 IMAD.WIDE.U32 R28, R19.reuse, 0x2, R28 ;  /* 0x00000002131ca825 */ /* 0x040fe200078e001c */
[----:B------:R0:W5:Y:S01]  /*0320*/  @!P1 LDG.E.U16 R9, desc[UR4][R12.64] ;  /* 0x000000040c099981 */ /* 0x000162000c1e1500 */
[----:B----4-:R-:W4:Y:S02]  /*0330*/  @!P0 LDC.64 R22, c[0x0][0x3a0] ;  /* 0x0000e800ff168b82 */ /* 0x010f240000000a00 */
[----:B---3--:R-:W-:Y:S01]  /*0340*/  @!P2 IMAD.WIDE.U32 R26, R19, 0x2, R26 ;  /* 0x00000002131aa825 */ /* 0x008fe200078e001a */
[----:B------:R-:W-:-:S03]  /*0350*/  @!P0 IADD3 R19, PT, PT, R2, R0, RZ ;  /* 0x0000000002138210 */ /* 0x000fc60007ffe0ff */
[----:B------:R-:W-:-:S05]  /*0360*/  @!P0 VIADD R0, R0, 0x80 ;  /* 0x0000008000008836 */ /* 0x000fca0000000000 */
[----:B------:R-:W-:Y:S02]  /*0370*/  ISETP.GE.U32.AND P1, PT, R0, R3, PT ;  /* 0x000000030000720c */ /* 0x000fe40003f26070 */
[----:B------:R-:W-:Y:S02]  /*0380*/  PRMT R11, RZ, 0x7610, R11 ;  /* 0x00007610ff0b7816 */ /* 0x000fe4000000000b */
[----:B0-----:R-:W-:Y:S02]  /*0390*/  PRMT R12, RZ, 0x7610, R12 ;  /* 0x00007610ff0c7816 */ /* 0x001fe4000000000c */
[----:B------:R-:W-:Y:S02]  /*03a0*/  PRMT R13, RZ, 0x7610, R13 ;  /* 0x00007610ff0d7816 */ /* 0x000fe4000000000d */
[----:B------:R0:W5:Y:S04]  /*03b0*/  @!P2 LDG.E.U16 R11, desc[UR4][R14.64] ;  /* 0x000000040e0ba981 */ /* 0x000168000c1e1500 */
[----:B------:R-:W5:Y:S04]  /*03c0*/  @!P2 LDG.E.U16 R12, desc[UR4][R28.64] ;  /* 0x000000041c0ca981 */ /* 0x000f68000c1e1500 */
[----:B------:R3:W5:Y:S01]  /*03d0*/  @!P2 LDG.E.U16 R13, desc[UR4][R26.64] ;  /* 0x000000041a0da981 */ /* 0x000762000c1e1500 */
[----:B0-----:R-:W0:Y:S01]  /*03e0*/  LDC.64 R14, c[0x0][0x390] ;  /* 0x0000e400ff0e7b82 */ /* 0x001e220000000a00 */
[----:B------:R-:W-:-:S07]  /*03f0*/  PRMT R17, RZ, 0x7610, R17 ;  /* 0x00007610ff117816 */ /* 0x000fce0000000011 */
[----:B---3--:R-:W3:Y:S01]  /*0400*/  LDC.64 R26, c[0x0][0x398] ;  /* 0x0000e600ff1a7b82 */ /* 0x008ee20000000a00 */
[C---:B-1----:R-:W-:Y:S01]  /*0410*/  @!P0 IMAD.WIDE.U32 R20, R19.reuse, 0x2, R20 ;  /* 0x0000000213148825 */ /* 0x042fe200078e0014 */
[----:B------:R-:W-:Y:S02]  /*0420*/  PRMT R16, RZ, 0x7610, R16 ;  /* 0x00007610ff107816 */ /* 0x000fe40000000010 */
[----:B------:R-:W-:Y:S01]  /*0430*/  PRMT R18, RZ, 0x7610, R18 ;  /* 0x00007610ff127816 */ /* 0x000fe20000000012 */
[C---:B--2---:R-:W-:Y:S01]  /*0440*/  @!P0 IMAD.WIDE.U32 R24, R19.reuse, 0x2, R24 ;  /* 0x0000000213188825 */ /* 0x044fe200078e0018 */
[----:B------:R1:W5:Y:S02]  /*0450*/  @!P0 LDG.E.U16 R17, desc[UR4][R20.64] ;  /* 0x0000000414118981 */ /* 0x000364000c1e1500 */
[----:B------:R-:W2:Y:S01]  /*0460*/  @!P1 LDC.64 R28, c[0x0][0x3a0] ;  /* 0x0000e800ff1c9b82 */ /* 0x000ea20000000a00 */
[----:B----4-:R-:W-:Y:S01]  /*0470*/  @!P0 IMAD.WIDE.U32 R22, R19, 0x2, R22 ;  /* 0x0000000213168825 */ /* 0x010fe200078e0016 */
[----:B------:R4:W5:Y:S04]  /*0480*/  @!P0 LDG.E.U16 R16, desc[UR4][R24.64] ;  /* 0x0000000418108981 */ /* 0x000968000c1e1500 */
[----:B------:R-:W5:Y:S01]  /*0490*/  @!P0 LDG.E.U16 R18, desc[UR4][R22.64] ;  /* 0x0000000416128981 */ /* 0x000f62000c1e1500 */
[----:B-1----:R-:W-:Y:S01]  /*04a0*/  @!P1 IADD3 R21, PT, PT, R2, R0, RZ ;  /* 0x0000000002159210 */ /* 0x002fe20007ffe0ff */
[----:B------:R-:W-:Y:S01]  /*04b0*/  @!P1 VIADD R0, R0, 0x80 ;  /* 0x0000008000009836 */ /* 0x000fe20000000000 */
[----:B------:R-:W-:Y:S01]  /*04c0*/  PRMT R20, RZ, 0x7610, R20 ;  /* 0x00007610ff147816 */ /* 0x000fe20000000014 */
[----:B----4-:R-:W1:Y:S03]  /*04d0*/  LDC.64 R24, c[0x0][0x390] ;  /* 0x0000e400ff187b82 */ /* 0x010e660000000a00 */
[----:B------:R-:W-:Y:S01]  /*04e0*/  ISETP.GE.U32.AND P0, PT, R0, R3, PT ;  /* 0x000000030000720c */ /* 0x000fe20003f06070 */
[----:B0-----:R-:W-:-:S04]  /*04f0*/  @!P1 IMAD.WIDE.U32 R14, R21, 0x2, R14 ;  /* 0x00000002150e9825 */ /* 0x001fc800078e000e */
[----:B---3--:R-:W-:-:S04]  /*0500*/  @!P1 IMAD.WIDE.U32 R26, R21, 0x2, R26 ;  /* 0x00000002151a9825 */ /* 0x008fc800078e001a */
[----:B--2---:R-:W-:Y:S01]  /*0510*/  @!P1 IMAD.WIDE.U32 R28, R21, 0x2, R28 ;  /* 0x00000002151c9825 */ /* 0x004fe200078e001c */
[----:B------:R-:W-:Y:S01]  /*0520*/  PRMT R21, RZ, 0x7610, R21 ;  /* 0x00007610ff157816 */ /* 0x000fe20000000015 */
[----:B------:R0:W5:Y:S05]  /*0530*/  @!P1 LDG.E.U16 R20, desc[UR4][R26.64] ;  /* 0x000000041a149981 */ /* 0x00016a000c1e1500 */
[----:B------:R2:W5:Y:S01]  /*0540*/  @!P1 LDG.E.U16 R21, desc[UR4][R28.64] ;  /* 0x000000041c159981 */ /* 0x000562000c1e1500 */
[----:B0-----:R-:W0:Y:S01]  /*0550*/  LDC.64 R26, c[0x0][0x398] ;  /* 0x0000e600ff1a7b82 */ /* 0x001e220000000a00 */
[----:B------:R-:W-:-:S06]  /*0560*/  PRMT R19, RZ, 0x7610, R19 ;  /* 0x00007610ff137816 */ /* 0x000fcc0000000013 */
[----:B------:R3:W5:Y:S01]  /*0570*/  @!P1 LDG.E.U16 R19, desc[UR4][R14.64] ;  /* 0x000000040e139981 */ /* 0x000762000c1e1500 */
[----:B--2---:R-:W2:Y:S01]  /*0580*/  @!P0 LDC.64 R28, c[0x0][0x3a0] ;  /* 0x0000e800ff1c8b82 */ /* 0x004ea20000000a00 */
[----:B------:R-:W-:Y:S02]  /*0590*/  PRMT R22, RZ, 0x7610, R22 ;  /* 0x00007610ff167816 */ /* 0x000fe40000000016 */
[----:B---3--:R-:W-:-:S05]  /*05a0*/  @!P0 IADD3 R15, PT, PT, R2, R0, RZ ;  /* 0x00000000020f8210 */ /* 0x008fca0007ffe0ff */
[----:B-1----:R-:W-:Y:S01]  /*05b0*/  @!P0 IMAD.WIDE.U32 R24, R15, 0x2, R24 ;  /* 0x000000020f188825 */ /* 0x002fe200078e0018 */
[----:B------:R-:W-:-:S03]  /*05c0*/  PRMT R23, RZ, 0x7610, R23 ;  /* 0x00007610ff177816 */ /* 0x000fc60000000017 */
[C---:B0-----:R-:W-:Y:S01]  /*05d0*/  @!P0 IMAD.WIDE.U32 R26, R15.reuse, 0x2, R26 ;  /* 0x000000020f1a8825 */ /* 0x041fe200078e001a */
[----:B------:R0:W5:Y:S03]  /*05e0*/  @!P0 LDG.E.U16 R22, desc[UR4][R24.64] ;  /* 0x0000000418168981 */ /* 0x000166000c1e1500 */
[----:B------:R-:W-:Y:S01]  /*05f0*/  @!P0 VIADD R0, R0, 0x80 ;  /* 0x0000008000008836 */ /* 0x000fe20000000000 */
[----:B------:R1:W5:Y:S01]  /*0600*/  @!P0 LDG.E.U16 R23, desc[UR4][R26.64] ;  /* 0x000000041a178981 */ /* 0x000362000c1e1500 */
[----:B--2---:R-:W-:Y:S02]  /*0610*/  @!P0 IMAD.WIDE.U32 R28, R15, 0x2, R28 ;  /* 0x000000020f1c8825 */ /* 0x004fe400078e001c */
[----:B------:R-:W2:Y:S01]  /*0620*/  LDC.64 R14, c[0x0][0x390] ;  /* 0x0000e400ff0e7b82 */ /* 0x000ea20000000a00 */
[----:B0-----:R-:W-:-:S06]  /*0630*/  PRMT R24, RZ, 0x7610, R24 ;  /* 0x00007610ff187816 */ /* 0x001fcc0000000018 */
[----:B------:R0:W5:Y:S01]  /*0640*/  @!P0 LDG.E.U16 R24, desc[UR4][R28.64] ;  /* 0x000000041c188981 */ /* 0x000162000c1e1500 */
[----:B------:R-:W-:Y:S02]  /*0650*/  ISETP.GE.U32.AND P0, PT, R0, R3, PT ;  /* 0x000000030000720c */ /* 0x000fe40003f06070 */
[----:B------:R-:W-:-:S11]  /*0660*/  PRMT R25, RZ, 0x7610, R25 ;  /* 0x00007610ff197816 */ /* 0x000fd60000000019 */
[----:B-1----:R-:W-:Y:S01]  /*0670*/  @!P0 IADD3 R27, PT, PT, R2, R0, RZ ;  /* 0x00000000021b8210 */ /* 0x002fe20007ffe0ff */
[----:B0-----:R-:W0:Y:S04]  /*0680*/  @!P0 LDC.64 R28, c[0x0][0x3a0] ;  /* 0x0000e800ff1c8b82 */ /* 0x001e280000000a00 */
[----:B--2---:R-:W-:-:S05]  /*0690*/  @!P0 IMAD.WIDE.U32 R14, R27, 0x2, R14 ;  /* 0x000000021b0e8825 */ /* 0x004fca00078e000e */
[----:B------:R1:W5:Y:S02]  /*06a0*/  @!P0 LDG.E.U16 R25, desc[UR4][R14.64] ;  /* 0x000000040e198981 */ /* 0x000364000c1e1500 */
[----:B-1----:R-:W1:Y:S01]  /*06b0*/  LDC.64 R14, c[0x0][0x398] ;  /* 0x0000e600ff0e7b82 */ /* 0x002e620000000a00 */
[----:B------:R-:W-:Y:S01]  /*06c0*/  PRMT R26, RZ, 0x7610, R26 ;  /* 0x00007610ff1a7816 */ /* 0x000fe2000000001a */
[----:B------:R-:W-:Y:S02]  /*06d0*/  @!P0 VIADD R0, R0, 0x80 ;  /* 0x0000008000008836 */ /* 0x000fe40000000000 */
[----:B0-----:R-:W-:-:S04]  /*06e0*/  @!P0 IMAD.WIDE.U32 R28, R27, 0x2, R28 ;  /* 0x000000021b1c8825 */ /* 0x001fc800078e001c */
[----:B-1----:R-:W-:Y:S01]  /*06f0*/  @!P0 IMAD.WIDE.U32 R14, R27, 0x2, R14 ;  /* 0x000000021b0e8825 */ /* 0x002fe200078e000e */
[----:B------:R-:W-:-:S04]  /*0700*/  PRMT R27, RZ, 0x7610, R27 ;  /* 0x00007610ff1b7816 */ /* 0x000fc8000000001b */
[----:B------:R0:W5:Y:S04]  /*0710*/  @!P0 LDG.E.U16 R26, desc[UR4][R14.64] ;  /* 0x000000040e1a8981 */ /* 0x000168000c1e1500 */
[----:B------:R1:W5:Y:S01]  /*0720*/  @!P0 LDG.E.U16 R27, desc[UR4][R28.64] ;  /* 0x000000041c1b8981 */ /* 0x000362000c1e1500 */
[----:B0-----:R-:W0:Y:S01]  /*0730*/  LDC.64 R14, c[0x0][0x390] ;  /* 0x0000e400ff0e7b82 */ /* 0x001e220000000a00 */
[----:B------:R-:W-:Y:S02]  /*0740*/  ISETP.GE.U32.AND P0, PT, R0, R3, PT ;  /* 0x000000030000720c */ /* 0x000fe40003f06070 */
[----:B-1----:R-:W-:-:S11]  /*0750*/  PRMT R28, RZ, 0x7610, R28 ;  /* 0x00007610ff1c7816 */ /* 0x002fd6000000001c */
[----:B------:R-:W-:-:S05]  /*0760*/  @!P0 IADD3 R29, PT, PT, R2, R0, RZ ;  /* 0x00000000021d8210 */ /* 0x000fca0007ffe0ff */
[----:B0-----:R-:W-:-:S05]  /*0770*/  @!P0 IMAD.WIDE.U32 R14, R29, 0x2, R14 ;  /* 0x000000021d0e8825 */ /* 0x001fca00078e000e */
[----:B------:R0:W5:Y:S02]  /*0780*/  @!P0 LDG.E.U16 R28, desc[UR4][R14.64] ;  /* 0x000000040e1c8981 */ /* 0x000164000c1e1500 */
[----:B0-----:R-:W0:Y:S01]  /*0790*/  LDC.64 R14, c[0x0][0x398] ;  /* 0x0000e600ff0e7b82 */ /* 0x001e220000000a00 */
[----:B------:R-:W-:Y:S01]  /*07a0*/  PRMT R0, RZ, 0x7610, R0 ;  /* 0x00007610ff007816 */ /* 0x000fe20000000000 */
[----:B0-----:R-:W-:-:S05]  /*07b0*/  @!P0 IMAD.WIDE.U32 R14, R29, 0x2, R14 ;  /* 0x000000021d0e8825 */ /* 0x001fca00078e000e */
[----:B------:R0:W5:Y:S02]  /*07c0*/  @!P0 LDG.E.U16 R0, desc[UR4][R14.64] ;  /* 0x000000040e008981 */ /* 0x000164000c1e1500 */
[----:B0-----:R-:W0:Y:S01]  /*07d0*/  @!P0 LDC.64 R14, c[0x0][0x3a0] ;  /* 0x0000e800ff0e8b82 */ /* 0x001e220000000a00 */
[----:B------:R-:W-:Y:S01]  /*07e0*/  BSSY.RECONVERGENT B0, `(.L_x_4634) ;  /* 0x000000f000007945 */ /* 0x000fe20003800200 */
[----:B0-----:R-:W-:Y:S01]  /*07f0*/  @!P0 IMAD.WIDE.U32 R14, R29, 0x2, R14 ;  /* 0x000000021d0e8825 */ /* 0x001fe200078e000e */
[----:B------:R-:W-:-:S06]  /*0800*/  PRMT R29, RZ, 0x7610, R29 ;  /* 0x00007610ff1d7816 */ /* 0x000fcc000000001d */
[----:B------:R0:W5:Y:S01]  /*0810*/  @!P0 LDG.E.U16 R29, desc[UR4][R14.64] ;  /* 0x000000040e1d8981 */ /* 0x000162000c1e1500 */
[----:B------:R-:W-:-:S13]  /*0820*/  ISETP.GE.U32.AND P0, PT, R5, R3, PT ;  /* 0x000000030500720c */ /* 0x000fda0003f06070 */
[----:B0-----:R-:W-:Y:S05]  /*0830*/  @P0 BRA `(.L_x_4635) ;  /* 0x0000000000240947 */ /* 0x001fea0003800000 */
[----:B-----5:R-:W-:Y:S01]  /*0840*/  IMAD.U32 R7, R7, 0x10000, RZ ;  /* 0x0001000007077824 */ /* 0x020fe200078e00ff */
[----:B------:R-:W-:Y:S01]  /*0850*/  SHF.L.U32 R4, R4, 0x10, RZ ;  /* 0x0000001004047819 */ /* 0x000fe200000006ff */
[----:B------:R-:W-:-:S03]  /*0860*/  IMAD.U32 R6, R6, 0x10000, RZ ;  /* 0x0001000006067824 */ /* 0x000fc600078e00ff */
[----:B------:R-:W-:Y:S01]  /*0870*/  FSETP.GEU.FTZ.AND P1, PT, |R7|, 0.5, PT ;  /* 0x3f0000000700780b */ /* 0x000fe20003f3e200 */
[----:B------:R-:W-:-:S12]  /*0880*/  FADD.FTZ R15, -R4, R6 ;  /* 0x00000006040f7221 */ /* 0x000fd80000010100 */
[C---:B------:R-:W-:Y:S01]  /*0890*/  @!P1 FFMA.FTZ R14, R7.reuse, R15, R4 ;  /* 0x0000000f070e9223 */ /* 0x040fe20000010004 */
[----:B------:R-:W-:-:S04]  /*08a0*/  @P1 FADD.FTZ R7, -R7, 1 ;  /* 0x3f80000007071421 */ /* 0x000fc80000010100 */
[----:B------:R-:W-:-:S05]  /*08b0*/  @P1 FFMA.FTZ R14, -R15, R7, R6 ;  /* 0x000000070f0e1223 */ /* 0x000fca0000010106 */
[----:B------:R-:W-:-:S07]  /*08c0*/  F2FP.BF16.F32.PACK_AB R14, RZ, R14 ;  /* 0x0000000eff0e723e */ /* 0x000fce00000010ff */
.L_x_4635:
[----:B------:R-:W-:Y:S05]  /*08d0*/  BSYNC.RECONVERGENT B0 ;  /* 0x0000000000007941 */ /* 0x000fea0003800200 */
.L_x_4634:
[----:B-----5:R-:W-:Y:S01]  /*08e0*/  IADD3 R4, PT, PT, R5, 0x80, RZ ;  /* 0x0000008005047810 */ /* 0x020fe20007ffe0ff */
[----:B------:R-:W-:Y:S03]  /*08f0*/  BSSY.RECONVERGENT B0, `(.L_x_4636) ;  /* 0x000000c000007945 */ /* 0x000fe60003800200 */
[----:B------:R-:W-:-:S13]  /*0900*/  ISETP.GE.U32.AND P1, PT, R4, R3, PT ;  /* 0x000000030400720c */ /* 0x000fda0003f26070 */
[----:B------:R-:W-:Y:S05]  /*0910*/  @P1 BRA `(.L_x_4637) ;  /* 0x0000000000241947 */ /* 0x000fea0003800000 */
[----:B------:R-:W-:Y:S01]  /*0920*/  IMAD.U32 R10, R10, 0x10000, RZ ;  /* 0x000100000a0a7824 */ /* 0x000fe200078e00ff */
        /* <DEDUP_REMOVED lines=8> */
.L_x_4637:
[----:B------:R-:W-:Y:S05]  /*09b0*/  BSYNC.RECONVERGENT B0 ;  /* 0x0000000000007941 */ /* 0x000fea0003800200 */
.L_x_4636:
[----:B------:R-:W-:Y:S01]  /*09c0*/  IADD3 R6, PT, PT, R5, 0x100, RZ ;  /* 0x0000010005067810 */ /* 0x000fe20007ffe0ff */
        /* <DEDUP_REMOVED lines=12> */
.L_x_4639:
[----:B------:R-:W-:Y:S05]  /*0a90*/  BSYNC.RECONVERGENT B0 ;  /* 0x0000000000007941 */ /* 0x000fea0003800200 */
.L_x_4638:
[----:B------:R-:W0:Y:S01]  /*0aa0*/  @!P0 LDC.64 R6, c[0x0][0x388] ;  /* 0x0000e200ff068b82 */ /* 0x000e220000000a00 */
        /* <DEDUP_REMOVED lines=13> */
.L_x_4641:
[----:B------:R-:W-:Y:S05]  /*0b80*/  BSYNC.RECONVERGENT B0 ;  /* 0x0000000000007941 */ /* 0x000fea0003800200 */
.L_x_4640:
[C---:B------:R-:W-:Y:S01]  /*0b90*/  IADD3 R12, PT, PT, R5.reuse, 0x200, RZ ;  /* 0x00000200050c7810 */ /* 0x040fe20007ffe0ff */
[C---:B------:R-:W-:Y:S01]  /*0ba0*/  VIADD R18, R5.reuse, 0x380 ;  /* 0x0000038005127836 */ /* 0x040fe20000000000 */
[----:B------:R-:W-:Y:S01]  /*0bb0*/  @!P0 IADD3 R11, PT, PT, R2, R5, RZ ;  /* 0x00000005020b8210 */ /* 0x000fe20007ffe0ff */
[----:B------:R-:W-:Y:S01]  /*0bc0*/  BSSY.RECONVERGENT B0, `(.L_x_4642) ;  /* 0x0000012000007945 */ /* 0x000fe20003800200 */
[-C--:B------:R-:W-:Y:S01]  /*0bd0*/  ISETP.GE.U32.AND P4, PT, R12, R3.reuse, PT ;  /* 0x000000030c00720c */ /* 0x080fe20003f86070 */
[C---:B------:R-:W-:Y:S01]  /*0be0*/  VIADD R12, R5.reuse, 0x280 ;  /* 0x00000280050c7836 */ /* 0x040fe20000000000 */
[----:B------:R-:W-:Y:S01]  /*0bf0*/  IADD3 R16, PT, PT, R5, 0x300, RZ ;  /* 0x0000030005107810 */ /* 0x000fe20007ffe0ff */
[----:B0-----:R-:W-:Y:S01]  /*0c00*/  @!P0 IMAD.WIDE.U32 R6, R11, 0x2, R6 ;  /* 0x000000020b068825 */ /* 0x001fe200078e0006 */
[-C--:B------:R-:W-:Y:S02]  /*0c10*/  ISETP.GE.U32.AND P2, PT, R18, R3.reuse, PT ;  /* 0x000000031200720c */ /* 0x080fe40003f46070 */
[----:B------:R-:W-:-:S02]  /*0c20*/  ISETP.GE.U32.AND P3, PT, R12, R3, PT ;  /* 0x000000030c00720c */ /* 0x000fc40003f66070 */
[----:B------:R-:W-:-:S05]  /*0c30*/  ISETP.GE.U32.AND P1, PT, R16, R3, PT ;  /* 0x000000031000720c */ /* 0x000fca0003f26070 */
[----:B------:R-:W-:Y:S08]  /*0c40*/  @P4 BRA `(.L_x_4643) ;  /* 0x0000000000244947 */ /* 0x000ff00003800000 */
        /* <DEDUP_REMOVED lines=9> */
.L_x_4643:
[----:B------:R-:W-:Y:S05]  /*0ce0*/  BSYNC.RECONVERGENT B0 ;  /* 0x0000000000007941 */ /* 0x000fea0003800200 */
.L_x_4642:
[----:B------:R-:W-:Y:S04]  /*0cf0*/  BSSY.RECONVERGENT B0, `(.L_x_4644) ;  /* 0x000000b000007945 */ /* 0x000fe80003800200 */
[----:B------:R-:W-:Y:S05]  /*0d00*/  @P3 BRA `(.L_x_4645) ;  /* 0x0000000000243947 */ /* 0x000fea0003800000 */
[----:B------:R-:W-:Y:S01]  /*0d10*/  SHF.L.U32 R24, R24, 0x10, RZ ;  /* 0x0000001018187819 */ /* 0x000fe200000006ff */
        /* <DEDUP_REMOVED lines=8> */
.L_x_4645:
[----:B------:R-:W-:Y:S05]  /*0da0*/  BSYNC.RECONVERGENT B0 ;  /* 0x0000000000007941 */ /* 0x000fea0003800200 */
.L_x_4644:
[----:B------:R-:W-:Y:S04]  /*0db0*/  BSSY.RECONVERGENT B0, `(.L_x_4646) ;  /* 0x000000b000007945 */ /* 0x000fe80003800200 */
        /* <DEDUP_REMOVED lines=10> */
.L_x_4647:
[----:B------:R-:W-:Y:S05]  /*0e60*/  BSYNC.RECONVERGENT B0 ;  /* 0x0000000000007941 */ /* 0x000fea0003800200 */
.L_x_4646:
        /* <DEDUP_REMOVED lines=11> */
.L_x_4649:
[----:B------:R-:W-:Y:S05]  /*0f20*/  BSYNC.RECONVERGENT B0 ;  /* 0x0000000000007941 */ /* 0x000fea0003800200 */
.L_x_4648:
[----:B------:R-:W-:Y:S01]  /*0f30*/  @!P0 MOV R5, R4 ;  /* 0x0000000400058202 */ /* 0x000fe20000000f00 */
[----:B------:R0:W-:Y:S01]  /*0f40*/  @!P0 STG.E.U16 desc[UR4][R6.64], R14 ;  /* 0x0000000e06008986 */ /* 0x0001e2000c101504 */
[----:B------:R-:W-:Y:S04]  /*0f50*/  BSSY.RECONVERGENT B0, `(.L_x_4650) ;  /* 0x000002d000007945 */ /* 0x000fe80003800200 */
[----:B------:R-:W-:Y:S01]  /*0f60*/  BSSY.RELIABLE B1, `(.L_x_4651) ;  /* 0x0000025000017945 */ /* 0x000fe20003800100 */
[----:B------:R-:W-:-:S13]  /*0f70*/  ISETP.GE.U32.AND P0, PT, R5, R3, PT ;  /* 0x000000030500720c */ /* 0x000fda0003f06070 */
[----:B0-----:R-:W-:Y:S05]  /*0f80*/  @P0 BRA `(.L_x_4652) ;  /* 0x0000000000300947 */ /* 0x001fea0003800000 */
[----:B------:R-:W0:Y:S01]  /*0f90*/  LDC.64 R6, c[0x0][0x388] ;  /* 0x0000e200ff067b82 */ /* 0x000e220000000a00 */
[----:B------:R-:W-:Y:S01]  /*0fa0*/  IADD3 R15, PT, PT, R2, R5, RZ ;  /* 0x00000005020f7210 */ /* 0x000fe20007ffe0ff */
[----:B------:R-:W-:-:S05]  /*0fb0*/  VIADD R5, R5, 0x80 ;  /* 0x0000008005057836 */ /* 0x000fca0000000000 */
        /* <DEDUP_REMOVED lines=9> */
.L_x_4652:
[----:B------:R-:W-:-:S13]  /*1050*/  ISETP.GE.U32.AND P0, PT, R5, R3, PT ;  /* 0x000000030500720c */ /* 0x000fda0003f06070 */
[----:B------:R-:W-:Y:S05]  /*1060*/  @P0 BRA `(.L_x_4654) ;  /* 0x0000000000300947 */ /* 0x000fea0003800000 */
[----:B0-----:R-:W0:Y:S01]  /*1070*/  LDC.64 R6, c[0x0][0x388] ;  /* 0x0000e200ff067b82 */ /* 0x001e220000000a00 */
[----:B------:R-:W-:Y:S01]  /*1080*/  IMAD.IADD R9, R2, 0x1, R5 ;  /* 0x0000000102097824 */ /* 0x000fe200078e0205 */
[----:B------:R-:W-:-:S03]  /*1090*/  IADD3 R5, PT, PT, R5, 0x80, RZ ;  /* 0x0000008005057810 */ /* 0x000fc60007ffe0ff */
[----:B0-----:R-:W-:-:S05]  /*10a0*/  IMAD.WIDE.U32 R6, R9, 0x2, R6 ;  /* 0x0000000209067825 */ /* 0x001fca00078e0006 */
[----:B------:R1:W-:Y:S02]  /*10b0*/  STG.E.U16 desc[UR4][R6.64], R10 ;  /* 0x0000000a06007986 */ /* 0x0003e4000c101504 */
.L_x_4653:
[----:B------:R-:W-:-:S13]  /*10c0*/  ISETP.GE.U32.AND P0, PT, R5, R3, PT ;  /* 0x000000030500720c */ /* 0x000fda0003f06070 */
[----:B------:R-:W-:Y:S05]  /*10d0*/  @P0 BRA `(.L_x_4655) ;  /* 0x0000000000340947 */ /* 0x000fea0003800000 */
[----:B01----:R-:W0:Y:S01]  /*10e0*/  LDC.64 R6, c[0x0][0x388] ;  /* 0x0000e200ff067b82 */ /* 0x003e220000000a00 */
[----:B------:R-:W-:Y:S01]  /*10f0*/  IADD3 R9, PT, PT, R2, R5, RZ ;  /* 0x0000000502097210 */ /* 0x000fe20007ffe0ff */
[----:B------:R-:W-:-:S04]  /*1100*/  VIADD R5, R5, 0x80 ;  /* 0x0000008005057836 */ /* 0x000fc80000000000 */
[----:B0-----:R-:W-:-:S05]  /*1110*/  IMAD.WIDE.U32 R6, R9, 0x2, R6 ;  /* 0x0000000209067825 */ /* 0x001fca00078e0006 */
[----:B------:R1:W-:Y:S02]  /*1120*/  STG.E.U16 desc[UR4][R6.64], R11 ;  /* 0x0000000b06007986 */ /* 0x0003e4000c101504 */
.L_x_4654:
        /* <DEDUP_REMOVED lines=8> */
.L_x_4655:
[----:B------:R-:W-:Y:S05]  /*11b0*/  BSYNC.RELIABLE B1 ;  /* 0x0000000000017941 */ /* 0x000fea0003800100 */
.L_x_4651:
[----:B------:R-:W-:-:S13]  /*11c0*/  ISETP.GE.U32.AND P0, PT, R5, R3, PT ;  /* 0x000000030500720c */ /* 0x000fda0003f06070 */
[----:B012---:R-:W0:Y:S01]  /*11d0*/  @!P0 LDC.64 R6, c[0x0][0x388] ;  /* 0x0000e200ff068b82 */ /* 0x007e220000000a00 */
[----:B------:R-:W-:Y:S01]  /*11e0*/  @!P0 IMAD.IADD R9, R2, 0x1, R5 ;  /* 0x0000000102098824 */ /* 0x000fe200078e0205 */
[----:B------:R-:W-:-:S03]  /*11f0*/  @!P0 IADD3 R5, PT, PT, R5, 0x80, RZ ;  /* 0x0000008005058810 */ /* 0x000fc60007ffe0ff */
[----:B0-----:R-:W-:-:S05]  /*1200*/  @!P0 IMAD.WIDE.U32 R6, R9, 0x2, R6 ;  /* 0x0000000209068825 */ /* 0x001fca00078e0006 */
[----:B------:R2:W-:Y:S02]  /*1210*/  @!P0 STG.E.U16 desc[UR4][R6.64], R13 ;  /* 0x0000000d06008986 */ /* 0x0005e4000c101504 */
.L_x_4656:
[----:B------:R-:W-:Y:S05]  /*1220*/  BSYNC.RECONVERGENT B0 ;  /* 0x0000000000007941 */ /* 0x000fea0003800200 */
.L_x_4650:
        /* <DEDUP_REMOVED lines=8> */
.L_x_4633:
[----:B------:R-:W0:Y:S01]  /*12b0*/  S2R R0, SR_TID.X ;  /* 0x0000000000007919 */ /* 0x000e220000002100 */
[----:B------:R-:W1:Y:S08]  /*12c0*/  LDC.64 R4, c[0x0][0x390] ;  /* 0x0000e400ff047b82 */ /* 0x000e700000000a00 */
[----:B------:R-:W2:Y:S08]  /*12d0*/  LDC.64 R6, c[0x0][0x3a0] ;  /* 0x0000e800ff067b82 */ /* 0x000eb00000000a00 */
[----:B------:R-:W3:Y:S01]  /*12e0*/  LDC.64 R14, c[0x0][0x398] ;  /* 0x0000e600ff0e7b82 */ /* 0x000ee20000000a00 */
[----:B-1----:R-:W-:-:S04]  /*12f0*/  IMAD.WIDE.U32 R4, R2, 0x2, R4 ;  /* 0x0000000202047825 */ /* 0x002fc800078e0004 */
[----:B0-----:R-:W-:-:S04]  /*1300*/  IMAD.WIDE.U32 R16, R0, 0x4, R4 ;  /* 0x0000000400107825 */ /* 0x001fc800078e0004 */
[C---:B--2---:R-:W-:Y:S01]  /*1310*/  IMAD.WIDE.U32 R6, R2.reuse, 0x2, R6 ;  /* 0x0000000202067825 */ /* 0x044fe200078e0006 */
[----:B------:R-:W2:Y:S03]  /*1320*/  LDG.E R11, desc[UR4][R16.64] ;  /* 0x00000004100b7981 */ /* 0x000ea6000c1e1900 */
[----:B---3--:R-:W-:Y:S01]  /*1330*/  IMAD.WIDE.U32 R14, R2, 0x2, R14 ;  /* 0x00000002020e7825 */ /* 0x008fe200078e000e */
[----:B------:R-:W3:Y:S03]  /*1340*/  LDG.E R18, desc[UR4][R16.64+0x200] ;  /* 0x0002000410127981 */ /* 0x000ee6000c1e1900 */
[C---:B------:R-:W-:Y:S01]  /*1350*/  IMAD.WIDE.U32 R4, R0.reuse, 0x4, R6 ;  /* 0x0000000400047825 */ /* 0x040fe200078e0006 */
[----:B------:R-:W4:Y:S03]  /*1360*/  LDG.E R10, desc[UR4][R16.64+0x400] ;  /* 0x00040004100a7981 */ /* 0x000f26000c1e1900 */
[----:B------:R-:W-:Y:S01]  /*1370*/  IMAD.WIDE.U32 R14, R0, 0x4, R14 ;  /* 0x00000004000e7825 */ /* 0x000fe200078e000e */
[----:B------:R-:W5:Y:S04]  /*1380*/  LDG.E R22, desc[UR4][R4.64] ;  /* 0x0000000404167981 */ /* 0x000f68000c1e1900 */
[----:B------:R-:W3:Y:S04]  /*1390*/  LDG.E R9, desc[UR4][R4.64+0x200] ;  /* 0x0002000404097981 */ /* 0x000ee8000c1e1900 */
[----:B------:R-:W4:Y:S04]  /*13a0*/  LDG.E R19, desc[UR4][R14.64] ;  /* 0x000000040e137981 */ /* 0x000f28000c1e1900 */
[----:B------:R-:W4:Y:S04]  /*13b0*/  LDG.E R20, desc[UR4][R14.64+0x200] ;  /* 0x000200040e147981 */ /* 0x000f28000c1e1900 */
[----:B------:R-:W4:Y:S04]  /*13c0*/  LDG.E R3, desc[UR4][R14.64+0x400] ;  /* 0x000400040e037981 */ /* 0x000f28000c1e1900 */
[----:B------:R-:W4:Y:S04]  /*13d0*/  LDG.E R7, desc[UR4][R16.64+0x600] ;  /* 0x0006000410077981 */ /* 0x000f28000c1e1900 */
[----:B------:R-:W4:Y:S04]  /*13e0*/  LDG.E R6, desc[UR4][R14.64+0x600] ;  /* 0x000600040e067981 */ /* 0x000f28000c1e1900 */
[----:B------:R-:W4:Y:S04]  /*13f0*/  LDG.E R8, desc[UR4][R4.64+0x400] ;  /* 0x0004000404087981 */ /* 0x000f28000c1e1900 */
[----:B------:R3:W4:Y:S01]  /*1400*/  LDG.E R13, desc[UR4][R4.64+0x600] ;  /* 0x00060004040d7981 */ /* 0x000722000c1e1900 */
[C---:B--2---:R-:W-:Y:S01]  /*1410*/  PRMT R23, R11.reuse, 0x7632, R23 ;  /* 0x000076320b177816 */ /* 0x044fe20000000017 */
[----:B------:R-:W-:Y:S01]  /*1420*/  IMAD.U32 R12, R11, 0x10000, RZ ;  /* 0x000100000b0c7824 */ /* 0x000fe200078e00ff */
[----:B-----5:R-:W-:-:S04]  /*1430*/  SHF.L.U32 R21, R22, 0x10, RZ ;  /* 0x0000001016157819 */ /* 0x020fc800000006ff */
[----:B------:R-:W-:Y:S02]  /*1440*/  FSETP.GEU.FTZ.AND P0, PT, |R21|, 0.5, PT ;  /* 0x3f0000001500780b */ /* 0x000fe40003f1e200 */
[C---:B---3--:R-:W-:Y:S02]  /*1450*/  SHF.L.U32 R5, R9.reuse, 0x10, RZ ;  /* 0x0000001009057819 */ /* 0x048fe400000006ff */
[----:B------:R-:W-:Y:S02]  /*1460*/  PRMT R4, R9, 0x7632, R4 ;  /* 0x0000763209047816 */ /* 0x000fe40000000004 */
[----:B------:R-:W-:Y:S02]  /*1470*/  PRMT R22, R22, 0x7632, R22 ;  /* 0x0000763216167816 */ /* 0x000fe40000000016 */
[----:B----4-:R-:W-:Y:S01]  /*1480*/  SHF.L.U32 R11, R19, 0x10, RZ ;  /* 0x00000010130b7819 */ /* 0x010fe200000006ff */
[----:B------:R-:W-:Y:S01]  /*1490*/  IMAD.U32 R14, R23, 0x10000, RZ ;  /* 0x00010000170e7824 */ /* 0x000fe200078e00ff */
[----:B------:R-:W-:Y:S01]  /*14a0*/  FSETP.GEU.FTZ.AND P2, PT, |R5|, 0.5, PT ;  /* 0x3f0000000500780b */ /* 0x000fe20003f5e200 */
[----:B------:R-:W-:Y:S01]  /*14b0*/  IMAD.U32 R4, R4, 0x10000, RZ ;  /* 0x0001000004047824 */ /* 0x000fe200078e00ff */
[----:B------:R-:W-:Y:S01]  /*14c0*/  SHF.L.U32 R23, R22, 0x10, RZ ;  /* 0x0000001016177819 */ /* 0x000fe200000006ff */
[----:B------:R-:W-:Y:S01]  /*14d0*/  FADD.FTZ R22, -R12, R11 ;  /* 0x0000000b0c167221 */ /* 0x000fe20000010100 */
[----:B------:R-:W-:-:S02]  /*14e0*/  PRMT R19, R19, 0x7632, R19 ;  /* 0x0000763213137816 */ /* 0x000fc40000000013 */
[----:B------:R-:W-:Y:S02]  /*14f0*/  PRMT R17, R18, 0x7632, R17 ;  /* 0x0000763212117816 */ /* 0x000fe40000000011 */
[----:B------:R-:W-:Y:S01]  /*1500*/  SHF.L.U32 R15, R20, 0x10, RZ ;  /* 0x00000010140f7819 */ /* 0x000fe200000006ff */
[----:B------:R-:W-:Y:S01]  /*1510*/  IMAD.U32 R16, R18, 0x10000, RZ ;  /* 0x0001000012107824 */ /* 0x000fe200078e00ff */
[----:B------:R-:W-:Y:S02]  /*1520*/  PRMT R20, R20, 0x7632, R20 ;  /* 0x0000763214147816 */ /* 0x000fe40000000014 */
[----:B------:R-:W-:Y:S01]  /*1530*/  FSETP.GEU.FTZ.AND P1, PT, |R23|, 0.5, PT ;  /* 0x3f0000001700780b */ /* 0x000fe20003f3e200 */
[----:B------:R-:W-:Y:S01]  /*1540*/  @!P0 FFMA.FTZ R9, R21, R22, R12 ;  /* 0x0000001615098223 */ /* 0x000fe2000001000c */
[----:B------:R-:W-:Y:S02]  /*1550*/  SHF.L.U32 R18, R19, 0x10, RZ ;  /* 0x0000001013127819 */ /* 0x000fe400000006ff */
[----:B------:R-:W-:Y:S01]  /*1560*/  FSETP.GEU.FTZ.AND P3, PT, |R4|, 0.5, PT ;  /* 0x3f0000000400780b */ /* 0x000fe20003f7e200 */
[----:B------:R-:W-:Y:S01]  /*1570*/  @P0 FADD.FTZ R12, -R21, 1 ;  /* 0x3f800000150c0421 */ /* 0x000fe20000010100 */
[----:B------:R-:W-:-:S02]  /*1580*/  SHF.L.U32 R19, R17, 0x10, RZ ;  /* 0x0000001011137819 */ /* 0x000fc400000006ff */
[----:B------:R-:W-:Y:S01]  /*1590*/  SHF.L.U32 R17, R20, 0x10, RZ ;  /* 0x0000001014117819 */ /* 0x000fe200000006ff */
[----:B------:R-:W-:Y:S01]  /*15a0*/  FADD.FTZ R20, -R16, R15 ;  /* 0x0000000f10147221 */ /* 0x000fe20000010100 */
[----:B------:R-:W-:Y:S01]  /*15b0*/  @P0 FFMA.FTZ R9, -R22, R12, R11 ;  /* 0x0000000c16090223 */ /* 0x000fe2000001010b */
[----:B------:R-:W-:Y:S02]  /*15c0*/  FADD.FTZ R21, -R14, R18 ;  /* 0x000000120e157221 */ /* 0x000fe40000010100 */
[C---:B------:R-:W-:Y:S01]  /*15d0*/  @!P2 FFMA.FTZ R11, R5.reuse, R20, R16 ;  /* 0x00000014050ba223 */ /* 0x040fe20000010010 */
[----:B------:R-:W-:Y:S01]  /*15e0*/  @P2 FADD.FTZ R5, -R5, 1 ;  /* 0x3f80000005052421 */ /* 0x000fe20000010100 */
[----:B------:R-:W-:Y:S01]  /*15f0*/  FADD.FTZ R22, -R19, R17 ;  /* 0x0000001113167221 */ /* 0x000fe20000010100 */
[C---:B------:R-:W-:Y:S01]  /*1600*/  @!P1 FFMA.FTZ R12, R23.reuse, R21, R14 ;  /* 0x00000015170c9223 */ /* 0x040fe2000001000e */
[----:B------:R-:W-:Y:S01]  /*1610*/  @P3 FADD.FTZ R16, -R4, 1 ;  /* 0x3f80000004103421 */ /* 0x000fe20000010100 */
[----:B------:R-:W-:Y:S01]  /*1620*/  @P2 FFMA.FTZ R11, -R20, R5, R15 ;  /* 0x00000005140b2223 */ /* 0x000fe2000001010f */
[----:B------:R-:W-:Y:S01]  /*1630*/  @!P3 FFMA.FTZ R14, R4, R22, R19 ;  /* 0x00000016040eb223 */ /* 0x000fe20000010013 */
[----:B------:R-:W-:Y:S01]  /*1640*/  @P1 FADD.FTZ R23, -R23, 1 ;  /* 0x3f80000017171421 */ /* 0x000fe20000010100 */
[----:B------:R-:W0:Y:S01]  /*1650*/  LDC.64 R4, c[0x0][0x388] ;  /* 0x0000e200ff047b82 */ /* 0x000e220000000a00 */
[----:B------:R-:W-:Y:S01]  /*1660*/  @P3 FFMA.FTZ R14, -R22, R16, R17 ;  /* 0x00000010160e3223 */ /* 0x000fe20000010111 */
[----:B------:R-:W-:-:S02]  /*1670*/  IMAD.U32 R15, R10, 0x10000, RZ ;  /* 0x000100000a0f7824 */ /* 0x000fc400078e00ff */
[----:B------:R-:W-:Y:S01]  /*1680*/  @P1 FFMA.FTZ R12, -R21, R23, R18 ;  /* 0x00000017150c1223 */ /* 0x000fe20000010112 */
[----:B------:R-:W-:Y:S02]  /*1690*/  PRMT R20, R10, 0x7632, R20 ;  /* 0x000076320a147816 */ /* 0x000fe40000000014 */
[C---:B------:R-:W-:Y:S02]  /*16a0*/  SHF.L.U32 R16, R3.reuse, 0x10, RZ ;  /* 0x0000001003107819 */ /* 0x040fe400000006ff */
[----:B------:R-:W-:Y:S01]  /*16b0*/  PRMT R18, R3, 0x7632, R18 ;  /* 0x0000763203127816 */ /* 0x000fe20000000012 */
[C---:B------:R-:W-:Y:S01]  /*16c0*/  IMAD.U32 R3, R6.reuse, 0x10000, RZ ;  /* 0x0001000006037824 */ /* 0x040fe200078e00ff */
[C---:B------:R-:W-:Y:S02]  /*16d0*/  SHF.L.U32 R10, R7.reuse, 0x10, RZ ;  /* 0x00000010070a7819 */ /* 0x040fe400000006ff */
[----:B------:R-:W-:Y:S02]  /*16e0*/  PRMT R19, R7, 0x7632, R19 ;  /* 0x0000763207137816 */ /* 0x000fe40000000013 */
[----:B------:R-:W-:-:S02]  /*16f0*/  PRMT R21, R6, 0x7632, R21 ;  /* 0x0000763206157816 */ /* 0x000fc40000000015 */
[C---:B------:R-:W-:Y:S02]  /*1700*/  PRMT R7, R8.reuse, 0x7632, R7 ;  /* 0x0000763208077816 */ /* 0x040fe40000000007 */
[C---:B------:R-:W-:Y:S02]  /*1710*/  PRMT R6, R13.reuse, 0x7632, R6 ;  /* 0x000076320d067816 */ /* 0x040fe40000000006 */
[----:B------:R-:W-:Y:S02]  /*1720*/  SHF.L.U32 R22, R8, 0x10, RZ ;  /* 0x0000001008167819 */ /* 0x000fe400000006ff */
[----:B------:R-:W-:Y:S02]  /*1730*/  SHF.L.U32 R17, R13, 0x10, RZ ;  /* 0x000000100d117819 */ /* 0x000fe400000006ff */
[----:B------:R-:W-:Y:S02]  /*1740*/  SHF.L.U32 R7, R7, 0x10, RZ ;  /* 0x0000001007077819 */ /* 0x000fe400000006ff */
[----:B------:R-:W-:-:S02]  /*1750*/  SHF.L.U32 R6, R6, 0x10, RZ ;  /* 0x0000001006067819 */ /* 0x000fc400000006ff */
[----:B------:R-:W-:Y:S02]  /*1760*/  FSETP.GEU.FTZ.AND P0, PT, |R22|, 0.5, PT ;  /* 0x3f0000001600780b */ /* 0x000fe40003f1e200 */
[----:B------:R-:W-:Y:S02]  /*1770*/  FSETP.GEU.FTZ.AND P2, PT, |R17|, 0.5, PT ;  /* 0x3f0000001100780b */ /* 0x000fe40003f5e200 */
[----:B------:R-:W-:Y:S02]  /*1780*/  FSETP.GEU.FTZ.AND P1, PT, |R7|, 0.5, PT ;  /* 0x3f0000000700780b */ /* 0x000fe40003f3e200 */
[----:B------:R-:W-:Y:S01]  /*1790*/  FSETP.GEU.FTZ.AND P3, PT, |R6|, 0.5, PT ;  /* 0x3f0000000600780b */ /* 0x000fe20003f7e200 */
[----:B------:R-:W-:Y:S01]  /*17a0*/  IMAD.U32 R20, R20, 0x10000, RZ ;  /* 0x0001000014147824 */ /* 0x000fe200078e00ff */
[----:B------:R-:W-:Y:S01]  /*17b0*/  SHF.L.U32 R18, R18, 0x10, RZ ;  /* 0x0000001012127819 */ /* 0x000fe200000006ff */
[----:B------:R-:W-:Y:S01]  /*17c0*/  IMAD.U32 R13, R19, 0x10000, RZ ;  /* 0x00010000130d7824 */ /* 0x000fe200078e00ff */
[----:B------:R-:W-:Y:S01]  /*17d0*/  SHF.L.U32 R8, R21, 0x10, RZ ;  /* 0x0000001015087819 */ /* 0x000fe200000006ff */
[----:B0-----:R-:W-:-:S04]  /*17e0*/  IMAD.WIDE.U32 R4, R2, 0x2, R4 ;  /* 0x0000000202047825 */ /* 0x001fc800078e0004 */
[----:B------:R-:W-:Y:S01]  /*17f0*/  FADD.FTZ R23, -R15, R16 ;  /* 0x000000100f177221 */ /* 0x000fe20000010100 */
[----:B------:R-:W-:Y:S01]  /*1800*/  FADD.FTZ R2, -R10, R3 ;  /* 0x000000030a027221 */ /* 0x000fe20000010100 */
[----:B------:R-:W-:Y:S01]  /*1810*/  FADD.FTZ R21, -R20, R18 ;  /* 0x0000001214157221 */ /* 0x000fe20000010100 */
[----:B------:R-:W-:Y:S01]  /*1820*/  FADD.FTZ R19, -R13, R8 ;  /* 0x000000080d137221 */ /* 0x000fe20000010100 */
[----:B------:R-:W-:Y:S01]  /*1830*/  @!P0 FFMA.FTZ R15, R22, R23, R15 ;  /* 0x00000017160f8223 */ /* 0x000fe2000001000f */
[----:B------:R-:W-:Y:S01]  /*1840*/  @!P2 FFMA.FTZ R10, R17, R2, R10 ;  /* 0x00000002110aa223 */ /* 0x000fe2000001000a */
[----:B------:R-:W-:Y:S01]  /*1850*/  @!P1 FFMA.FTZ R20, R7, R21, R20 ;  /* 0x0000001507149223 */ /* 0x000fe20000010014 */
[----:B------:R-:W-:Y:S01]  /*1860*/  @!P3 FFMA.FTZ R13, R6, R19, R13 ;  /* 0x00000013060db223 */ /* 0x000fe2000001000d */
[----:B------:R-:W-:Y:S01]  /*1870*/  @P0 FADD.FTZ R22, -R22, 1 ;  /* 0x3f80000016160421 */ /* 0x000fe20000010100 */
[----:B------:R-:W-:Y:S01]  /*1880*/  @P2 FADD.FTZ R17, -R17, 1 ;  /* 0x3f80000011112421 */ /* 0x000fe20000010100 */
[----:B------:R-:W-:Y:S01]  /*1890*/  @P1 FADD.FTZ R7, -R7, 1 ;  /* 0x3f80000007071421 */ /* 0x000fe20000010100 */
[----:B------:R-:W-:Y:S01]  /*18a0*/  @P3 FADD.FTZ R6, -R6, 1 ;  /* 0x3f80000006063421 */ /* 0x000fe20000010100 */
[----:B------:R-:W-:Y:S01]  /*18b0*/  @P0 FFMA.FTZ R15, -R23, R22, R16 ;  /* 0x00000016170f0223 */ /* 0x000fe20000010110 */
[----:B------:R-:W-:Y:S01]  /*18c0*/  @P2 FFMA.FTZ R10, -R2, R17, R3 ;  /* 0x00000011020a2223 */ /* 0x000fe20000010103 */
[----:B------:R-:W-:Y:S01]  /*18d0*/  @P1 FFMA.FTZ R20, -R21, R7, R18 ;  /* 0x0000000715141223 */ /* 0x000fe20000010112 */
[----:B------:R-:W-:Y:S01]  /*18e0*/  @P3 FFMA.FTZ R13, -R19, R6, R8 ;  /* 0x00000006130d3223 */ /* 0x000fe20000010108 */
[----:B------:R-:W-:Y:S01]  /*18f0*/  F2FP.BF16.F32.PACK_AB R9, R12, R9 ;  /* 0x000000090c09723e */ /* 0x000fe200000010ff */
[----:B------:R-:W-:Y:S01]  /*1900*/  IMAD.WIDE.U32 R4, R0, 0x4, R4 ;  /* 0x0000000400047825 */ /* 0x000fe200078e0004 */
[----:B------:R-:W-:-:S02]  /*1910*/  F2FP.BF16.F32.PACK_AB R11, R14, R11 ;  /* 0x0000000b0e0b723e */ /* 0x000fc400000010ff */
[----:B------:R-:W-:Y:S02]  /*1920*/  F2FP.BF16.F32.PACK_AB R15, R20, R15 ;  /* 0x0000000f140f723e */ /* 0x000fe400000010ff */
[----:B------:R-:W-:Y:S01]  /*1930*/  F2FP.BF16.F32.PACK_AB R13, R13, R10 ;  /* 0x0000000a0d0d723e */ /* 0x000fe200000010ff */
[----:B------:R-:W-:Y:S04]  /*1940*/  STG.E desc[UR4][R4.64], R9 ;  /* 0x0000000904007986 */ /* 0x000fe8000c101904 */
[----:B------:R-:W-:Y:S04]  /*1950*/  STG.E desc[UR4][R4.64+0x200], R11 ;  /* 0x0002000b04007986 */ /* 0x000fe8000c101904 */
[----:B------:R-:W-:Y:S04]  /*1960*/  STG.E desc[UR4][R4.64+0x400], R15 ;  /* 0x0004000f04007986 */ /* 0x000fe8000c101904 */
[----:B------:R-:W-:Y:S01]  /*1970*/  STG.E desc[UR4][R4.64+0x600], R13 ;  /* 0x0006000d04007986 */ /* 0x000fe2000c101904 */
[----:B------:R-:W-:Y:S05]  /*1980*/  EXIT ;  /* 0x000000000000794d */ /* 0x000fea0003800000 */
.L_x_4657:
        /* <DEDUP_REMOVED lines=15> */
.L_x_8016:


//--------------------- .text._ZN2at6native29vectorized_elementwise_kernelILi4EZZZNS0_44_GLOBAL__N__40a83637_7_Lerp_cu_7dd49032_296918lerp_tensor_kernelERNS_18TensorIteratorBaseEENKUlvE0_clEvENKUlvE2_clEvEUlN3c108BFloat16ES8_S8_E_St5arrayIPcLm4EEEEviT0_T1_ --------------------------
	.section	.text._ZN2at6native29vectorized_elementwise_kernelILi4EZZZNS0_44_GLOBAL__N__40a83637_7_Lerp_cu_7dd49032_296918lerp_tensor_kernelERNS_18TensorIteratorBaseEENKUlvE0_clEvENKUlvE2_clEvEUlN3c108BFloat16ES8_S8_E_St5arrayIPcLm4EEEEviT0_T1_,"ax",@progbits
	.align	128
        .global         _ZN2at6native29vectorized_elementwise_kernelILi4EZZZNS0_44_GLOBAL__N__40a83637_7_Lerp_cu_7dd49032_296918lerp_tensor_kernelERNS_18TensorIteratorBaseEENKUlvE0_clEvENKUlvE2_clEvEUlN3c108BFloat16ES8_S8_E_St5arrayIPcLm4EEEEviT0_T1_
        .type           _ZN2at6native29vectorized_elementwise_kernelILi4EZZZNS0_44_GLOBAL__N__40a83637_7_Lerp_cu_7dd49032_296918lerp_tensor_kernelERNS_18TensorIteratorBaseEENKUlvE0_clEvENKUlvE2_clEvEUlN3c108BFloat16ES8_S8_E_St5arrayIPcLm4EEEEviT0_T1_,@function
        .size           _ZN2at6native29vectorized_elementwise_kernelILi4EZZZNS0_44_GLOBAL__N__40a83637_7_Lerp_cu_7dd49032_296918lerp_tensor_kernelERNS_18TensorIteratorBaseEENKUlvE0_clEvENKUlvE2_clEvEUlN3c108BFloat16ES8_S8_E_St5arrayIPcLm4EEEEviT0_T1_,(.L_x_8017 - _ZN2at6native29vectorized_elementwise_kernelILi4EZZZNS0_44_GLOBAL__N__40a83637_7_Lerp_cu_7dd49032_296918lerp_tensor_kernelERNS_18TensorIteratorBaseEENKUlvE0_clEvENKUlvE2_clEvEUlN3c108BFloat16ES8_S8_E_St5arrayIPcLm4EEEEviT0_T1_)
        .other          _ZN2at6native29vectorized_elementwise_kernelILi4EZZZNS0_44_GLOBAL__N__40a83637_7_Lerp_cu_7dd49032_296918lerp_tensor_kernelERNS_18TensorIteratorBaseEENKUlvE0_clEvENKUlvE2_clEvEUlN3c108BFloat16ES8_S8_E_St5arrayIPcLm4EEEEviT0_T1_,@"STO_CUDA_ENTRY STV_DEFAULT"
_ZN2at6native29vectorized_elementwise_kernelILi4EZZZNS0_44_GLOBAL__N__40a83637_7_Lerp_cu_7dd49032_296918lerp_tensor_kernelERNS_18TensorIteratorBaseEENKUlvE0_clEvENKUlvE2_clEvEUlN3c108BFloat16ES8_S8_E_St5arrayIPcLm4EEEEviT0_T1_:
.text._ZN2at6native29vectorized_elementwise_kernelILi4EZZZNS0_44_GLOBAL__N__40a83637_7_Lerp_cu_7dd49032_296918lerp_tensor_kernelERNS_18TensorIteratorBaseEENKUlvE0_clEvENKUlvE2_clEvEUlN3c108BFloat16ES8_S8_E_St5arrayIPcLm4EEEEviT0_T1_:
        /* <DEDUP_REMOVED lines=141> */
.L_x_4660:
[----:B------:R-:W-:Y:S05]  /*08d0*/  BSYNC.RECONVERGENT B0 ;  /* 0x0000000000007941 */ /* 0x000fea0003800200 */
.L_x_4659:
        /* <DEDUP_REMOVED lines=13> */
.L_x_4662:
[----:B------:R-:W-:Y:S05]  /*09b0*/  BSYNC.RECONVERGENT B0 ;  /* 0x0000000000007941 */ /* 0x000fea0003800200 */
.L_x_4661:
        /* <DEDUP_REMOVED lines=13> */
.L_x_4664:
[----:B------:R-:W-:Y:S05]  /*0a90*/  BSYNC.RECONVERGENT B0 ;  /* 0x0000000000007941 */ /* 0x000fea0003800200 */
.L_x_4663:
        /* <DEDUP_REMOVED lines=14> */
.L_x_4666:
[----:B------:R-:W-:Y:S05]  /*0b80*/  BSYNC.RECONVERGENT B0 ;  /* 0x0000000000007941 */ /* 0x000fea0003800200 */
.L_x_4665:
        /* <DEDUP_REMOVED lines=21> */
.L_x_4668:
[----:B------:R-:W-:Y:S05]  /*0ce0*/  BSYNC.RECONVERGENT B0 ;  /* 0x0000000000007941 */ /* 0x000fea0003800200 */
.L_x_4667:
        /* <DEDUP_REMOVED lines=11> */
.L_x_4670:
[----:B------:R-:W-:Y:S05]  /*0da0*/  BSYNC.RECONVERGENT B0 ;  /* 0x0000000000007941 */ /* 0x000fea0003800200 */
.L_x_4669:
        /* <DEDUP_REMOVED lines=11> */
.L_x_4672:
[----:B------:R-:W-:Y:S05]  /*0e60*/  BSYNC.RECONVERGENT B0 ;  /* 0x0000000000007941 */ /* 0x000fea0003800200 */
.L_x_4671:
        /* <DEDUP_REMOVED lines=11> */
.L_x_4674:
[----:B------:R-:W-:Y:S05]  /*0f20*/  BSYNC.RECONVERGENT B0 ;  /* 0x0000000000007941 */ /* 0x000fea0003800200 */
.L_x_4673:
        /* <DEDUP_REMOVED lines=18> */
.L_x_4677:
[----:B------:R-:W-:-:S13]  /*1050*/  ISETP.GE.U32.AND P0, PT, R5, R3, PT ;  /* 0x000000030500720c */ /* 0x000fda0003f06070 */
[----:B------:R-:W-:Y:S05]  /*1060*/  @P0 BRA `(.L_x_4679) ;  /* 0x0000000000300947 */ /* 0x000fea0003800000 */
[----:B0-----:R-:W0:Y:S01]  /*1070*/  LDC.64 R6, c[0x0][0x388] ;  /* 0x0000e200ff067b82 */ /* 0x001e220000000a00 */
[----:B------:R-:W-:Y:S01]  /*1080*/  IMAD.IADD R9, R2, 0x1, R5 ;  /* 0x0000000102097824 */ /* 0x000fe200078e0205 */
[----:B------:R-:W-:-:S03]  /*1090*/  IADD3 R5, PT, PT, R5, 0x80, RZ ;  /* 0x0000008005057810 */ /* 0x000fc60007ffe0ff */
[----:B0-----:R-:W-:-:S05]  /*10a0*/  IMAD.WIDE.U32 R6, R9, 0x2, R6 ;  /* 0x0000000209067825 */ /* 0x001fca00078e0006 */
[----:B------:R1:W-:Y:S02]  /*10b0*/  STG.E.U16 desc[UR4][R6.64], R10 ;  /* 0x0000000a06007986 */ /* 0x0003e4000c101504 */
.L_x_4678:
[----:B------:R-:W-:-:S13]  /*10c0*/  ISETP.GE.U32.AND P0, PT, R5, R3, PT ;  /* 0x000000030500720c */ /* 0x000fda0003f06070 */
[----:B------:R-:W-:Y:S05]  /*10d0*/  @P0 BRA `(.L_x_4680) ;  /* 0x0000000000340947 */ /* 0x000fea0003800000 */
[----:B01----:R-:W0:Y:S01]  /*10e0*/  LDC.64 R6, c[0x0][0x388] ;  /* 0x0000e200ff067b82 */ /* 0x003e220000000a00 */
[----:B------:R-:W-:Y:S01]  /*10f0*/  IADD3 R9, PT, PT, R2, R5, RZ ;  /* 0x0000000502097210 */ /* 0x000fe20007ffe0ff */
[----:B------:R-:W-:-:S04]  /*1100*/  VIADD R5, R5, 0x80 ;  /* 0x0000008005057836 */ /* 0x000fc80000000000 */
[----:B0-----:R-:W-:-:S05]  /*1110*/  IMAD.WIDE.U32 R6, R9, 0x2, R6 ;  /* 0x0000000209067825 */ /* 0x001fca00078e0006 */
[----:B------:R1:W-:Y:S02]  /*1120*/  STG.E.U16 desc[UR4][R6.64], R11 ;  /* 0x0000000b06007986 */ /* 0x0003e4000c101504 */
.L_x_4679:
        /* <DEDUP_REMOVED lines=8> */
.L_x_4680:
[----:B------:R-:W-:Y:S05]  /*11b0*/  BSYNC.RELIABLE B1 ;  /* 0x0000000000017941 */ /* 0x000fea0003800100 */
.L_x_4676:
[----:B------:R-:W-:-:S13]  /*11c0*/  ISETP.GE.U32.AND P0, PT, R5, R3, PT ;  /* 0x000000030500720c */ /* 0x000fda0003f06070 */
[----:B012---:R-:W0:Y:S01]  /*11d0*/  @!P0 LDC.64 R6, c[0x0][0x388] ;  /* 0x0000e200ff068b82 */ /* 0x007e220000000a00 */
[----:B------:R-:W-:Y:S01]  /*11e0*/  @!P0 IMAD.IADD R9, R2, 0x1, R5 ;  /* 0x0000000102098824 */ /* 0x000fe200078e0205 */
[----:B------:R-:W-:-:S03]  /*11f0*/  @!P0 IADD3 R5, PT, PT, R5, 0x80, RZ ;  /* 0x0000008005058810 */ /* 0x000fc60007ffe0ff */
[----:B0-----:R-:W-:-:S05]  /*1200*/  @!P0 IMAD.WIDE.U32 R6, R9, 0x2, R6 ;  /* 0x0000000209068825 */ /* 0x001fca00078e0006 */
[----:B------:R2:W-:Y:S02]  /*1210*/  @!P0 STG.E.U16 desc[UR4][R6.64], R13 ;  /* 0x0000000d06008986 */ /* 0x0005e4000c101504 */
.L_x_4681:
[----:B------:R-:W-:Y:S05]  /*1220*/  BSYNC.RECONVERGENT B0 ;  /* 0x0000000000007941 */ /* 0x000fea0003800200 */
.L_x_4675:
        /* <DEDUP_REMOVED lines=8> */
.L_x_4658:
[----:B------:R-:W0:Y:S01]  /*12b0*/  S2R R0, SR_TID.X ;  /* 0x0000000000007919 */ /* 0x000e220000002100 */
[----:B------:R-:W1:Y:S08]  /*12c0*/  LDC.64 R8, c[0x0][0x3a0] ;  /* 0x0000e800ff087b82 */ /* 0x000e700000000a00 */
[----:B------:R-:W2:Y:S08]  /*12d0*/  LDC.64 R4, c[0x0][0x390] ;  /* 0x0000e400ff047b82 */ /* 0x000eb00000000a00 */
[----:B------:R-:W3:Y:S01]  /*12e0*/  LDC.64 R6, c[0x0][0x398] ;  /* 0x0000e600ff067b82 */ /* 0x000ee20000000a00 */
[----:B-1----:R-:W-:-:S04]  /*12f0*/  IMAD.WIDE.U32 R8, R2, 0x2, R8 ;  /* 0x0000000202087825 */ /* 0x002fc800078e0008 */
[----:B0-----:R-:W-:-:S04]  /*1300*/  IMAD.WIDE.U32 R24, R0, 0x8, R8 ;  /* 0x0000000800187825 */ /* 0x001fc800078e0008 */
[C---:B--2---:R-:W-:Y:S01]  /*1310*/  IMAD.WIDE.U32 R4, R2.reuse, 0x2, R4 ;  /* 0x0000000202047825 */ /* 0x044fe200078e0004 */
[----:B------:R-:W2:Y:S03]  /*1320*/  LDG.E.64 R10, desc[UR4][R24.64] ;  /* 0x00000004180a7981 */ /* 0x000ea6000c1e1b00 */
[----:B---3--:R-:W-:-:S04]  /*1330*/  IMAD.WIDE.U32 R6, R2, 0x2, R6 ;  /* 0x0000000202067825 */ /* 0x008fc800078e0006 */
[----:B------:R-:W-:-:S04]  /*1340*/  IMAD.WIDE.U32 R20, R0, 0x8, R4 ;  /* 0x0000000800147825 */ /* 0x000fc800078e0004 */
[----:B------:R-:W-:Y:S01]  /*1350*/  IMAD.WIDE.U32 R22, R0, 0x8, R6 ;  /* 0x0000000800167825 */ /* 0x000fe200078e0006 */
[----:B------:R-:W3:Y:S04]  /*1360*/  LDG.E.64 R14, desc[UR4][R20.64] ;  /* 0x00000004140e7981 */ /* 0x000ee8000c1e1b00 */
[----:B------:R-:W4:Y:S04]  /*1370*/  LDG.E.64 R12, desc[UR4][R22.64] ;  /* 0x00000004160c7981 */ /* 0x000f28000c1e1b00 */
[----:B------:R0:W5:Y:S04]  /*1380*/  LDG.E.64 R8, desc[UR4][R20.64+0x400] ;  /* 0x0004000414087981 */ /* 0x000168000c1e1b00 */
[----:B------:R1:W5:Y:S04]  /*1390*/  LDG.E.64 R4, desc[UR4][R22.64+0x400] ;  /* 0x0004000416047981 */ /* 0x000368000c1e1b00 */
[----:B------:R-:W5:Y:S01]  /*13a0*/  LDG.E.64 R6, desc[UR4][R24.64+0x400] ;  /* 0x0004000418067981 */ /* 0x000f62000c1e1b00 */
[C---:B--2---:R-:W-:Y:S01]  /*13b0*/  IMAD.U32 R18, R10.reuse, 0x10000, RZ ;  /* 0x000100000a127824 */ /* 0x044fe200078e00ff */
[----:B------:R-:W-:-:S02]  /*13c0*/  PRMT R19, R10, 0x7632, R19 ;  /* 0x000076320a137816 */ /* 0x000fc40000000013 */
[----:B------:R-:W-:Y:S02]  /*13d0*/  PRMT R10, R11, 0x7632, R10 ;  /* 0x000076320b0a7816 */ /* 0x000fe4000000000a */
[----:B------:R-:W-:Y:S02]  /*13e0*/  FSETP.GEU.FTZ.AND P0, PT, |R18|, 0.5, PT ;  /* 0x3f0000001200780b */ /* 0x000fe40003f1e200 */
[----:B------:R-:W-:Y:S01]  /*13f0*/  SHF.L.U32 R19, R19, 0x10, RZ ;  /* 0x0000001013137819 */ /* 0x000fe200000006ff */
[----:B------:R-:W-:Y:S02]  /*1400*/  IMAD.U32 R10, R10, 0x10000, RZ ;  /* 0x000100000a0a7824 */ /* 0x000fe400078e00ff */
[C---:B---3--:R-:W-:Y:S01]  /*1410*/  IMAD.U32 R3, R14.reuse, 0x10000, RZ ;  /* 0x000100000e037824 */ /* 0x048fe200078e00ff */
[----:B------:R-:W-:Y:S02]  /*1420*/  PRMT R17, R14, 0x7632, R17 ;  /* 0x000076320e117816 */ /* 0x000fe40000000011 */
[----:B------:R-:W-:-:S02]  /*1430*/  SHF.L.U32 R14, R15, 0x10, RZ ;  /* 0x000000100f0e7819 */ /* 0x000fc400000006ff */
[----:B------:R-:W-:Y:S02]  /*1440*/  PRMT R26, R15, 0x7632, R26 ;  /* 0x000076320f1a7816 */ /* 0x000fe4000000001a */
[C---:B----4-:R-:W-:Y:S02]  /*1450*/  SHF.L.U32 R15, R13.reuse, 0x10, RZ ;  /* 0x000000100d0f7819 */ /* 0x050fe400000006ff */
[----:B------:R-:W-:Y:S02]  /*1460*/  PRMT R27, R13, 0x7632, R27 ;  /* 0x000076320d1b7816 */ /* 0x000fe4000000001b */
[C---:B------:R-:W-:Y:S02]  /*1470*/  SHF.L.U32 R16, R12.reuse, 0x10, RZ ;  /* 0x000000100c107819 */ /* 0x040fe400000006ff */
[----:B------:R-:W-:Y:S02]  /*1480*/  SHF.L.U32 R13, R11, 0x10, RZ ;  /* 0x000000100b0d7819 */ /* 0x000fe400000006ff */
[----:B------:R-:W-:Y:S01]  /*1490*/  PRMT R12, R12, 0x7632, R12 ;  /* 0x000076320c0c7816 */ /* 0x000fe2000000000c */
[----:B0-----:R-:W-:Y:S01]  /*14a0*/  FADD.FTZ R21, -R3, R16 ;  /* 0x0000001003157221 */ /* 0x001fe20000010100 */
[----:B------:R-:W-:-:S02]  /*14b0*/  FSETP.GEU.FTZ.AND P2, PT, |R13|, 0.5, PT ;  /* 0x3f0000000d00780b */ /* 0x000fc40003f5e200 */
[----:B------:R-:W-:Y:S01]  /*14c0*/  FSETP.GEU.FTZ.AND P1, PT, |R19|, 0.5, PT ;  /* 0x3f0000001300780b */ /* 0x000fe20003f3e200 */
[----:B------:R-:W-:Y:S01]  /*14d0*/  IMAD.U32 R20, R17, 0x10000, RZ ;  /* 0x0001000011147824 */ /* 0x000fe200078e00ff */
[----:B------:R-:W-:Y:S01]  /*14e0*/  FSETP.GEU.FTZ.AND P3, PT, |R10|, 0.5, PT ;  /* 0x3f0000000a00780b */ /* 0x000fe20003f7e200 */
[----:B------:R-:W-:Y:S01]  /*14f0*/  @!P0 FFMA.FTZ R3, R18, R21, R3 ;  /* 0x0000001512038223 */ /* 0x000fe20000010003 */
[----:B------:R-:W-:Y:S01]  /*1500*/  SHF.L.U32 R17, R12, 0x10, RZ ;  /* 0x000000100c117819 */ /* 0x000fe200000006ff */
[----:B------:R-:W-:Y:S01]  /*1510*/  @P0 FADD.FTZ R12, -R18, 1 ;  /* 0x3f800000120c0421 */ /* 0x000fe20000010100 */
[----:B------:R-:W-:Y:S02]  /*1520*/  SHF.L.U32 R11, R26, 0x10, RZ ;  /* 0x000000101a0b7819 */ /* 0x000fe400000006ff */
[----:B------:R-:W-:Y:S01]  /*1530*/  SHF.L.U32 R18, R27, 0x10, RZ ;  /* 0x000000101b127819 */ /* 0x000fe200000006ff */
[----:B-1----:R-:W-:Y:S01]  /*1540*/  FADD.FTZ R22, -R14, R15 ;  /* 0x0000000f0e167221 */ /* 0x002fe20000010100 */
[----:B------:R-:W-:Y:S01]  /*1550*/  @P0 FFMA.FTZ R3, -R21, R12, R16 ;  /* 0x0000000c15030223 */ /* 0x000fe20000010110 */
[----:B------:R-:W-:-:S02]  /*1560*/  FADD.FTZ R16, -R20, R17 ;  /* 0x0000001114107221 */ /* 0x000fc40000010100 */
[----:B------:R-:W-:Y:S01]  /*1570*/  FADD.FTZ R23, -R11, R18 ;  /* 0x000000120b177221 */ /* 0x000fe20000010100 */
[C---:B------:R-:W-:Y:S01]  /*1580*/  @!P2 FFMA.FTZ R12, R13.reuse, R22, R14 ;  /* 0x000000160d0ca223 */ /* 0x040fe2000001000e */
[----:B------:R-:W-:Y:S01]  /*1590*/  @P2 FADD.FTZ R21, -R13, 1 ;  /* 0x3f8000000d152421 */ /* 0x000fe20000010100 */
[C---:B------:R-:W-:Y:S01]  /*15a0*/  @!P1 FFMA.FTZ R14, R19.reuse, R16, R20 ;  /* 0x00000010130e9223 */ /* 0x040fe20000010014 */
[C---:B------:R-:W-:Y:S01]  /*15b0*/  @!P3 FFMA.FTZ R13, R10.reuse, R23, R11 ;  /* 0x000000170a0db223 */ /* 0x040fe2000001000b */
[----:B------:R-:W-:Y:S01]  /*15c0*/  @P3 FADD.FTZ R20, -R10, 1 ;  /* 0x3f8000000a143421 */ /* 0x000fe20000010100 */
[----:B------:R-:W-:Y:S01]  /*15d0*/  @P1 FADD.FTZ R19, -R19, 1 ;  /* 0x3f80000013131421 */ /* 0x000fe20000010100 */
[----:B------:R-:W0:Y:S01]  /*15e0*/  LDC.64 R10, c[0x0][0x388] ;  /* 0x0000e200ff0a7b82 */ /* 0x000e220000000a00 */
[----:B------:R-:W-:Y:S01]  /*15f0*/  @P2 FFMA.FTZ R12, -R22, R21, R15 ;  /* 0x00000015160c2223 */ /* 0x000fe2000001010f */
[----:B------:R-:W-:Y:S01]  /*1600*/  @P3 FFMA.FTZ R13, -R23, R20, R18 ;  /* 0x00000014170d3223 */ /* 0x000fe20000010112 */
[----:B------:R-:W-:Y:S01]  /*1610*/  @P1 FFMA.FTZ R14, -R16, R19, R17 ;  /* 0x00000013100e1223 */ /* 0x000fe20000010111 */
[C---:B-----5:R-:W-:Y:S01]  /*1620*/  IMAD.U32 R15, R8.reuse, 0x10000, RZ ;  /* 0x00010000080f7824 */ /* 0x060fe200078e00ff */
[----:B------:R-:W-:-:S02]  /*1630*/  PRMT R20, R8, 0x7632, R20 ;  /* 0x0000763208147816 */ /* 0x000fc40000000014 */
[C---:B------:R-:W-:Y:S02]  /*1640*/  SHF.L.U32 R8, R9.reuse, 0x10, RZ ;  /* 0x0000001009087819 */ /* 0x040fe400000006ff */
[----:B------:R-:W-:Y:S01]  /*1650*/  PRMT R19, R9, 0x7632, R19 ;  /* 0x0000763209137816 */ /* 0x000fe20000000013 */
[C---:B------:R-:W-:Y:S01]  /*1660*/  IMAD.U32 R9, R5.reuse, 0x10000, RZ ;  /* 0x0001000005097824 */ /* 0x040fe200078e00ff */
[C---:B------:R-:W-:Y:S02]  /*1670*/  SHF.L.U32 R16, R4.reuse, 0x10, RZ ;  /* 0x0000001004107819 */ /* 0x040fe400000006ff */
[----:B------:R-:W-:Y:S02]  /*1680*/  PRMT R18, R4, 0x7632, R18 ;  /* 0x0000763204127816 */ /* 0x000fe40000000012 */
[----:B------:R-:W-:Y:S02]  /*1690*/  PRMT R21, R5, 0x7632, R21 ;  /* 0x0000763205157816 */ /* 0x000fe40000000015 */
[----:B------:R-:W-:-:S02]  /*16a0*/  PRMT R5, R6, 0x7632, R5 ;  /* 0x0000763206057816 */ /* 0x000fc40000000005 */
[C---:B------:R-:W-:Y:S02]  /*16b0*/  PRMT R4, R7.reuse, 0x7632, R4 ;  /* 0x0000763207047816 */ /* 0x040fe40000000004 */
[----:B------:R-:W-:Y:S02]  /*16c0*/  SHF.L.U32 R22, R6, 0x10, RZ ;  /* 0x0000001006167819 */ /* 0x000fe400000006ff */
[----:B------:R-:W-:Y:S02]  /*16d0*/  SHF.L.U32 R17, R7, 0x10, RZ ;  /* 0x0000001007117819 */ /* 0x000fe400000006ff */
[----:B------:R-:W-:Y:S02]  /*16e0*/  SHF.L.U32 R5, R5, 0x10, RZ ;  /* 0x0000001005057819 */ /* 0x000fe400000006ff */
[----:B------:R-:W-:Y:S02]  /*16f0*/  SHF.L.U32 R4, R4, 0x10, RZ ;  /* 0x0000001004047819 */ /* 0x000fe400000006ff */
[----:B------:R-:W-:-:S02]  /*1700*/  FSETP.GEU.FTZ.AND P0, PT, |R22|, 0.5, PT ;  /* 0x3f0000001600780b */ /* 0x000fc40003f1e200 */
        /* <DEDUP_REMOVED lines=29> */
[----:B------:R-:W-:Y:S04]  /*18e0*/  STG.E.64 desc[UR4][R10.64], R2 ;  /* 0x000000020a007986 */ /* 0x000fe8000c101b04 */
[----:B------:R-:W-:Y:S01]  /*18f0*/  STG.E.64 desc[UR4][R10.64+0x400], R6 ;  /* 0x000400060a007986 */ /* 0x000fe2000c101b04 */
[----:B------:R-:W-:Y:S05]  /*1900*/  EXIT ;  /* 0x000000000000794d */ /* 0x000fea0003800000 */
.L_x_4682:
        /* <DEDUP_REMOVED lines=15> */
.L_x_8017:


//--------------------- .text._ZN2at6native29vectorized_elementwise_kernelILi8EZZZNS0_44_GLOBAL__N__40a83637_7_Lerp_cu_7dd49032_296918lerp_tensor_kernelERNS_18TensorIteratorBaseEENKUlvE0_clEvENKUlvE2_clEvEUlN3c108BFloat16ES8_S8_E_St5arrayIPcLm4EEEEviT0_T1_ --------------------------
	.section	.text._ZN2at6native29vectorized_elementwise_kernelILi8EZZZNS0_44_GLOBAL__N__40a83637_7_Lerp_cu_7dd49032_296918lerp_tensor_kernelERNS_18TensorIteratorBaseEENKUlvE0_clEvENKUlvE2_clEvEUlN3c108BFloat16ES8_S8_E_St5arrayIPcLm4EEEEviT0_T1_,"ax",@progbits
	.align	128
        .global         _ZN2at6native29vectorized_elementwise_kernelILi8EZZZNS0_44_GLOBAL__N__40a83637_7_Lerp_cu_7dd49032_296918lerp_tensor_kernelERNS_18TensorIteratorBaseEENKUlvE0_clEvENKUlvE2_clEvEUlN3c108BFloat16ES8_S8_E_St5arrayIPcLm4EEEEviT0_T1_
        .type           _ZN2at6native29vectorized_elementwise_kernelILi8EZZZNS0_44_GLOBAL__N__40a83637_7_Lerp_cu_7dd49032_296918lerp_tensor_kernelERNS_18TensorIteratorBaseEENKUlvE0_clEvENKUlvE2_clEvEUlN3c108BFloat16ES8_S8_E_St5arrayIPcLm4EEEEviT0_T1_,@function
        .size           _ZN2at6native29vectorized_elementwise_kernelILi8EZZZNS0_44_GLOBAL__N__40a83637_7_Lerp_cu_7dd49032_296918lerp_tensor_kernelERNS_18TensorIteratorBaseEENKUlvE0_clEvENKUlvE2_clEvEUlN3c108BFloat16ES8_S8_E_St5arrayIPcLm4EEEEviT0_T1_,(.L_x_8018 - _ZN2at6native29vectorized_elementwise_kernelILi8EZZZNS0_44_GLOBAL__N__40a83637_7_Lerp_cu_7dd49032_296918lerp_tensor_kernelERNS_18TensorIteratorBaseEENKUlvE0_clEvENKUlvE2_clEvEUlN3c108BFloat16ES8_S8_E_St5arrayIPcLm4EEEEviT0_T1_)
        .other          _ZN2at6native29vectorized_elementwise_kernelILi8EZZZNS0_44_GLOBAL__N__40a83637_7_Lerp_cu_7dd49032_296918lerp_tensor_kernelERNS_18TensorIteratorBaseEENKUlvE0_clEvENKUlvE2_clEvEUlN3c108BFloat16ES8_S8_E_St5arrayIPcLm4EEEEviT0_T1_,@"STO_CUDA_ENTRY STV_DEFAULT"
_ZN2at6native29vectorized_elementwise_kernelILi8EZZZNS0_44_GLOBAL__N__40a83637_7_Lerp_cu_7dd49032_296918lerp_tensor_kernelERNS_18TensorIteratorBaseEENKUlvE0_clEvENKUlvE2_clEvEUlN3c108BFloat16ES8_S8_E_St5arrayIPcLm4EEEEviT0_T1_:
.text._ZN2at6native29vectorized_elementwise_kernelILi8EZZZNS0_44_GLOBAL__N__40a83637_7_Lerp_cu_7dd49032_296918lerp_tensor_kernelERNS_18TensorIteratorBaseEENKUlvE0_clEvENKUlvE2_clEvEUlN3c108BFloat16ES8_S8_E_St5arrayIPcLm4EEEEviT0_T1_:
[----:B------:R-:W-:Y:S01]  /*0000*/  LDC R1, c[0x0][0x37c] ;  /* 0x0000df00ff017b82 */ /* 0x000fe20000000800 */
[----:B------:R-:W-:Y:S05]  /*0010*/  EXIT ;  /* 0x000000000000794d */ /* 0x000fea0003800000 */
.L_x_4683:
        /* <DEDUP_REMOVED lines=14> */
.L_x_8018:


//--------------------- .text._ZN2at6native18elementwise_kernelILi128ELi4EZNS0_15gpu_kernel_implIZZZNS0_44_GLOBAL__N__40a83637_7_Lerp_cu_7dd49032_296918lerp_tensor_kernelERNS_18TensorIteratorBaseEENKUlvE0_clEvENKUlvE1_clEvEUlN3c104HalfES9_S9_E_EEvS5_RKT_EUliE_EEviT1_ --------------------------
	.section	.text._ZN2at6native18elementwise_kernelILi128ELi4EZNS0_15gpu_kernel_implIZZZNS0_44_GLOBAL__N__40a83637_7_Lerp_cu_7dd49032_296918lerp_tensor_kernelERNS_18TensorIteratorBaseEENKUlvE0_clEvENKUlvE1_clEvEUlN3c104HalfES9_S9_E_EEvS5_RKT_EUliE_EEviT1_,"ax",@progbits
	.align	128
        .global         _ZN2at6native18elementwise_kernelILi128ELi4EZNS0_15gpu_kernel_implIZZZNS0_44_GLOBAL__N__40a83637_7_Lerp_cu_7dd49032_296918lerp_tensor_kernelERNS_18TensorIteratorBaseEENKUlvE0_clEvENKUlvE1_clEvEUlN3c104HalfES9_S9_E_EEvS5_RKT_EUliE_EEviT1_
        .type           _ZN2at6native18elementwise_kernelILi128ELi4EZNS0_15gpu_kernel_implIZZZNS0_44_GLOBAL__N__40a83637_7_Lerp_cu_7dd49032_296918lerp_tensor_kernelERNS_18TensorIteratorBaseEENKUlvE0_clEvENKUlvE1_clEvEUlN3c104HalfES9_S9_E_EEvS5_RKT_EUliE_EEviT1_,@function
        .size           _ZN2at6native18elementwise_kernelILi128ELi4EZNS0_15gpu_kernel_implIZZZNS0_44_GLOBAL__N__40a83637_7_Lerp_cu_7dd49032_296918lerp_tensor_kernelERNS_18TensorIteratorBaseEENKUlvE0_clEvENKUlvE1_clEvEUlN3c104HalfES9_S9_E_EEvS5_RKT_EUliE_EEviT1_,(.L_x_8019 - _ZN2at6native18elementwise_kernelILi128ELi4EZNS0_15gpu_kernel_implIZZZNS0_44_GLOBAL__N__40a83637_7_Lerp_cu_7dd49032_296918lerp_tensor_kernelERNS_18TensorIteratorBaseEENKUlvE0_clEvENKUlvE1_clEvEUlN3c104HalfES9_S9_E_EEvS5_RKT_EUliE_EEviT1_)
        .other          _ZN2at6native18elementwise_kernelILi128ELi4EZNS0_15gpu_kernel_implIZZZNS0_44_GLOBAL__N__40a83637_7_Lerp_cu_7dd49032_296918lerp_tensor_kernelERNS_18TensorIteratorBaseEENKUlvE0_clEvENKUlvE1_clEvEUlN3c104HalfES9_S9_E_EEvS5_RKT_EUliE_EEviT1_,@"STO_CUDA_ENTRY STV_DEFAULT"
_ZN2at6native18elementwise_kernelILi128ELi4EZNS0_15gpu_kernel_implIZZZNS0_44_GLOBAL__N__40a83637_7_Lerp_cu_7dd49032_296918lerp_tensor_kernelERNS_18TensorIteratorBaseEENKUlvE0_clEvENKUlvE1_clEvEUlN3c104HalfES9_S9_E_EEvS5_RKT_EUliE_EEviT1_:
.text._ZN2at6native18elementwise_kernelILi128ELi4EZNS0_15gpu_kernel_implIZZZNS0_44_GLOBAL__N__40a83637_7_Lerp_cu_7dd49032_296918lerp_tensor_kernelERNS_18TensorIteratorBaseEENKUlvE0_clEvENKUlvE1_clEvEUlN3c104HalfES9_S9_E_EEvS5_RKT_EUliE_EEviT1_:
        /* <DEDUP_REMOVED lines=398> */
.L_x_4686:
        /* <DEDUP_REMOVED lines=19> */
.L_x_4690:
[----:B------:R-:W2:Y:S02]  /*1a10*/  LDG.E.U8 R2, desc[UR36][R2.64] ;  /* 0x0000002402027981 */ /* 0x000ea4000c1e1100 */
[----:B--2---:R-:W-:-:S04]  /*1a20*/  I2FP.F32.U32 R0, R2 ;  /* 0x0000000200007245 */ /* 0x004fc80000201000 */
[----:B------:R-:W-:-:S04]  /*1a30*/  F2FP.F16.F32.PACK_AB R0, RZ, R0 ;  /* 0x00000000ff00723e */ /* 0x000fc800000000ff */
[----:B------:R-:W-:Y:S01]  /*1a40*/  PRMT R18, R0, 0x7610, R18 ;  /* 0x0000761000127816 */ /* 0x000fe20000000012 */
[----:B------:R-:W-:Y:S06]  /*1a50*/  BRA `(.L_x_4692) ;  /* 0x0000000c00d47947 */ /* 0x000fec0003800000 */
.L_x_4689:
        /* <DEDUP_REMOVED lines=11> */
.L_x_4694:
[----:B------:R-:W2:Y:S02]  /*1b10*/  LDG.E R2, desc[UR36][R2.64] ;  /* 0x0000002402027981 */ /* 0x000ea4000c1e1900 */
[----:B--2---:R-:W-:-:S04]  /*1b20*/  I2FP.F32.S32 R0, R2 ;  /* 0x0000000200007245 */ /* 0x004fc80000201400 */
[----:B------:R-:W-:-:S04]  /*1b30*/  F2FP.F16.F32.PACK_AB R0, RZ, R0 ;  /* 0x00000000ff00723e */ /* 0x000fc800000000ff */
[----:B------:R-:W-:Y:S01]  /*1b40*/  PRMT R18, R0, 0x7610, R18 ;  /* 0x0000761000127816 */ /* 0x000fe20000000012 */
[----:B------:R-:W-:Y:S06]  /*1b50*/  BRA `(.L_x_4692) ;  /* 0x0000000c00947947 */ /* 0x000fec0003800000 */
.L_x_4693:
[----:B------:R-:W2:Y:S02]  /*1b60*/  LDG.E.U16 R2, desc[UR36][R2.64] ;  /* 0x0000002402027981 */ /* 0x000ea4000c1e1500 */
[----:B--2---:R-:W0:Y:S02]  /*1b70*/  I2F.S16 R0, R2 ;  /* 0x0000000200007306 */ /* 0x004e240000101400 */
[----:B0-----:R-:W-:-:S04]  /*1b80*/  F2FP.F16.F32.PACK_AB R0, RZ, R0 ;  /* 0x00000000ff00723e */ /* 0x001fc800000000ff */
[----:B------:R-:W-:Y:S01]  /*1b90*/  PRMT R18, R0, 0x7610, R18 ;  /* 0x0000761000127816 */ /* 0x000fe20000000012 */
[----:B------:R-:W-:Y:S06]  /*1ba0*/  BRA `(.L_x_4692) ;  /* 0x0000000c00807947 */ /* 0x000fec0003800000 */
.L_x_4688:
        /* <DEDUP_REMOVED lines=9> */
.L_x_4696:
[----:B------:R0:W5:Y:S01]  /*1c40*/  LDG.E.U16 R18, desc[UR36][R2.64] ;  /* 0x0000002402127981 */ /* 0x000162000c1e1500 */
[----:B------:R-:W-:Y:S05]  /*1c50*/  BRA `(.L_x_4692) ;  /* 0x0000000c00547947 */ /* 0x000fea0003800000 */
.L_x_4695:
        /* <DEDUP_REMOVED lines=9> */
.L_x_4698:
[----:B------:R1:W5:Y:S01]  /*1cf0*/  LDG.E.U16 R18, desc[UR36][R2.64] ;  /* 0x0000002402127981 */ /* 0x000362000c1e1500 */
[----:B------:R-:W-:Y:S05]  /*1d00*/  BRA `(.L_x_4692) ;  /* 0x0000000c00287947 */ /* 0x000fea0003800000 */
.L_x_4697:
        /* <DEDUP_REMOVED lines=13> */
.L_x_4687:
        /* <DEDUP_REMOVED lines=14> */
.L_x_4701:
        /* <DEDUP_REMOVED lines=13> */
.L_x_4700:
        /* <DEDUP_REMOVED lines=27> */
.L_x_4703:
        /* <DEDUP_REMOVED lines=14> */
.L_x_4702:
[----:B------:R-:W2:Y:S02]  /*2220*/  LDG.E.U16 R0, desc[UR36][R2.64] ;  /* 0x0000002402007981 */ /* 0x000ea4000c1e1500 */
[----:B--2---:R-:W-:-:S05]  /*2230*/  IMAD.U32 R0, R0, 0x10000, RZ ;  /* 0x0001000000007824 */ /* 0x004fca00078e00ff */
[----:B------:R-:W-:-:S04]  /*2240*/  F2FP.F16.F32.PACK_AB R0, RZ, R0 ;  /* 0x00000000ff00723e */ /* 0x000fc800000000ff */
[----:B------:R-:W-:Y:S01]  /*2250*/  PRMT R18, R0, 0x7610, R18 ;  /* 0x0000761000127816 */ /* 0x000fe20000000012 */
[----:B------:R-:W-:Y:S06]  /*2260*/  BRA `(.L_x_4692) ;  /* 0x0000000400d07947 */ /* 0x000fec0003800000 */
.L_x_4699:
        /* <DEDUP_REMOVED lines=13> */
.L_x_4706:
        /* <DEDUP_REMOVED lines=21> */
.L_x_4710:
[----:B------:R-:W-:Y:S05]  /*2490*/  BSYNC.RECONVERGENT B1 ;  /* 0x0000000000017941 */ /* 0x000fea0003800200 */
.L_x_4709:
[----:B------:R-:W-:Y:S01]  /*24a0*/  IMAD.SHL.U32 R0, R0, 0x100000, RZ ;  /* 0x0010000000007824 */ /* 0x000fe200078e00ff */
[----:B------:R-:W-:-:S04]  /*24b0*/  LEA R2, R2, 0x3b800000, 0x17 ;  /* 0x3b80000002027811 */ /* 0x000fc800078eb8ff */
[----:B------:R-:W-:-:S07]  /*24c0*/  LOP3.LUT R0, R2, R0, R7, 0xfe, !PT ;  /* 0x0000000002007212 */ /* 0x000fce00078efe07 */
.L_x_4708:
[----:B------:R-:W-:Y:S05]  /*24d0*/  BSYNC.RECONVERGENT B0 ;  /* 0x0000000000007941 */ /* 0x000fea0003800200 */
.L_x_4707:
[----:B------:R-:W-:-:S04]  /*24e0*/  F2FP.F16.F32.PACK_AB R0, RZ, R0 ;  /* 0x00000000ff00723e */ /* 0x000fc800000000ff */
[----:B------:R-:W-:Y:S01]  /*24f0*/  PRMT R18, R0, 0x7610, R18 ;  /* 0x0000761000127816 */ /* 0x000fe20000000012 */
[----:B------:R-:W-:Y:S06]  /*2500*/  BRA `(.L_x_4692) ;  /* 0x0000000400287947 */ /* 0x000fec0003800000 */
.L_x_4705:
        /* <DEDUP_REMOVED lines=21> */
.L_x_4714:
[----:B------:R-:W-:Y:S05]  /*2660*/  BSYNC.RECONVERGENT B1 ;  /* 0x0000000000017941 */ /* 0x000fea0003800200 */
.L_x_4713:
[----:B------:R-:W-:Y:S01]  /*2670*/  IMAD.SHL.U32 R0, R0, 0x200000, RZ ;  /* 0x0020000000007824 */ /* 0x000fe200078e00ff */
[----:B------:R-:W-:-:S04]  /*2680*/  LEA R2, R2, 0x37800000, 0x17 ;  /* 0x3780000002027811 */ /* 0x000fc800078eb8ff */
[----:B------:R-:W-:-:S07]  /*2690*/  LOP3.LUT R0, R2, R0, R7, 0xfe, !PT ;  /* 0x0000000002007212 */ /* 0x000fce00078efe07 */
.L_x_4712:
[----:B------:R-:W-:Y:S05]  /*26a0*/  BSYNC.RECONVERGENT B0 ;  /* 0x0000000000007941 */ /* 0x000fea0003800200 */
.L_x_4711:
[----:B------:R-:W-:-:S04]  /*26b0*/  F2FP.F16.F32.PACK_AB R0, RZ, R0 ;  /* 0x00000000ff00723e */ /* 0x000fc800000000ff */
[----:B------:R-:W-:Y:S01]  /*26c0*/  PRMT R18, R0, 0x7610, R18 ;  /* 0x0000761000127816 */ /* 0x000fe20000000012 */
[----:B------:R-:W-:Y:S06]  /*26d0*/  BRA `(.L_x_4692) ;  /* 0x0000000000b47947 */ /* 0x000fec0003800000 */
.L_x_4704:
[----:B------:R-:W-:-:S09]  /*26e0*/  UISETP.NE.AND UP0, UPT, UR4, 0x1c, UPT ;  /* 0x0000001c0400788c */ /* 0x000fd2000bf05270 */
[----:B------:R-:W-:Y:S05]  /*26f0*/  BRA.U !UP0, `(.L_x_4715) ;  /* 0x00000001089c7547 */ /* 0x000fea000b800000 */
[----:B------:R-:W-:-:S09]  /*2700*/  UISETP.NE.AND UP0, UPT, UR4, 0x1d, UPT ;  /* 0x0000001d0400788c */ /* 0x000fd2000bf05270 */
[----:B------:R-:W-:Y:S05]  /*2710*/  BRA.U !UP0, `(.L_x_4716) ;  /* 0x0000000108807547 */ /* 0x000fea000b800000 */
[----:B------:R-:W-:-:S09]  /*2720*/  UISETP.NE.AND UP0, UPT, UR4, 0x2c, UPT ;  /* 0x0000002c0400788c */ /* 0x000fd2000bf05270 */
[----:B------:R-:W-:Y:S05]  /*2730*/  BRA.U !UP0, `(.L_x_4717) ;  /* 0x0000000108487547 */ /* 0x000fea000b800000 */
.L_x_4691:
        /* <DEDUP_REMOVED lines=16> */
.L_x_4718:
[----:B------:R-:W-:Y:S01]  /*2840*/  PRMT R18, RZ, 0x7610, R18 ;  /* 0x00007610ff127816 */ /* 0x000fe20000000012 */
[----:B------:R-:W-:Y:S06]  /*2850*/  BRA `(.L_x_4692) ;  /* 0x0000000000547947 */ /* 0x000fec0003800000 */
.L_x_4717:
        /* <DEDUP_REMOVED lines=8> */
.L_x_4720:
[----:B------:R-:W-:Y:S05]  /*28e0*/  BSYNC.RECONVERGENT B0 ;  /* 0x0000000000007941 */ /* 0x000fea0003800200 */
.L_x_4719:
[----:B------:R-:W-:-:S04]  /*28f0*/  F2FP.F16.F32.PACK_AB R0, RZ, R0 ;  /* 0x00000000ff00723e */ /* 0x000fc800000000ff */
[----:B------:R-:W-:Y:S01]  /*2900*/  PRMT R18, R0, 0x7610, R18 ;  /* 0x0000761000127816 */ /* 0x000fe20000000012 */
[----:B------:R-:W-:Y:S06]  /*2910*/  BRA `(.L_x_4692) ;  /* 0x0000000000247947 */ /* 0x000fec0003800000 */
.L_x_4716:
[----:B------:R-:W2:Y:S02]  /*2920*/  LDG.E.64 R2, desc[UR36][R2.64] ;  /* 0x0000002402027981 */ /* 0x000ea4000c1e1b00 */
[----:B--2---:R-:W0:Y:S02]  /*2930*/  I2F.U64 R0, R2 ;  /* 0x0000000200007312 */ /* 0x004e240000301000 */
[----:B0-----:R-:W-:-:S04]  /*2940*/  F2FP.F16.F32.PACK_AB R0, RZ, R0 ;  /* 0x00000000ff00723e */ /* 0x001fc800000000ff */
[----:B------:R-:W-:Y:S01]  /*2950*/  PRMT R18, R0, 0x7610, R18 ;  /* 0x0000761000127816 */ /* 0x000fe20000000012 */
[----:B------:R-:W-:Y:S06]  /*2960*/  BRA `(.L_x_4692) ;  /* 0x0000000000107947 */ /* 0x000fec0003800000 */
.L_x_4715:
[----:B------:R-:W2:Y:S02]  /*2970*/  LDG.E R2, desc[UR36][R2.64] ;  /* 0x0000002402027981 */ /* 0x000ea4000c1e1900 */
[----:B--2---:R-:W-:-:S04]  /*2980*/  I2FP.F32.U32 R0, R2 ;  /* 0x0000000200007245 */ /* 0x004fc80000201000 */
[----:B------:R-:W-:-:S04]  /*2990*/  F2FP.F16.F32.PACK_AB R0, RZ, R0 ;  /* 0x00000000ff00723e */ /* 0x000fc800000000ff */
[----:B------:R-:W-:-:S07]  /*29a0*/  PRMT R18, R0, 0x7610, R18 ;  /* 0x0000761000127816 */ /* 0x000fce0000000012 */
.L_x_4692:
        /* <DEDUP_REMOVED lines=19> */
.L_x_4724:
[----:B------:R-:W2:Y:S02]  /*2ae0*/  LDG.E.U8 R2, desc[UR36][R2.64] ;  /* 0x0000002402027981 */ /* 0x000ea4000c1e1100 */
[----:B--2---:R-:W-:-:S04]  /*2af0*/  I2FP.F32.U32 R0, R2 ;  /* 0x0000000200007245 */ /* 0x004fc80000201000 */
[----:B------:R-:W-:-:S04]  /*2b00*/  F2FP.F16.F32.PACK_AB R0, RZ, R0 ;  /* 0x00000000ff00723e */ /* 0x000fc800000000ff */
[----:B------:R-:W-:Y:S01]  /*2b10*/  PRMT R22, R0, 0x7610, R22 ;  /* 0x0000761000167816 */ /* 0x000fe20000000016 */
[----:B------:R-:W-:Y:S06]  /*2b20*/  BRA `(.L_x_4726) ;  /* 0x0000000c00d47947 */ /* 0x000fec0003800000 */
.L_x_4723:
        /* <DEDUP_REMOVED lines=11> */
.L_x_4728:
[----:B------:R-:W2:Y:S02]  /*2be0*/  LDG.E R2, desc[UR36][R2.64] ;  /* 0x0000002402027981 */ /* 0x000ea4000c1e1900 */
[----:B--2---:R-:W-:-:S04]  /*2bf0*/  I2FP.F32.S32 R0, R2 ;  /* 0x0000000200007245 */ /* 0x004fc80000201400 */
[----:B------:R-:W-:-:S04]  /*2c00*/  F2FP.F16.F32.PACK_AB R0, RZ, R0 ;  /* 0x00000000ff00723e */ /* 0x000fc800000000ff */
[----:B------:R-:W-:Y:S01]  /*2c10*/  PRMT R22, R0, 0x7610, R22 ;  /* 0x0000761000167816 */ /* 0x000fe20000000016 */
[----:B------:R-:W-:Y:S06]  /*2c20*/  BRA `(.L_x_4726) ;  /* 0x0000000c00947947 */ /* 0x000fec0003800000 */
.L_x_4727:
[----:B------:R-:W2:Y:S02]  /*2c30*/  LDG.E.U16 R2, desc[UR36][R2.64] ;  /* 0x0000002402027981 */ /* 0x000ea4000c1e1500 */
[----:B--2---:R-:W0:Y:S02]  /*2c40*/  I2F.S16 R0, R2 ;  /* 0x0000000200007306 */ /* 0x004e240000101400 */
[----:B0-----:R-:W-:-:S04]  /*2c50*/  F2FP.F16.F32.PACK_AB R0, RZ, R0 ;  /* 0x00000000ff00723e */ /* 0x001fc800000000ff */
[----:B------:R-:W-:Y:S01]  /*2c60*/  PRMT R22, R0, 0x7610, R22 ;  /* 0x0000761000167816 */ /* 0x000fe20000000016 */
[----:B------:R-:W-:Y:S06]  /*2c70*/  BRA `(.L_x_4726) ;  /* 0x0000000c00807947 */ /* 0x000fec0003800000 */
.L_x_4722:
        /* <DEDUP_REMOVED lines=9> */
.L_x_4730:
[----:B------:R1:W5:Y:S01]  /*2d10*/  LDG.E.U16 R22, desc[UR36][R2.64] ;  /* 0x0000002402167981 */ /* 0x000362000c1e1500 */
[----:B------:R-:W-:Y:S05]  /*2d20*/  BRA `(.L_x_4726) ;  /* 0x0000000c00547947 */ /* 0x000fea0003800000 */
.L_x_4729:
        /* <DEDUP_REMOVED lines=9> */
.L_x_4732:
[----:B------:R0:W5:Y:S01]  /*2dc0*/  LDG.E.U16 R22, desc[UR36][R2.64] ;  /* 0x0000002402167981 */ /* 0x000162000c1e1500 */
[----:B------:R-:W-:Y:S05]  /*2dd0*/  BRA `(.L_x_4726) ;  /* 0x0000000c00287947 */ /* 0x000fea0003800000 */
.L_x_4731:
        /* <DEDUP_REMOVED lines=13> */
.L_x_4721:
        /* <DEDUP_REMOVED lines=14> */
.L_x_4735:
        /* <DEDUP_REMOVED lines=13> */
.L_x_4734:
        /* <DEDUP_REMOVED lines=27> */
.L_x_4737:
        /* <DEDUP_REMOVED lines=14> */
.L_x_4736:
[----:B------:R-:W2:Y:S02]  /*32f0*/  LDG.E.U16 R0, desc[UR36][R2.64] ;  /* 0x0000002402007981 */ /* 0x000ea4000c1e1500 */
[----:B--2---:R-:W-:-:S05]  /*3300*/  IMAD.U32 R0, R0, 0x10000, RZ ;  /* 0x0001000000007824 */ /* 0x004fca00078e00ff */
[----:B------:R-:W-:-:S04]  /*3310*/  F2FP.F16.F32.PACK_AB R0, RZ, R0 ;  /* 0x00000000ff00723e */ /* 0x000fc800000000ff */
[----:B------:R-:W-:Y:S01]  /*3320*/  PRMT R22, R0, 0x7610, R22 ;  /* 0x0000761000167816 */ /* 0x000fe20000000016 */
[----:B------:R-:W-:Y:S06]  /*3330*/  BRA `(.L_x_4726) ;  /* 0x0000000400d07947 */ /* 0x000fec0003800000 */
.L_x_4733:
        /* <DEDUP_REMOVED lines=13> */
.L_x_4740:
        /* <DEDUP_REMOVED lines=21> */
.L_x_4744:
[----:B------:R-:W-:Y:S05]  /*3560*/  BSYNC.RECONVERGENT B1 ;  /* 0x0000000000017941 */ /* 0x000fea0003800200 */
.L_x_4743:
[----:B------:R-:W-:Y:S01]  /*3570*/  IMAD.SHL.U32 R0, R0, 0x100000, RZ ;  /* 0x0010000000007824 */ /* 0x000fe200078e00ff */
[----:B------:R-:W-:-:S04]  /*3580*/  LEA R2, R2, 0x3b800000, 0x17 ;  /* 0x3b80000002027811 */ /* 0x000fc800078eb8ff */
[----:B------:R-:W-:-:S07]  /*3590*/  LOP3.LUT R0, R2, R0, R7, 0xfe, !PT ;  /* 0x0000000002007212 */ /* 0x000fce00078efe07 */
.L_x_4742:
[----:B------:R-:W-:Y:S05]  /*35a0*/  BSYNC.RECONVERGENT B0 ;  /* 0x0000000000007941 */ /* 0x000fea0003800200 */
.L_x_4741:
[----:B------:R-:W-:-:S04]  /*35b0*/  F2FP.F16.F32.PACK_AB R0, RZ, R0 ;  /* 0x00000000ff00723e */ /* 0x000fc800000000ff */
[----:B------:R-:W-:Y:S01]  /*35c0*/  PRMT R22, R0, 0x7610, R22 ;  /* 0x0000761000167816 */ /* 0x000fe20000000016 */
[----:B------:R-:W-:Y:S06]  /*35d0*/  BRA `(.L_x_4726) ;  /* 0x0000000400287947 */ /* 0x000fec0003800000 */
.L_x_4739:
        /* <DEDUP_REMOVED lines=21> */
.L_x_4748:
[----:B------:R-:W-:Y:S05]  /*3730*/  BSYNC.RECONVERGENT B1 ;  /* 0x0000000000017941 */ /* 0x000fea0003800200 */
.L_x_4747:
[----:B------:R-:W-:Y:S01]  /*3740*/  IMAD.SHL.U32 R0, R0, 0x200000, RZ ;  /* 0x0020000000007824 */ /* 0x000fe200078e00ff */
[----:B------:R-:W-:-:S04]  /*3750*/  LEA R2, R2, 0x37800000, 0x17 ;  /* 0x3780000002027811 */ /* 0x000fc800078eb8ff */
[----:B------:R-:W-:-:S07]  /*3760*/  LOP3.LUT R0, R2, R0, R7, 0xfe, !PT ;  /* 0x0000000002007212 */ /* 0x000fce00078efe07 */
.L_x_4746:
[----:B------:R-:W-:Y:S05]  /*3770*/  BSYNC.RECONVERGENT B0 ;  /* 0x0000000000007941 */ /* 0x000fea0003800200 */
.L_x_4745:
[----:B------:R-:W-:-:S04]  /*3780*/  F2FP.F16.F32.PACK_AB R0, RZ, R0 ;  /* 0x00000000ff00723e */ /* 0x000fc800000000ff */
[----:B------:R-:W-:Y:S01]  /*3790*/  PRMT R22, R0, 0x7610, R22 ;  /* 0x0000761000167816 */ /* 0x000fe20000000016 */
[----:B------:R-:W-:Y:S06]  /*37a0*/  BRA `(.L_x_4726) ;  /* 0x0000000000b47947 */ /* 0x000fec0003800000 */
.L_x_4738:
[----:B------:R-:W-:-:S09]  /*37b0*/  UISETP.NE.AND UP0, UPT, UR4, 0x1c, UPT ;  /* 0x0000001c0400788c */ /* 0x000fd2000bf05270 */
[----:B------:R-:W-:Y:S05]  /*37c0*/  BRA.U !UP0, `(.L_x_4749) ;  /* 0x00000001089c7547 */ /* 0x000fea000b800000 */
[----:B------:R-:W-:-:S09]  /*37d0*/  UISETP.NE.AND UP0, UPT, UR4, 0x1d, UPT ;  /* 0x0000001d0400788c */ /* 0x000fd2000bf05270 */
[----:B------:R-:W-:Y:S05]  /*37e0*/  BRA.U !UP0, `(.L_x_4750) ;  /* 0x0000000108807547 */ /* 0x000fea000b800000 */
[----:B------:R-:W-:-:S09]  /*37f0*/  UISETP.NE.AND UP0, UPT, UR4, 0x2c, UPT ;  /* 0x0000002c0400788c */ /* 0x000fd2000bf05270 */
[----:B------:R-:W-:Y:S05]  /*3800*/  BRA.U !UP0, `(.L_x_4751) ;  /* 0x0000000108487547 */ /* 0x000fea000b800000 */
.L_x_4725:
        /* <DEDUP_REMOVED lines=16> */
.L_x_4752:
[----:B------:R-:W-:Y:S01]  /*3910*/  PRMT R22, RZ, 0x7610, R22 ;  /* 0x00007610ff167816 */ /* 0x000fe20000000016 */
[----:B------:R-:W-:Y:S06]  /*3920*/  BRA `(.L_x_4726) ;  /* 0x0000000000547947 */ /* 0x000fec0003800000 */
.L_x_4751:
        /* <DEDUP_REMOVED lines=8> */
.L_x_4754:
[----:B------:R-:W-:Y:S05]  /*39b0*/  BSYNC.RECONVERGENT B0 ;  /* 0x0000000000007941 */ /* 0x000fea0003800200 */
.L_x_4753:
[----:B------:R-:W-:-:S04]  /*39c0*/  F2FP.F16.F32.PACK_AB R0, RZ, R0 ;  /* 0x00000000ff00723e */ /* 0x000fc800000000ff */
[----:B------:R-:W-:Y:S01]  /*39d0*/  PRMT R22, R0, 0x7610, R22 ;  /* 0x0000761000167816 */ /* 0x000fe20000000016 */
[----:B------:R-:W-:Y:S06]  /*39e0*/  BRA `(.L_x_4726) ;  /* 0x0000000000247947 */ /* 0x000fec0003800000 */
.L_x_4750:
[----:B------:R-:W2:Y:S02]  /*39f0*/  LDG.E.64 R2, desc[UR36][R2.64] ;  /* 0x0000002402027981 */ /* 0x000ea4000c1e1b00 */
[----:B--2---:R-:W0:Y:S02]  /*3a00*/  I2F.U64 R0, R2 ;  /* 0x0000000200007312 */ /* 0x004e240000301000 */
[----:B0-----:R-:W-:-:S04]  /*3a10*/  F2FP.F16.F32.PACK_AB R0, RZ, R0 ;  /* 0x00000000ff00723e */ /* 0x001fc800000000ff */
[----:B------:R-:W-:Y:S01]  /*3a20*/  PRMT R22, R0, 0x7610, R22 ;  /* 0x0000761000167816 */ /* 0x000fe20000000016 */
[----:B------:R-:W-:Y:S06]  /*3a30*/  BRA `(.L_x_4726) ;  /* 0x0000000000107947 */ /* 0x000fec0003800000 */
.L_x_4749:
[----:B------:R-:W2:Y:S02]  /*3a40*/  LDG.E R2, desc[UR36][R2.64] ;  /* 0x0000002402027981 */ /* 0x000ea4000c1e1900 */
[----:B--2---:R-:W-:-:S04]  /*3a50*/  I2FP.F32.U32 R0, R2 ;  /* 0x0000000200007245 */ /* 0x004fc80000201000 */
[----:B------:R-:W-:-:S04]  /*3a60*/  F2FP.F16.F32.PACK_AB R0, RZ, R0 ;  /* 0x00000000ff00723e */ /* 0x000fc800000000ff */
[----:B------:R-:W-:-:S07]  /*3a70*/  PRMT R22, R0, 0x7610, R22 ;  /* 0x0000761000167816 */ /* 0x000fce0000000016 */
.L_x_4726:
        /* <DEDUP_REMOVED lines=18> */
.L_x_4758:
[----:B------:R-:W2:Y:S02]  /*3ba0*/  LDG.E.U8 R2, desc[UR36][R2.64] ;  /* 0x0000002402027981 */ /* 0x000ea4000c1e1100 */
[----:B--2---:R-:W-:-:S04]  /*3bb0*/  I2FP.F32.U32 R0, R2 ;  /* 0x0000000200007245 */ /* 0x004fc80000201000 */
[----:B------:R-:W-:Y:S01]  /*3bc0*/  F2FP.F16.F32.PACK_AB R0, RZ, R0 ;  /* 0x00000000ff00723e */ /* 0x000fe200000000ff */
[----:B------:R-:W-:Y:S06]  /*3bd0*/  BRA `(.L_x_4760) ;  /* 0x0000000c009c7947 */ /* 0x000fec0003800000 */
.L_x_4757:
        /* <DEDUP_REMOVED lines=10> */
.L_x_4762:
[----:B------:R-:W2:Y:S02]  /*3c80*/  LDG.E R2, desc[UR36][R2.64] ;  /* 0x0000002402027981 */ /* 0x000ea4000c1e1900 */
[----:B--2---:R-:W-:-:S04]  /*3c90*/  I2FP.F32.S32 R0, R2 ;  /* 0x0000000200007245 */ /* 0x004fc80000201400 */
[----:B------:R-:W-:Y:S01]  /*3ca0*/  F2FP.F16.F32.PACK_AB R0, RZ, R0 ;  /* 0x00000000ff00723e */ /* 0x000fe200000000ff */
[----:B------:R-:W-:Y:S06]  /*3cb0*/  BRA `(.L_x_4760) ;  /* 0x0000000c00647947 */ /* 0x000fec0003800000 */
.L_x_4761:
[----:B------:R-:W2:Y:S02]  /*3cc0*/  LDG.E.U16 R2, desc[UR36][R2.64] ;  /* 0x0000002402027981 */ /* 0x000ea4000c1e1500 */
[----:B--2---:R-:W0:Y:S02]  /*3cd0*/  I2F.S16 R0, R2 ;  /* 0x0000000200007306 */ /* 0x004e240000101400 */
[----:B0-----:R-:W-:Y:S01]  /*3ce0*/  F2FP.F16.F32.PACK_AB R0, RZ, R0 ;  /* 0x00000000ff00723e */ /* 0x001fe200000000ff */
[----:B------:R-:W-:Y:S06]  /*3cf0*/  BRA `(.L_x_4760) ;  /* 0x0000000c00547947 */ /* 0x000fec0003800000 */
.L_x_4756:
        /* <DEDUP_REMOVED lines=9> */
.L_x_4764:
[----:B------:R1:W5:Y:S01]  /*3d90*/  LDG.E.U16 R0, desc[UR36][R2.64] ;  /* 0x0000002402007981 */ /* 0x000362000c1e1500 */
[----:B------:R-:W-:Y:S05]  /*3da0*/  BRA `(.L_x_4760) ;  /* 0x0000000c00287947 */ /* 0x000fea0003800000 */
.L_x_4763:
        /* <DEDUP_REMOVED lines=9> */
.L_x_4766:
[----:B------:R0:W5:Y:S01]  /*3e40*/  LDG.E.U16 R0, desc[UR36][R2.64] ;  /* 0x0000002402007981 */ /* 0x000162000c1e1500 */
[----:B------:R-:W-:Y:S05]  /*3e50*/  BRA `(.L_x_4760) ;  /* 0x0000000800fc7947 */ /* 0x000fea0003800000 */
.L_x_4765:
        /* <DEDUP_REMOVED lines=12> */
.L_x_4755:
        /* <DEDUP_REMOVED lines=13> */
.L_x_4769:
        /* <DEDUP_REMOVED lines=12> */
.L_x_4768:
        /* <DEDUP_REMOVED lines=27> */
.L_x_4771:
        /* <DEDUP_REMOVED lines=13> */
.L_x_4770:
[----:B------:R-:W2:Y:S02]  /*4330*/  LDG.E.U16 R0, desc[UR36][R2.64] ;  /* 0x0000002402007981 */ /* 0x000ea4000c1e1500 */
[----:B--2---:R-:W-:-:S05]  /*4340*/  IMAD.U32 R0, R0, 0x10000, RZ ;  /* 0x0001000000007824 */ /* 0x004fca00078e00ff */
[----:B------:R-:W-:Y:S01]  /*4350*/  F2FP.F16.F32.PACK_AB R0, RZ, R0 ;  /* 0x00000000ff00723e */ /* 0x000fe200000000ff */
[----:B------:R-:W-:Y:S06]  /*4360*/  BRA `(.L_x_4760) ;  /* 0x0000000400b87947 */ /* 0x000fec0003800000 */
.L_x_4767:
        /* <DEDUP_REMOVED lines=12> */
.L_x_4774:
        /* <DEDUP_REMOVED lines=21> */
.L_x_4778:
[----:B------:R-:W-:Y:S05]  /*4580*/  BSYNC.RECONVERGENT B1 ;  /* 0x0000000000017941 */ /* 0x000fea0003800200 */
.L_x_4777:
[----:B------:R-:W-:Y:S01]  /*4590*/  IMAD.SHL.U32 R0, R0, 0x100000, RZ ;  /* 0x0010000000007824 */ /* 0x000fe200078e00ff */
[----:B------:R-:W-:-:S04]  /*45a0*/  LEA R2, R2, 0x3b800000, 0x17 ;  /* 0x3b80000002027811 */ /* 0x000fc800078eb8ff */
[----:B------:R-:W-:-:S07]  /*45b0*/  LOP3.LUT R0, R2, R0, R7, 0xfe, !PT ;  /* 0x0000000002007212 */ /* 0x000fce00078efe07 */
.L_x_4776:
[----:B------:R-:W-:Y:S05]  /*45c0*/  BSYNC.RECONVERGENT B0 ;  /* 0x0000000000007941 */ /* 0x000fea0003800200 */
.L_x_4775:
[----:B------:R-:W-:Y:S01]  /*45d0*/  F2FP.F16.F32.PACK_AB R0, RZ, R0 ;  /* 0x00000000ff00723e */ /* 0x000fe200000000ff */
[----:B------:R-:W-:Y:S06]  /*45e0*/  BRA `(.L_x_4760) ;  /* 0x0000000400187947 */ /* 0x000fec0003800000 */
.L_x_4773:
        /* <DEDUP_REMOVED lines=21> */
.L_x_4782:
[----:B------:R-:W-:Y:S05]  /*4740*/  BSYNC.RECONVERGENT B1 ;  /* 0x0000000000017941 */ /* 0x000fea0003800200 */
.L_x_4781:
[----:B------:R-:W-:Y:S01]  /*4750*/  IMAD.SHL.U32 R0, R0, 0x200000, RZ ;  /* 0x0020000000007824 */ /* 0x000fe200078e00ff */
[----:B------:R-:W-:-:S04]  /*4760*/  LEA R2, R2, 0x37800000, 0x17 ;  /* 0x3780000002027811 */ /* 0x000fc800078eb8ff */
[----:B------:R-:W-:-:S07]  /*4770*/  LOP3.LUT R0, R2, R0, R7, 0xfe, !PT ;  /* 0x0000000002007212 */ /* 0x000fce00078efe07 */
.L_x_4780:
[----:B------:R-:W-:Y:S05]  /*4780*/  BSYNC.RECONVERGENT B0 ;  /* 0x0000000000007941 */ /* 0x000fea0003800200 */
.L_x_4779:
[----:B------:R-:W-:Y:S01]  /*4790*/  F2FP.F16.F32.PACK_AB R0, RZ, R0 ;  /* 0x00000000ff00723e */ /* 0x000fe200000000ff */
[----:B------:R-:W-:Y:S06]  /*47a0*/  BRA `(.L_x_4760) ;  /* 0x0000000000a87947 */ /* 0x000fec0003800000 */
.L_x_4772:
[----:B------:R-:W-:-:S09]  /*47b0*/  UISETP.NE.AND UP0, UPT, UR4, 0x1c, UPT ;  /* 0x0000001c0400788c */ /* 0x000fd2000bf05270 */
[----:B------:R-:W-:Y:S05]  /*47c0*/  BRA.U !UP0, `(.L_x_4783) ;  /* 0x0000000108947547 */ /* 0x000fea000b800000 */
[----:B------:R-:W-:-:S09]  /*47d0*/  UISETP.NE.AND UP0, UPT, UR4, 0x1d, UPT ;  /* 0x0000001d0400788c */ /* 0x000fd2000bf05270 */
[----:B------:R-:W-:Y:S05]  /*47e0*/  BRA.U !UP0, `(.L_x_4784) ;  /* 0x00000001087c7547 */ /* 0x000fea000b800000 */
[----:B------:R-:W-:-:S09]  /*47f0*/  UISETP.NE.AND UP0, UPT, UR4, 0x2c, UPT ;  /* 0x0000002c0400788c */ /* 0x000fd2000bf05270 */
[----:B------:R-:W-:Y:S05]  /*4800*/  BRA.U !UP0, `(.L_x_4785) ;  /* 0x0000000108487547 */ /* 0x000fea000b800000 */
.L_x_4759:
        /* <DEDUP_REMOVED lines=16> */
.L_x_4786:
[----:B------:R-:W-:Y:S01]  /*4910*/  PRMT R0, RZ, 0x7610, R0 ;  /* 0x00007610ff007816 */ /* 0x000fe20000000000 */
[----:B------:R-:W-:Y:S06]  /*4920*/  BRA `(.L_x_4760) ;  /* 0x0000000000487947 */ /* 0x000fec0003800000 */
.L_x_4785:
        /* <DEDUP_REMOVED lines=8> */
.L_x_4788:
[----:B------:R-:W-:Y:S05]  /*49b0*/  BSYNC.RECONVERGENT B0 ;  /* 0x0000000000007941 */ /* 0x000fea0003800200 */
.L_x_4787:
[----:B------:R-:W-:Y:S01]  /*49c0*/  F2FP.F16.F32.PACK_AB R0, RZ, R0 ;  /* 0x00000000ff00723e */ /* 0x000fe200000000ff */
[----:B------:R-:W-:Y:S06]  /*49d0*/  BRA `(.L_x_4760) ;  /* 0x00000000001c7947 */ /* 0x000fec0003800000 */
.L_x_4784:
[----:B------:R-:W2:Y:S02]  /*49e0*/  LDG.E.64 R2, desc[UR36][R2.64] ;  /* 0x0000002402027981 */ /* 0x000ea4000c1e1b00 */
[----:B--2---:R-:W0:Y:S02]  /*49f0*/  I2F.U64 R0, R2 ;  /* 0x0000000200007312 */ /* 0x004e240000301000 */
[----:B0-----:R-:W-:Y:S01]  /*4a00*/  F2FP.F16.F32.PACK_AB R0, RZ, R0 ;  /* 0x00000000ff00723e */ /* 0x001fe200000000ff */
[----:B------:R-:W-:Y:S06]  /*4a10*/  BRA `(.L_x_4760) ;  /* 0x00000000000c7947 */ /* 0x000fec0003800000 */
.L_x_4783:
[----:B------:R-:W2:Y:S02]  /*4a20*/  LDG.E R2, desc[UR36][R2.64] ;  /* 0x0000002402027981 */ /* 0x000ea4000c1e1900 */
[----:B--2---:R-:W-:-:S04]  /*4a30*/  I2FP.F32.U32 R0, R2 ;  /* 0x0000000200007245 */ /* 0x004fc80000201000 */
[----:B------:R-:W-:-:S07]  /*4a40*/  F2FP.F16.F32.PACK_AB R0, RZ, R0 ;  /* 0x00000000ff00723e */ /* 0x000fce00000000ff */
.L_x_4760:
[----:B01---5:R-:W-:Y:S01]  /*4a50*/  HADD2.F32 R2, -RZ, R0.H0_H0 ;  /* 0x20000000ff027230 */ /* 0x023fe20000004100 */
[----:B------:R-:W0:Y:S01]  /*4a60*/  LDCU.64 UR6, c[0x0][0x648] ;  /* 0x0000c900ff0677ac */ /* 0x000e220008000a00 */
[----:B------:R-:W-:Y:S02]  /*4a70*/  HADD2.F32 R3, -RZ, R18.H0_H0 ;  /* 0x20000012ff037230 */ /* 0x000fe40000004100 */
[----:B------:R-:W-:Y:S01]  /*4a80*/  HADD2.F32 R5, -RZ, R22.H0_H0 ;  /* 0x20000016ff057230 */ /* 0x000fe20000004100 */
[----:B------:R-:W-:Y:S01]  /*4a90*/  FSETP.GEU.FTZ.AND P0, PT, |R2|, 0.5, PT ;  /* 0x3f0000000200780b */ /* 0x000fe20003f1e200 */
[----:B------:R-:W-:-:S03]  /*4aa0*/  UPRMT UR4, UR44, 0x9910, URZ ;  /* 0x000099102c047896 */ /* 0x000fc600080000ff */
[----:B------:R-:W-:Y:S01]  /*4ab0*/  FADD.FTZ R0, -R3, R5 ;  /* 0x0000000503007221 */ /* 0x000fe20000010100 */
[----:B------:R-:W-:-:S08]  /*4ac0*/  UISETP.GT.AND UP0, UPT, UR4, 0x9, UPT ;  /* 0x000000090400788c */ /* 0x000fd0000bf04270 */
[C---:B------:R-:W-:Y:S01]  /*4ad0*/  @!P0 FFMA.FTZ R4, R2.reuse, R0, R3 ;  /* 0x0000000002048223 */ /* 0x040fe20000010003 */
[----:B------:R-:W-:Y:S01]  /*4ae0*/  @P0 FADD.FTZ R3, -R2, 1 ;  /* 0x3f80000002030421 */ /* 0x000fe20000010100 */
[----:B0-----:R-:W-:-:S03]  /*4af0*/  IADD3 R2, P1, PT, R16, UR6, RZ ;  /* 0x0000000610027c10 */ /* 0x001fc6000ff3e0ff */
[----:B------:R-:W-:Y:S01]  /*4b00*/  @P0 FFMA.FTZ R4, -R0, R3, R5 ;  /* 0x0000000300040223 */ /* 0x000fe20000010105 */
[----:B------:R-:W-:-:S04]  /*4b10*/  IADD3.X R3, PT, PT, RZ, UR7, RZ, P1, !PT ;  /* 0x00000007ff037c10 */ /* 0x000fc80008ffe4ff */
        /* <DEDUP_REMOVED lines=14> */
.L_x_4792:
[----:B------:R-:W-:-:S06]  /*4c00*/  HADD2.F32 R5, -RZ, R4.H0_H0 ;  /* 0x20000004ff057230 */ /* 0x000fcc0000004100 */
[----:B------:R-:W0:Y:S02]  /*4c10*/  F2I.S64.TRUNC R4, R5 ;  /* 0x0000000500047311 */ /* 0x000e24000020d900 */
[----:B0-----:R0:W-:Y:S01]  /*4c20*/  STG.E.U8 desc[UR36][R2.64], R4 ;  /* 0x0000000402007986 */ /* 0x0011e2000c101124 */
[----:B------:R-:W-:Y:S05]  /*4c30*/  BRA `(.L_x_4794) ;  /* 0x0000000c00707947 */ /* 0x000fea0003800000 */
.L_x_4791:
        /* <DEDUP_REMOVED lines=10> */
.L_x_4796:
[----:B------:R-:W-:-:S04]  /*4ce0*/  HADD2.F32 R4, -RZ, R4.H0_H0 ;  /* 0x20000004ff047230 */ /* 0x000fc80000004100 */
[----:B------:R-:W0:Y:S02]  /*4cf0*/  F2I.FTZ.TRUNC.NTZ R5, R4 ;  /* 0x0000000400057305 */ /* 0x000e24000021f100 */
[----:B0-----:R0:W-:Y:S01]  /*4d00*/  STG.E desc[UR36][R2.64], R5 ;  /* 0x0000000502007986 */ /* 0x0011e2000c101924 */
[----:B------:R-:W-:Y:S05]  /*4d10*/  BRA `(.L_x_4794) ;  /* 0x0000000c00387947 */ /* 0x000fea0003800000 */
.L_x_4795:
[----:B------:R-:W-:-:S04]  /*4d20*/  HADD2.F32 R4, -RZ, R4.H0_H0 ;  /* 0x20000004ff047230 */ /* 0x000fc80000004100 */
[----:B------:R-:W0:Y:S02]  /*4d30*/  F2I.FTZ.TRUNC.NTZ R5, R4 ;  /* 0x0000000400057305 */ /* 0x000e24000021f100 */
[----:B0-----:R0:W-:Y:S01]  /*4d40*/  STG.E.U16 desc[UR36][R2.64], R5 ;  /* 0x0000000502007986 */ /* 0x0011e2000c101524 */
[----:B------:R-:W-:Y:S05]  /*4d50*/  BRA `(.L_x_4794) ;  /* 0x0000000c00287947 */ /* 0x000fea0003800000 */
.L_x_4790:
        /* <DEDUP_REMOVED lines=9> */
.L_x_4798:
[----:B------:R0:W-:Y:S01]  /*4df0*/  STG.E.U16 desc[UR36][R2.64], R4 ;  /* 0x0000000402007986 */ /* 0x0001e2000c101524 */
[----:B------:R-:W-:Y:S05]  /*4e00*/  BRA `(.L_x_4794) ;  /* 0x0000000800fc7947 */ /* 0x000fea0003800000 */
.L_x_4797:
        /* <DEDUP_REMOVED lines=10> */
.L_x_4800:
[----:B------:R-:W-:-:S05]  /*4eb0*/  HADD2.F32 R0, -RZ, R4.H0_H0 ;  /* 0x20000004ff007230 */ /* 0x000fca0000004100 */
[----:B------:R-:W-:-:S04]  /*4ec0*/  F2FP.F16.F32.PACK_AB R0, RZ, R0 ;  /* 0x00000000ff00723e */ /* 0x000fc800000000ff */
[----:B------:R-:W-:-:S05]  /*4ed0*/  PRMT R0, R0, 0x5410, RZ ;  /* 0x0000541000007816 */ /* 0x000fca00000000ff */
[----:B------:R0:W-:Y:S01]  /*4ee0*/  STG.E desc[UR36][R2.64], R0 ;  /* 0x0000000002007986 */ /* 0x0001e2000c101924 */
[----:B------:R-:W-:Y:S05]  /*4ef0*/  BRA `(.L_x_4794) ;  /* 0x0000000800c07947 */ /* 0x000fea0003800000 */
.L_x_4799:
[----:B------:R-:W-:-:S05]  /*4f00*/  HADD2.F32 R4, -RZ, R4.H0_H0 ;  /* 0x20000004ff047230 */ /* 0x000fca0000004100 */
[----:B------:R-:W-:-:S06]  /*4f10*/  FMUL.FTZ R4, R4, 1 ;  /* 0x3f80000004047820 */ /* 0x000fcc0000410000 */
[----:B------:R-:W0:Y:S02]  /*4f20*/  F2F.F64.F32 R4, R4 ;  /* 0x0000000400047310 */ /* 0x000e240000201800 */
[----:B0-----:R0:W-:Y:S01]  /*4f30*/  STG.E.64 desc[UR36][R2.64], R4 ;  /* 0x0000000402007986 */ /* 0x0011e2000c101b24 */
[----:B------:R-:W-:Y:S05]  /*4f40*/  BRA `(.L_x_4794) ;  /* 0x0000000800ac7947 */ /* 0x000fea0003800000 */
.L_x_4789:
        /* <DEDUP_REMOVED lines=13> */
.L_x_4803:
[----:B------:R-:W-:Y:S01]  /*5020*/  HADD2.F32 R4, -RZ, R4.H0_H0 ;  /* 0x20000004ff047230 */ /* 0x000fe20000004100 */
[----:B------:R-:W-:-:S04]  /*5030*/  CS2R R6, SRZ ;  /* 0x0000000000067805 */ /* 0x000fc8000001ff00 */
[----:B------:R-:W-:-:S06]  /*5040*/  FMUL.FTZ R4, R4, 1 ;  /* 0x3f80000004047820 */ /* 0x000fcc0000410000 */
[----:B------:R-:W0:Y:S02]  /*5050*/  F2F.F64.F32 R4, R4 ;  /* 0x0000000400047310 */ /* 0x000e240000201800 */
[----:B0-----:R0:W-:Y:S01]  /*5060*/  STG.E.128 desc[UR36][R2.64], R4 ;  /* 0x0000000402007986 */ /* 0x0011e2000c101d24 */
[----:B------:R-:W-:Y:S05]  /*5070*/  BRA `(.L_x_4794) ;  /* 0x0000000800607947 */ /* 0x000fea0003800000 */
.L_x_4802:
        /* <DEDUP_REMOVED lines=19> */
.L_x_4807:
[----:B------:R-:W-:Y:S05]  /*51b0*/  BSYNC.RECONVERGENT B0 ;  /* 0x0000000000007941 */ /* 0x000fea0003800200 */
.L_x_4806:
[----:B------:R-:W-:-:S05]  /*51c0*/  LOP3.LUT R5, R0, 0x80, R5, 0xf8, !PT ;  /* 0x0000008000057812 */ /* 0x000fca00078ef805 */
[----:B------:R0:W-:Y:S01]  /*51d0*/  STG.E.U8 desc[UR36][R2.64], R5 ;  /* 0x0000000502007986 */ /* 0x0001e2000c101124 */
[----:B------:R-:W-:Y:S05]  /*51e0*/  BRA `(.L_x_4794) ;  /* 0x0000000800047947 */ /* 0x000fea0003800000 */
.L_x_4805:
        /* <DEDUP_REMOVED lines=15> */
.L_x_4809:
[----:B------:R-:W-:Y:S05]  /*52e0*/  BSYNC.RECONVERGENT B0 ;  /* 0x0000000000007941 */ /* 0x000fea0003800200 */
.L_x_4808:
[----:B------:R-:W-:-:S05]  /*52f0*/  LOP3.LUT R5, R0, 0x80, R5, 0xf8, !PT ;  /* 0x0000008000057812 */ /* 0x000fca00078ef805 */
[----:B------:R0:W-:Y:S01]  /*5300*/  STG.E.U8 desc[UR36][R2.64], R5 ;  /* 0x0000000502007986 */ /* 0x0001e2000c101124 */
[----:B------:R-:W-:Y:S05]  /*5310*/  BRA `(.L_x_4794) ;  /* 0x0000000400b87947 */ /* 0x000fea0003800000 */
.L_x_4804:
[----:B------:R-:W-:-:S05]  /*5320*/  HADD2.F32 R0, -RZ, R4.H0_H0 ;  /* 0x20000004ff007230 */ /* 0x000fca0000004100 */
[----:B------:R-:W-:-:S05]  /*5330*/  F2FP.BF16.F32.PACK_AB R0, RZ, R0 ;  /* 0x00000000ff00723e */ /* 0x000fca00000010ff */
[----:B------:R0:W-:Y:S01]  /*5340*/  STG.E.U16 desc[UR36][R2.64], R0 ;  /* 0x0000000002007986 */ /* 0x0001e2000c101524 */
[----:B------:R-:W-:Y:S05]  /*5350*/  BRA `(.L_x_4794) ;  /* 0x0000000400a87947 */ /* 0x000fea0003800000 */
.L_x_4801:
        /* <DEDUP_REMOVED lines=12> */
.L_x_4812:
        /* <DEDUP_REMOVED lines=13> */
.L_x_4815:
[----:B------:R-:W-:-:S04]  /*54f0*/  SHF.R.U32.HI R0, RZ, 0x14, R5 ;  /* 0x00000014ff007819 */ /* 0x000fc80000011605 */
[----:B------:R-:W-:-:S04]  /*5500*/  LOP3.LUT R0, R0, 0x1, RZ, 0xc0, !PT ;  /* 0x0000000100007812 */ /* 0x000fc800078ec0ff */
[----:B------:R-:W-:-:S04]  /*5510*/  IADD3 R0, PT, PT, R5, 0x487ffff, R0 ;  /* 0x0487ffff05007810 */ /* 0x000fc80007ffe000 */
[----:B------:R-:W-:-:S04]  /*5520*/  SHF.R.U32.HI R0, RZ, 0x14, R0 ;  /* 0x00000014ff007819 */ /* 0x000fc80000011600 */
[----:B------:R-:W-:-:S07]  /*5530*/  LOP3.LUT R4, R0, 0xff, RZ, 0xc0, !PT ;  /* 0x000000ff00047812 */ /* 0x000fce00078ec0ff */
.L_x_4816:
[----:B------:R-:W-:-:S04]  /*5540*/  SHF.R.U32.HI R5, RZ, 0x18, R5 ;  /* 0x00000018ff057819 */ /* 0x000fc80000011605 */
[----:B------:R-:W-:-:S04]  /*5550*/  LOP3.LUT R4, R4, 0x80, R5, 0xf8, !PT ;  /* 0x0000008004047812 */ /* 0x000fc800078ef805 */
[----:B------:R-:W-:-:S07]  /*5560*/  PRMT R0, R4, 0x7610, R0 ;  /* 0x0000761004007816 */ /* 0x000fce0000000000 */
.L_x_4814:
[----:B------:R-:W-:Y:S05]  /*5570*/  BSYNC.RECONVERGENT B0 ;  /* 0x0000000000007941 */ /* 0x000fea0003800200 */
.L_x_4813:
[----:B------:R3:W-:Y:S01]  /*5580*/  STG.E.U8 desc[UR36][R2.64], R0 ;  /* 0x0000000002007986 */ /* 0x0007e2000c101124 */
[----:B------:R-:W-:Y:S05]  /*5590*/  BRA `(.L_x_4794) ;  /* 0x0000000400187947 */ /* 0x000fea0003800000 */
.L_x_4811:
        /* <DEDUP_REMOVED lines=13> */
.L_x_4819:
[----:B------:R-:W-:-:S04]  /*5670*/  SHF.R.U32.HI R0, RZ, 0x15, R5 ;  /* 0x00000015ff007819 */ /* 0x000fc80000011605 */
[----:B------:R-:W-:-:S04]  /*5680*/  LOP3.LUT R0, R0, 0x1, RZ, 0xc0, !PT ;  /* 0x0000000100007812 */ /* 0x000fc800078ec0ff */
[----:B------:R-:W-:-:S04]  /*5690*/  IADD3 R0, PT, PT, R5, 0x88fffff, R0 ;  /* 0x088fffff05007810 */ /* 0x000fc80007ffe000 */
[----:B------:R-:W-:-:S04]  /*56a0*/  SHF.R.U32.HI R0, RZ, 0x15, R0 ;  /* 0x00000015ff007819 */ /* 0x000fc80000011600 */
[----:B------:R-:W-:-:S07]  /*56b0*/  LOP3.LUT R4, R0, 0xff, RZ, 0xc0, !PT ;  /* 0x000000ff00047812 */ /* 0x000fce00078ec0ff */
.L_x_4820:
[----:B------:R-:W-:-:S04]  /*56c0*/  SHF.R.U32.HI R5, RZ, 0x18, R5 ;  /* 0x00000018ff057819 */ /* 0x000fc80000011605 */
[----:B------:R-:W-:-:S04]  /*56d0*/  LOP3.LUT R4, R4, 0x80, R5, 0xf8, !PT ;  /* 0x0000008004047812 */ /* 0x000fc800078ef805 */
[----:B------:R-:W-:-:S07]  /*56e0*/  PRMT R0, R4, 0x7610, R0 ;  /* 0x0000761004007816 */ /* 0x000fce0000000000 */
.L_x_4818:
[----:B------:R-:W-:Y:S05]  /*56f0*/  BSYNC.RECONVERGENT B0 ;  /* 0x0000000000007941 */ /* 0x000fea0003800200 */
.L_x_4817:
[----:B------:R0:W-:Y:S01]  /*5700*/  STG.E.U8 desc[UR36][R2.64], R0 ;  /* 0x0000000002007986 */ /* 0x0001e2000c101124 */
[----:B------:R-:W-:Y:S05]  /*5710*/  BRA `(.L_x_4794) ;  /* 0x0000000000b87947 */ /* 0x000fea0003800000 */
.L_x_4810:
[----:B------:R-:W-:-:S09]  /*5720*/  UISETP.NE.AND UP0, UPT, UR4, 0x1c, UPT ;  /* 0x0000001c0400788c */ /* 0x000fd2000bf05270 */
[----:B------:R-:W-:Y:S05]  /*5730*/  BRA.U !UP0, `(.L_x_4821) ;  /* 0x0000000108a47547 */ /* 0x000fea000b800000 */
[----:B------:R-:W-:-:S09]  /*5740*/  UISETP.NE.AND UP0, UPT, UR4, 0x1d, UPT ;  /* 0x0000001d0400788c */ /* 0x000fd2000bf05270 */
[----:B------:R-:W-:Y:S05]  /*5750*/  BRA.U !UP0, `(.L_x_4822) ;  /* 0x00000001088c7547 */ /* 0x000fea000b800000 */
[----:B------:R-:W-:-:S09]  /*5760*/  UISETP.NE.AND UP0, UPT, UR4, 0x2c, UPT ;  /* 0x0000002c0400788c */ /* 0x000fd2000bf05270 */
[----:B------:R-:W-:Y:S05]  /*5770*/  BRA.U !UP0, `(.L_x_4823) ;  /* 0x0000000108447547 */ /* 0x000fea000b800000 */
.L_x_4793:
        /* <DEDUP_REMOVED lines=12> */
[----:B----4-:R-:W-:Y:S01]  /*5840*/  IMAD.U32 R10, RZ, RZ, UR4 ;  /* 0x00000004ff0a7e24 */ /* 0x010fe2000f8e00ff */
[----:B-1----:R-:W-:-:S07]  /*5850*/  MOV R11, UR5 ;  /* 0x00000005000b7c02 */ /* 0x002fce0008000f00 */
[----:B------:R-:W-:-:S07]  /*5860*/  LEPC R20, `(.L_x_4824) ;  /* 0x000000001014794e */ /* 0x000fce0000000000 */
[----:B--2---:R-:W-:Y:S05]  /*5870*/  CALL.ABS.NOINC R2 ;  /* 0x0000000002007343 */ /* 0x004fea0003c00000 */
.L_x_4824:
[----:B------:R-:W-:Y:S05]  /*5880*/  BRA `(.L_x_4794) ;  /* 0x00000000005c7947 */ /* 0x000fea0003800000 */
.L_x_4823:
        /* <DEDUP_REMOVED lines=16> */
.L_x_4822:
[----:B------:R-:W-:-:S06]  /*5990*/  HADD2.F32 R4, -RZ, R4.H0_H0 ;  /* 0x20000004ff047230 */ /* 0x000fcc0000004100 */
[----:B------:R-:W0:Y:S02]  /*59a0*/  F2I.U64.TRUNC R4, R4 ;  /* 0x0000000400047311 */ /* 0x000e24000020d800 */
[----:B0-----:R1:W-:Y:S01]  /*59b0*/  STG.E.64 desc[UR36][R2.64], R4 ;  /* 0x0000000402007986 */ /* 0x0013e2000c101b24 */
[----:B------:R-:W-:Y:S05]  /*59c0*/  BRA `(.L_x_4794) ;  /* 0x00000000000c7947 */ /* 0x000fea0003800000 */
.L_x_4821:
[----:B------:R-:W-:-:S04]  /*59d0*/  HADD2.F32 R4, -RZ, R4.H0_H0 ;  /* 0x20000004ff047230 */ /* 0x000fc80000004100 */
[----:B------:R-:W0:Y:S02]  /*59e0*/  F2I.FTZ.U32.TRUNC.NTZ R5, R4 ;  /* 0x0000000400057305 */ /* 0x000e24000021f000 */
[----:B0-----:R0:W-:Y:S02]  /*59f0*/  STG.E desc[UR36][R2.64], R5 ;  /* 0x0000000502007986 */ /* 0x0011e4000c101924 */
.L_x_4794:
[----:B------:R-:W-:-:S07]  /*5a00*/  VIADD R17, R17, 0x80 ;  /* 0x0000008011117836 */ /* 0x000fce0000000000 */
.L_x_4685:
[----:B------:R-:W-:Y:S05]  /*5a10*/  BSYNC.RECONVERGENT B6 ;  /* 0x0000000000067941 */ /* 0x000fea0003800200 */
.L_x_4684:
[----:B------:R-:W5:Y:S01]  /*5a20*/  LDCU UR4, c[0x0][0x380] ;  /* 0x00007000ff0477ac */ /* 0x000f620008000800 */
[----:B------:R-:W-:Y:S01]  /*5a30*/  BSSY.RECONVERGENT B6, `(.L_x_4825) ;  /* 0x0000591000067945 */ /* 0x000fe20003800200 */
[----:B-----5:R-:W-:-:S13]  /*5a40*/  ISETP.GE.AND P0, PT, R17, UR4, PT ;  /* 0x0000000411007c0c */ /* 0x020fda000bf06270 */
[----:B------:R-:W-:Y:S05]  /*5a50*/  @P0 BRA `(.L_x_4826) ;  /* 0x0000005800380947 */ /* 0x000fea0003800000 */
[----:B------:R-:W5:Y:S01]  /*5a60*/  LDCU UR4, c[0x0][0x388] ;  /* 0x00007100ff0477ac */ /* 0x000f620008000800 */
[----:B0--3--:R-:W-:Y:S02]  /*5a70*/  HFMA2 R0, -RZ, RZ, 0, 0 ;  /* 0x00000000ff007431 */ /* 0x009fe400000001ff */
[----:B------:R-:W-:Y:S02]  /*5a80*/  IMAD.MOV.U32 R19, RZ, RZ, RZ ;  /* 0x000000ffff137224 */ /* 0x000fe400078e00ff */
[----:B------:R-:W-:Y:S02]  /*5a90*/  IMAD.MOV.U32 R22, RZ, RZ, RZ ;  /* 0x000000ffff167224 */ /* 0x000fe400078e00ff */
[----:B------:R-:W-:Y:S01]  /*5aa0*/  IMAD.MOV.U32 R16, RZ, RZ, RZ ;  /* 0x000000ffff107224 */ /* 0x000fe200078e00ff */
[----:B-----5:R-:W-:-:S09]  /*5ab0*/  UISETP.NE.AND UP0, UPT, UR4, URZ, UPT ;  /* 0x000000ff0400728c */ /* 0x020fd2000bf05270 */
[----:B------:R-:W-:Y:S05]  /*5ac0*/  BRA.U !UP0, `(.L_x_4827) ;  /* 0x0000001508d47547 */ /* 0x000fea000b800000 */
[----:B------:R-:W1:Y:S01]  /*5ad0*/  LDCU.64 UR4, c[0x0][0x390] ;  /* 0x00007200ff0477ac */ /* 0x000e620008000a00 */
[----:B------:R-:W-:Y:S01]  /*5ae0*/  IMAD.MOV.U32 R16, RZ, RZ, RZ ;  /* 0x000000ffff107224 */ /* 0x000fe200078e00ff */
[----:B------:R-:W0:Y:S01]  /*5af0*/  LDCU UR6, c[0x0][0x38c] ;  /* 0x00007180ff0677ac */ /* 0x000e220008000800 */
[----:B------:R-:W3:Y:S01]  /*5b00*/  LDCU.64 UR8, c[0x0][0x4b8] ;  /* 0x00009700ff0877ac */ /* 0x000ee20008000a00 */
[----:B------:R-:W5:Y:S01]  /*5b10*/  LDCU.64 UR10, c[0x0][0x4c0] ;  /* 0x00009800ff0a77ac */ /* 0x000f620008000a00 */
[----:B------:R-:W-:Y:S01]  /*5b20*/  UISETP.NE.AND UP0, UPT, UR42, URZ, UPT ;  /* 0x000000ff2a00728c */ /* 0x000fe2000bf05270 */
[----:B-12-4-:R-:W-:-:S05]  /*5b30*/  IMAD.HI.U32 R2, R17, UR4, R16 ;  /* 0x0000000411027c27 */ /* 0x016fca000f8e0010 */
[----:B------:R-:W-:-:S05]  /*5b40*/  SHF.R.U32.HI R3, RZ, UR5, R2 ;  /* 0x00000005ff037c19 */ /* 0x000fca0008011602 */
[----:B------:R-:W-:-:S04]  /*5b50*/  IMAD.MOV R0, RZ, RZ, -R3 ;  /* 0x000000ffff007224 */ /* 0x000fc800078e0a03 */
[----:B0-----:R-:W-:-:S04]  /*5b60*/  IMAD R19, R0, UR6, R17 ;  /* 0x0000000600137c24 */ /* 0x001fc8000f8e0211 */
[C---:B---3--:R-:W-:Y:S02]  /*5b70*/  IMAD R16, R19.reuse, UR8, RZ ;  /* 0x0000000813107c24 */ /* 0x048fe4000f8e02ff */
[C---:B------:R-:W-:Y:S02]  /*5b80*/  IMAD R0, R19.reuse, UR9, RZ ;  /* 0x0000000913007c24 */ /* 0x040fe4000f8e02ff */
[C---:B-----5:R-:W-:Y:S02]  /*5b90*/  IMAD R22, R19.reuse, UR10, RZ ;  /* 0x0000000a13167c24 */ /* 0x060fe4000f8e02ff */
        /* <DEDUP_REMOVED lines=360> */
.L_x_4827:
        /* <DEDUP_REMOVED lines=19> */
.L_x_4831:
[----:B------:R-:W2:Y:S02]  /*7350*/  LDG.E.U8 R2, desc[UR36][R2.64] ;  /* 0x0000002402027981 */ /* 0x000ea4000c1e1100 */
[----:B--2---:R-:W-:-:S04]  /*7360*/  I2FP.F32.U32 R0, R2 ;  /* 0x0000000200007245 */ /* 0x004fc80000201000 */
[----:B------:R-:W-:-:S04]  /*7370*/  F2FP.F16.F32.PACK_AB R0, RZ, R0 ;  /* 0x00000000ff00723e */ /* 0x000fc800000000ff */
[----:B------:R-:W-:Y:S01]  /*7380*/  PRMT R18, R0, 0x7610, R18 ;  /* 0x0000761000127816 */ /* 0x000fe20000000012 */
[----:B------:R-:W-:Y:S06]  /*7390*/  BRA `(.L_x_4833) ;  /* 0x0000000c00d47947 */ /* 0x000fec0003800000 */
.L_x_4830:
        /* <DEDUP_REMOVED lines=11> */
.L_x_4835:
[----:B------:R-:W2:Y:S02]  /*7450*/  LDG.E R2, desc[UR36][R2.64] ;  /* 0x0000002402027981 */ /* 0x000ea4000c1e1900 */
[----:B--2---:R-:W-:-:S04]  /*7460*/  I2FP.F32.S32 R0, R2 ;  /* 0x0000000200007245 */ /* 0x004fc80000201400 */
[----:B------:R-:W-:-:S04]  /*7470*/  F2FP.F16.F32.PACK_AB R0, RZ, R0 ;  /* 0x00000000ff00723e */ /* 0x000fc800000000ff */
[----:B------:R-:W-:Y:S01]  /*7480*/  PRMT R18, R0, 0x7610, R18 ;  /* 0x0000761000127816 */ /* 0x000fe20000000012 */
[----:B------:R-:W-:Y:S06]  /*7490*/  BRA `(.L_x_4833) ;  /* 0x0000000c00947947 */ /* 0x000fec0003800000 */
.L_x_4834:
[----:B------:R-:W2:Y:S02]  /*74a0*/  LDG.E.U16 R2, desc[UR36][R2.64] ;  /* 0x0000002402027981 */ /* 0x000ea4000c1e1500 */
[----:B--2---:R-:W0:Y:S02]  /*74b0*/  I2F.S16 R0, R2 ;  /* 0x0000000200007306 */ /* 0x004e240000101400 */
[----:B0-----:R-:W-:-:S04]  /*74c0*/  F2FP.F16.F32.PACK_AB R0, RZ, R0 ;  /* 0x00000000ff00723e */ /* 0x001fc800000000ff */
[----:B------:R-:W-:Y:S01]  /*74d0*/  PRMT R18, R0, 0x7610, R18 ;  /* 0x0000761000127816 */ /* 0x000fe20000000012 */
[----:B------:R-:W-:Y:S06]  /*74e0*/  BRA `(.L_x_4833) ;  /* 0x0000000c00807947 */ /* 0x000fec0003800000 */
.L_x_4829:
        /* <DEDUP_REMOVED lines=9> */
.L_x_4837:
[----:B------:R0:W5:Y:S01]  /*7580*/  LDG.E.U16 R18, desc[UR36][R2.64] ;  /* 0x0000002402127981 */ /* 0x000162000c1e1500 */
[----:B------:R-:W-:Y:S05]  /*7590*/  BRA `(.L_x_4833) ;  /* 0x0000000c00547947 */ /* 0x000fea0003800000 */
.L_x_4836:
        /* <DEDUP_REMOVED lines=9> */
.L_x_4839:
[----:B------:R1:W5:Y:S01]  /*7630*/  LDG.E.U16 R18, desc[UR36][R2.64] ;  /* 0x0000002402127981 */ /* 0x000362000c1e1500 */
[----:B------:R-:W-:Y:S05]  /*7640*/  BRA `(.L_x_4833) ;  /* 0x0000000c00287947 */ /* 0x000fea0003800000 */
.L_x_4838:
        /* <DEDUP_REMOVED lines=13> */
.L_x_4828:
        /* <DEDUP_REMOVED lines=14> */
.L_x_4842:
        /* <DEDUP_REMOVED lines=13> */
.L_x_4841:
        /* <DEDUP_REMOVED lines=27> */
.L_x_4844:
        /* <DEDUP_REMOVED lines=14> */
.L_x_4843:
[----:B------:R-:W2:Y:S02]  /*7b60*/  LDG.E.U16 R0, desc[UR36][R2.64] ;  /* 0x0000002402007981 */ /* 0x000ea4000c1e1500 */
[----:B--2---:R-:W-:-:S05]  /*7b70*/  IMAD.U32 R0, R0, 0x10000, RZ ;  /* 0x0001000000007824 */ /* 0x004fca00078e00ff */
[----:B------:R-:W-:-:S04]  /*7b80*/  F2FP.F16.F32.PACK_AB R0, RZ, R0 ;  /* 0x00000000ff00723e */ /* 0x000fc800000000ff */
[----:B------:R-:W-:Y:S01]  /*7b90*/  PRMT R18, R0, 0x7610, R18 ;  /* 0x0000761000127816 */ /* 0x000fe20000000012 */
[----:B------:R-:W-:Y:S06]  /*7ba0*/  BRA `(.L_x_4833) ;  /* 0x0000000400d07947 */ /* 0x000fec0003800000 */
.L_x_4840:
        /* <DEDUP_REMOVED lines=13> */
.L_x_4847:
        /* <DEDUP_REMOVED lines=21> */
.L_x_4851:
[----:B------:R-:W-:Y:S05]  /*7dd0*/  BSYNC.RECONVERGENT B1 ;  /* 0x0000000000017941 */ /* 0x000fea0003800200 */
.L_x_4850:
[----:B------:R-:W-:Y:S01]  /*7de0*/  IMAD.SHL.U32 R0, R0, 0x100000, RZ ;  /* 0x0010000000007824 */ /* 0x000fe200078e00ff */
[----:B------:R-:W-:-:S04]  /*7df0*/  LEA R2, R2, 0x3b800000, 0x17 ;  /* 0x3b80000002027811 */ /* 0x000fc800078eb8ff */
[----:B------:R-:W-:-:S07]  /*7e00*/  LOP3.LUT R0, R2, R0, R7, 0xfe, !PT ;  /* 0x0000000002007212 */ /* 0x000fce00078efe07 */
.L_x_4849:
[----:B------:R-:W-:Y:S05]  /*7e10*/  BSYNC.RECONVERGENT B0 ;  /* 0x0000000000007941 */ /* 0x000fea0003800200 */
.L_x_4848:
[----:B------:R-:W-:-:S04]  /*7e20*/  F2FP.F16.F32.PACK_AB R0, RZ, R0 ;  /* 0x00000000ff00723e */ /* 0x000fc800000000ff */
[----:B------:R-:W-:Y:S01]  /*7e30*/  PRMT R18, R0, 0x7610, R18 ;  /* 0x0000761000127816 */ /* 0x000fe20000000012 */
[----:B------:R-:W-:Y:S06]  /*7e40*/  BRA `(.L_x_4833) ;  /* 0x0000000400287947 */ /* 0x000fec0003800000 */
.L_x_4846:
        /* <DEDUP_REMOVED lines=21> */
.L_x_4855:
[----:B------:R-:W-:Y:S05]  /*7fa0*/  BSYNC.RECONVERGENT B1 ;  /* 0x0000000000017941 */ /* 0x000fea0003800200 */
.L_x_4854:
[----:B------:R-:W-:Y:S01]  /*7fb0*/  IMAD.SHL.U32 R0, R0, 0x200000, RZ ;  /* 0x0020000000007824 */ /* 0x000fe200078e00ff */
[----:B------:R-:W-:-:S04]  /*7fc0*/  LEA R2, R2, 0x37800000, 0x17 ;  /* 0x3780000002027811 */ /* 0x000fc800078eb8ff */
[----:B------:R-:W-:-:S07]  /*7fd0*/  LOP3.LUT R0, R2, R0, R7, 0xfe, !PT ;  /* 0x0000000002007212 */ /* 0x000fce00078efe07 */
.L_x_4853:
[----:B------:R-:W-:Y:S05]  /*7fe0*/  BSYNC.RECONVERGENT B0 ;  /* 0x0000000000007941 */ /* 0x000fea0003800200 */
.L_x_4852:
[----:B------:R-:W-:-:S04]  /*7ff0*/  F2FP.F16.F32.PACK_AB R0, RZ, R0 ;  /* 0x00000000ff00723e */ /* 0x000fc800000000ff */
[----:B------:R-:W-:Y:S01]  /*8000*/  PRMT R18, R0, 0x7610, R18 ;  /* 0x0000761000127816 */ /* 0x000fe20000000012 */
[----:B------:R-:W-:Y:S06]  /*8010*/  BRA `(.L_x_4833) ;  /* 0x0000000000b47947 */ /* 0x000fec0003800000 */
.L_x_4845:
        /* <DEDUP_REMOVED lines=14> */
.L_x_4859:
[----:B------:R-:W-:Y:S05]  /*8100*/  BSYNC.RECONVERGENT B0 ;  /* 0x0000000000007941 */ /* 0x000fea0003800200 */
.L_x_4858:
[----:B------:R-:W-:-:S04]  /*8110*/  F2FP.F16.F32.PACK_AB R0, RZ, R0 ;  /* 0x00000000ff00723e */ /* 0x000fc800000000ff */
[----:B------:R-:W-:Y:S01]  /*8120*/  PRMT R18, R0, 0x7610, R18 ;  /* 0x0000761000127816 */ /* 0x000fe20000000012 */
[----:B------:R-:W-:Y:S06]  /*8130*/  BRA `(.L_x_4833) ;  /* 0x00000000006c7947 */ /* 0x000fec0003800000 */
.L_x_4832:
        /* <DEDUP_REMOVED lines=16> */
.L_x_4860:
[----:B------:R-:W-:Y:S01]  /*8240*/  PRMT R18, RZ, 0x7610, R18 ;  /* 0x00007610ff127816 */ /* 0x000fe20000000012 */
[----:B------:R-:W-:Y:S06]  /*8250*/  BRA `(.L_x_4833) ;  /* 0x0000000000247947 */ /* 0x000fec0003800000 */
.L_x_4857:
[----:B------:R-:W2:Y:S02]  /*8260*/  LDG.E.64 R2, desc[UR36][R2.64] ;  /* 0x0000002402027981 */ /* 0x000ea4000c1e1b00 */
[----:B--2---:R-:W0:Y:S02]  /*8270*/  I2F.U64 R0, R2 ;  /* 0x0000000200007312 */ /* 0x004e240000301000 */
[----:B0-----:R-:W-:-:S04]  /*8280*/  F2FP.F16.F32.PACK_AB R0, RZ, R0 ;  /* 0x00000000ff00723e */ /* 0x001fc800000000ff */
[----:B------:R-:W-:Y:S01]  /*8290*/  PRMT R18, R0, 0x7610, R18 ;  /* 0x0000761000127816 */ /* 0x000fe20000000012 */
[----:B------:R-:W-:Y:S06]  /*82a0*/  BRA `(.L_x_4833) ;  /* 0x0000000000107947 */ /* 0x000fec0003800000 */
.L_x_4856:
[----:B------:R-:W2:Y:S02]  /*82b0*/  LDG.E R2, desc[UR36][R2.64] ;  /* 0x0000002402027981 */ /* 0x000ea4000c1e1900 */
[----:B--2---:R-:W-:-:S04]  /*82c0*/  I2FP.F32.U32 R0, R2 ;  /* 0x0000000200007245 */ /* 0x004fc80000201000 */
[----:B------:R-:W-:-:S04]  /*82d0*/  F2FP.F16.F32.PACK_AB R0, RZ, R0 ;  /* 0x00000000ff00723e */ /* 0x000fc800000000ff */
[----:B------:R-:W-:-:S07]  /*82e0*/  PRMT R18, R0, 0x7610, R18 ;  /* 0x0000761000127816 */ /* 0x000fce0000000012 */
.L_x_4833:
        /* <DEDUP_REMOVED lines=19> */
.L_x_4864:
[----:B------:R-:W2:Y:S02]  /*8420*/  LDG.E.U8 R2, desc[UR36][R2.64] ;  /* 0x0000002402027981 */ /* 0x000ea4000c1e1100 */
[----:B--2---:R-:W-:-:S04]  /*8430*/  I2FP.F32.U32 R0, R2 ;  /* 0x0000000200007245 */ /* 0x004fc80000201000 */
[----:B------:R-:W-:-:S04]  /*8440*/  F2FP.F16.F32.PACK_AB R0, RZ, R0 ;  /* 0x00000000ff00723e */ /* 0x000fc800000000ff */
[----:B------:R-:W-:Y:S01]  /*8450*/  PRMT R22, R0, 0x7610, R22 ;  /* 0x0000761000167816 */ /* 0x000fe20000000016 */
[----:B------:R-:W-:Y:S06]  /*8460*/  BRA `(.L_x_4866) ;  /* 0x0000000c00d47947 */ /* 0x000fec0003800000 */
.L_x_4863:
        /* <DEDUP_REMOVED lines=11> */
.L_x_4868:
[----:B------:R-:W2:Y:S02]  /*8520*/  LDG.E R2, desc[UR36][R2.64] ;  /* 0x0000002402027981 */ /* 0x000ea4000c1e1900 */
[----:B--2---:R-:W-:-:S04]  /*8530*/  I2FP.F32.S32 R0, R2 ;  /* 0x0000000200007245 */ /* 0x004fc80000201400 */
[----:B------:R-:W-:-:S04]  /*8540*/  F2FP.F16.F32.PACK_AB R0, RZ, R0 ;  /* 0x00000000ff00723e */ /* 0x000fc800000000ff */
[----:B------:R-:W-:Y:S01]  /*8550*/  PRMT R22, R0, 0x7610, R22 ;  /* 0x0000761000167816 */ /* 0x000fe20000000016 */
[----:B------:R-:W-:Y:S06]  /*8560*/  BRA `(.L_x_4866) ;  /* 0x0000000c00947947 */ /* 0x000fec0003800000 */
.L_x_4867:
[----:B------:R-:W2:Y:S02]  /*8570*/  LDG.E.U16 R2, desc[UR36][R2.64] ;  /* 0x0000002402027981 */ /* 0x000ea4000c1e1500 */
[----:B--2---:R-:W0:Y:S02]  /*8580*/  I2F.S16 R0, R2 ;  /* 0x0000000200007306 */ /* 0x004e240000101400 */
[----:B0-----:R-:W-:-:S04]  /*8590*/  F2FP.F16.F32.PACK_AB R0, RZ, R0 ;  /* 0x00000000ff00723e */ /* 0x001fc800000000ff */
[----:B------:R-:W-:Y:S01]  /*85a0*/  PRMT R22, R0, 0x7610, R22 ;  /* 0x0000761000167816 */ /* 0x000fe20000000016 */
[----:B------:R-:W-:Y:S06]  /*85b0*/  BRA `(.L_x_4866) ;  /* 0x0000000c00807947 */ /* 0x000fec0003800000 */
.L_x_4862:
        /* <DEDUP_REMOVED lines=9> */
.L_x_4870:
[----:B------:R0:W5:Y:S01]  /*8650*/  LDG.E.U16 R22, desc[UR36][R2.64] ;  /* 0x0000002402167981 */ /* 0x000162000c1e1500 */
[----:B------:R-:W-:Y:S05]  /*8660*/  BRA `(.L_x_4866) ;  /* 0x0000000c00547947 */ /* 0x000fea0003800000 */
.L_x_4869:
        /* <DEDUP_REMOVED lines=9> */
.L_x_4872:
[----:B------:R1:W5:Y:S01]  /*8700*/  LDG.E.U16 R22, desc[UR36][R2.64] ;  /* 0x0000002402167981 */ /* 0x000362000c1e1500 */
[----:B------:R-:W-:Y:S05]  /*8710*/  BRA `(.L_x_4866) ;  /* 0x0000000c00287947 */ /* 0x000fea0003800000 */
.L_x_4871:
        /* <DEDUP_REMOVED lines=13> */
.L_x_4861:
        /* <DEDUP_REMOVED lines=14> */
.L_x_4875:
        /* <DEDUP_REMOVED lines=13> */
.L_x_4874:
        /* <DEDUP_REMOVED lines=27> */
.L_x_4877:
        /* <DEDUP_REMOVED lines=14> */
.L_x_4876:
[----:B------:R-:W2:Y:S02]  /*8c30*/  LDG.E.U16 R0, desc[UR36][R2.64] ;  /* 0x0000002402007981 */ /* 0x000ea4000c1e1500 */
[----:B--2---:R-:W-:-:S05]  /*8c40*/  IMAD.U32 R0, R0, 0x10000, RZ ;  /* 0x0001000000007824 */ /* 0x004fca00078e00ff */
[----:B------:R-:W-:-:S04]  /*8c50*/  F2FP.F16.F32.PACK_AB R0, RZ, R0 ;  /* 0x00000000ff00723e */ /* 0x000fc800000000ff */
[----:B------:R-:W-:Y:S01]  /*8c60*/  PRMT R22, R0, 0x7610, R22 ;  /* 0x0000761000167816 */ /* 0x000fe20000000016 */
[----:B------:R-:W-:Y:S06]  /*8c70*/  BRA `(.L_x_4866) ;  /* 0x0000000400d07947 */ /* 0x000fec0003800000 */
.L_x_4873:
        /* <DEDUP_REMOVED lines=13> */
.L_x_4880:
        /* <DEDUP_REMOVED lines=21> */
.L_x_4884:
[----:B------:R-:W-:Y:S05]  /*8ea0*/  BSYNC.RECONVERGENT B1 ;  /* 0x0000000000017941 */ /* 0x000fea0003800200 */
.L_x_4883:
[----:B------:R-:W-:Y:S01]  /*8eb0*/  IMAD.SHL.U32 R0, R0, 0x100000, RZ ;  /* 0x0010000000007824 */ /* 0x000fe200078e00ff */
[----:B------:R-:W-:-:S04]  /*8ec0*/  LEA R2, R2, 0x3b800000, 0x17 ;  /* 0x3b80000002027811 */ /* 0x000fc800078eb8ff */
[----:B------:R-:W-:-:S07]  /*8ed0*/  LOP3.LUT R0, R2, R0, R7, 0xfe, !PT ;  /* 0x0000000002007212 */ /* 0x000fce00078efe07 */
.L_x_4882:
[----:B------:R-:W-:Y:S05]  /*8ee0*/  BSYNC.RECONVERGENT B0 ;  /* 0x0000000000007941 */ /* 0x000fea0003800200 */
.L_x_4881:
[----:B------:R-:W-:-:S04]  /*8ef0*/  F2FP.F16.F32.PACK_AB R0, RZ, R0 ;  /* 0x00000000ff00723e */ /* 0x000fc800000000ff */
[----:B------:R-:W-:Y:S01]  /*8f00*/  PRMT R22, R0, 0x7610, R22 ;  /* 0x0000761000167816 */ /* 0x000fe20000000016 */
[----:B------:R-:W-:Y:S06]  /*8f10*/  BRA `(.L_x_4866) ;  /* 0x0000000400287947 */ /* 0x000fec0003800000 */
.L_x_4879:
        /* <DEDUP_REMOVED lines=21> */
.L_x_4888:
[----:B------:R-:W-:Y:S05]  /*9070*/  BSYNC.RECONVERGENT B1 ;  /* 0x0000000000017941 */ /* 0x000fea0003800200 */
.L_x_4887:
[----:B------:R-:W-:Y:S01]  /*9080*/  IMAD.SHL.U32 R0, R0, 0x200000, RZ ;  /* 0x0020000000007824 */ /* 0x000fe200078e00ff */
[----:B------:R-:W-:-:S04]  /*9090*/  LEA R2, R2, 0x37800000, 0x17 ;  /* 0x3780000002027811 */ /* 0x000fc800078eb8ff */
[----:B------:R-:W-:-:S07]  /*90a0*/  LOP3.LUT R0, R2, R0, R7, 0xfe, !PT ;  /* 0x0000000002007212 */ /* 0x000fce00078efe07 */
.L_x_4886:
[----:B------:R-:W-:Y:S05]  /*90b0*/  BSYNC.RECONVERGENT B0 ;  /* 0x0000000000007941 */ /* 0x000fea0003800200 */
.L_x_4885:
[----:B------:R-:W-:-:S04]  /*90c0*/  F2FP.F16.F32.PACK_AB R0, RZ, R0 ;  /* 0x00000000ff00723e */ /* 0x000fc800000000ff */
[----:B------:R-:W-:Y:S01]  /*90d0*/  PRMT R22, R0, 0x7610, R22 ;  /* 0x0000761000167816 */ /* 0x000fe20000000016 */
[----:B------:R-:W-:Y:S06]  /*90e0*/  BRA `(.L_x_4866) ;  /* 0x0000000000b47947 */ /* 0x000fec0003800000 */
.L_x_4878:
        /* <DEDUP_REMOVED lines=14> */
.L_x_4892:
[----:B------:R-:W-:Y:S05]  /*91d0*/  BSYNC.RECONVERGENT B0 ;  /* 0x0000000000007941 */ /* 0x000fea0003800200 */
.L_x_4891:
[----:B------:R-:W-:-:S04]  /*91e0*/  F2FP.F16.F32.PACK_AB R0, RZ, R0 ;  /* 0x00000000ff00723e */ /* 0x000fc800000000ff */
[----:B------:R-:W-:Y:S01]  /*91f0*/  PRMT R22, R0, 0x7610, R22 ;  /* 0x0000761000167816 */ /* 0x000fe20000000016 */
[----:B------:R-:W-:Y:S06]  /*9200*/  BRA `(.L_x_4866) ;  /* 0x00000000006c7947 */ /* 0x000fec0003800000 */
.L_x_4865:
        /* <DEDUP_REMOVED lines=16> */
.L_x_4893:
[----:B------:R-:W-:Y:S01]  /*9310*/  PRMT R22, RZ, 0x7610, R22 ;  /* 0x00007610ff167816 */ /* 0x000fe20000000016 */
[----:B------:R-:W-:Y:S06]  /*9320*/  BRA `(.L_x_4866) ;  /* 0x0000000000247947 */ /* 0x000fec0003800000 */
.L_x_4890:
[----:B------:R-:W2:Y:S02]  /*9330*/  LDG.E.64 R2, desc[UR36][R2.64] ;  /* 0x0000002402027981 */ /* 0x000ea4000c1e1b00 */
[----:B--2---:R-:W0:Y:S02]  /*9340*/  I2F.U64 R0, R2 ;  /* 0x0000000200007312 */ /* 0x004e240000301000 */
[----:B0-----:R-:W-:-:S04]  /*9350*/  F2FP.F16.F32.PACK_AB R0, RZ, R0 ;  /* 0x00000000ff00723e */ /* 0x001fc800000000ff */
[----:B------:R-:W-:Y:S01]  /*9360*/  PRMT R22, R0, 0x7610, R22 ;  /* 0x0000761000167816 */ /* 0x000fe20000000016 */
[----:B------:R-:W-:Y:S06]  /*9370*/  BRA `(.L_x_4866) ;  /* 0x0000000000107947 */ /* 0x000fec0003800000 */
.L_x_4889:
[----:B------:R-:W2:Y:S02]  /*9380*/  LDG.E R2, desc[UR36][R2.64] ;  /* 0x0000002402027981 */ /* 0x000ea4000c1e1900 */
[----:B--2---:R-:W-:-:S04]  /*9390*/  I2FP.F32.U32 R0, R2 ;  /* 0x0000000200007245 */ /* 0x004fc80000201000 */
[----:B------:R-:W-:-:S04]  /*93a0*/  F2FP.F16.F32.PACK_AB R0, RZ, R0 ;  /* 0x00000000ff00723e */ /* 0x000fc800000000ff */
[----:B------:R-:W-:-:S07]  /*93b0*/  PRMT R22, R0, 0x7610, R22 ;  /* 0x0000761000167816 */ /* 0x000fce0000000016 */
.L_x_4866:
        /* <DEDUP_REMOVED lines=18> */
.L_x_4897:
[----:B------:R-:W2:Y:S02]  /*94e0*/  LDG.E.U8 R2, desc[UR36][R2.64] ;  /* 0x0000002402027981 */ /* 0x000ea4000c1e1100 */
[----:B--2---:R-:W-:-:S04]  /*94f0*/  I2FP.F32.U32 R0, R2 ;  /* 0x0000000200007245 */ /* 0x004fc80000201000 */
[----:B------:R-:W-:Y:S01]  /*9500*/  F2FP.F16.F32.PACK_AB R0, RZ, R0 ;  /* 0x00000000ff00723e */ /* 0x000fe200000000ff */
[----:B------:R-:W-:Y:S06]  /*9510*/  BRA `(.L_x_4899) ;  /* 0x0000000c009c7947 */ /* 0x000fec0003800000 */
.L_x_4896:
        /* <DEDUP_REMOVED lines=10> */
.L_x_4901:
[----:B------:R-:W2:Y:S02]  /*95c0*/  LDG.E R2, desc[UR36][R2.64] ;  /* 0x0000002402027981 */ /* 0x000ea4000c1e1900 */
[----:B--2---:R-:W-:-:S04]  /*95d0*/  I2FP.F32.S32 R0, R2 ;  /* 0x0000000200007245 */ /* 0x004fc80000201400 */
[----:B------:R-:W-:Y:S01]  /*95e0*/  F2FP.F16.F32.PACK_AB R0, RZ, R0 ;  /* 0x00000000ff00723e */ /* 0x000fe200000000ff */
[----:B------:R-:W-:Y:S06]  /*95f0*/  BRA `(.L_x_4899) ;  /* 0x0000000c00647947 */ /* 0x000fec0003800000 */
.L_x_4900:
[----:B------:R-:W2:Y:S02]  /*9600*/  LDG.E.U16 R2, desc[UR36][R2.64] ;  /* 0x0000002402027981 */ /* 0x000ea4000c1e1500 */
[----:B--2---:R-:W0:Y:S02]  /*9610*/  I2F.S16 R0, R2 ;  /* 0x0000000200007306 */ /* 0x004e240000101400 */
[----:B0-----:R-:W-:Y:S01]  /*9620*/  F2FP.F16.F32.PACK_AB R0, RZ, R0 ;  /* 0x00000000ff00723e */ /* 0x001fe200000000ff */
[----:B------:R-:W-:Y:S06]  /*9630*/  BRA `(.L_x_4899) ;  /* 0x0000000c00547947 */ /* 0x000fec0003800000 */
.L_x_4895:
        /* <DEDUP_REMOVED lines=9> */
.L_x_4903:
[----:B------:R1:W5:Y:S01]  /*96d0*/  LDG.E.U16 R0, desc[UR36][R2.64] ;  /* 0x0000002402007981 */ /* 0x000362000c1e1500 */
[----:B------:R-:W-:Y:S05]  /*96e0*/  BRA `(.L_x_4899) ;  /* 0x0000000c00287947 */ /* 0x000fea0003800000 */
.L_x_4902:
        /* <DEDUP_REMOVED lines=9> */
.L_x_4905:
[----:B------:R0:W5:Y:S01]  /*9780*/  LDG.E.U16 R0, desc[UR36][R2.64] ;  /* 0x0000002402007981 */ /* 0x000162000c1e1500 */
[----:B------:R-:W-:Y:S05]  /*9790*/  BRA `(.L_x_4899) ;  /* 0x0000000800fc7947 */ /* 0x000fea0003800000 */
.L_x_4904:
        /* <DEDUP_REMOVED lines=12> */
.L_x_4894:
        /* <DEDUP_REMOVED lines=13> */
.L_x_4908:
        /* <DEDUP_REMOVED lines=12> */
.L_x_4907:
        /* <DEDUP_REMOVED lines=27> */
.L_x_4910:
        /* <DEDUP_REMOVED lines=13> */
.L_x_4909:
[----:B------:R-:W2:Y:S02]  /*9c70*/  LDG.E.U16 R0, desc[UR36][R2.64] ;  /* 0x0000002402007981 */ /* 0x000ea4000c1e1500 */
[----:B--2---:R-:W-:-:S05]  /*9c80*/  IMAD.U32 R0, R0, 0x10000, RZ ;  /* 0x0001000000007824 */ /* 0x004fca00078e00ff */
[----:B------:R-:W-:Y:S01]  /*9c90*/  F2FP.F16.F32.PACK_AB R0, RZ, R0 ;  /* 0x00000000ff00723e */ /* 0x000fe200000000ff */
[----:B------:R-:W-:Y:S06]  /*9ca0*/  BRA `(.L_x_4899) ;  /* 0x0000000400b87947 */ /* 0x000fec0003800000 */
.L_x_4906:
        /* <DEDUP_REMOVED lines=12> */
.L_x_4913:
        /* <DEDUP_REMOVED lines=21> */
.L_x_4917:
[----:B------:R-:W-:Y:S05]  /*9ec0*/  BSYNC.RECONVERGENT B1 ;  /* 0x0000000000017941 */ /* 0x000fea0003800200 */
.L_x_4916:
[----:B------:R-:W-:Y:S01]  /*9ed0*/  IMAD.SHL.U32 R0, R0, 0x100000, RZ ;  /* 0x0010000000007824 */ /* 0x000fe200078e00ff */
[----:B------:R-:W-:-:S04]  /*9ee0*/  LEA R2, R2, 0x3b800000, 0x17 ;  /* 0x3b80000002027811 */ /* 0x000fc800078eb8ff */
[----:B------:R-:W-:-:S07]  /*9ef0*/  LOP3.LUT R0, R2, R0, R7, 0xfe, !PT ;  /* 0x0000000002007212 */ /* 0x000fce00078efe07 */
.L_x_4915:
[----:B------:R-:W-:Y:S05]  /*9f00*/  BSYNC.RECONVERGENT B0 ;  /* 0x0000000000007941 */ /* 0x000fea0003800200 */
.L_x_4914:
[----:B------:R-:W-:Y:S01]  /*9f10*/  F2FP.F16.F32.PACK_AB R0, RZ, R0 ;  /* 0x00000000ff00723e */ /* 0x000fe200000000ff */
[----:B------:R-:W-:Y:S06]  /*9f20*/  BRA `(.L_x_4899) ;  /* 0x0000000400187947 */ /* 0x000fec0003800000 */
.L_x_4912:
        /* <DEDUP_REMOVED lines=21> */
.L_x_4921:
[----:B------:R-:W-:Y:S05]  /*a080*/  BSYNC.RECONVERGENT B1 ;  /* 0x0000000000017941 */ /* 0x000fea0003800200 */
.L_x_4920:
[----:B------:R-:W-:Y:S01]  /*a090*/  IMAD.SHL.U32 R0, R0, 0x200000, RZ ;  /* 0x0020000000007824 */ /* 0x000fe200078e00ff */
[----:B------:R-:W-:-:S04]  /*a0a0*/  LEA R2, R2, 0x37800000, 0x17 ;  /* 0x3780000002027811 */ /* 0x000fc800078eb8ff */
[----:B------:R-:W-:-:S07]  /*a0b0*/  LOP3.LUT R0, R2, R0, R7, 0xfe, !PT ;  /* 0x0000000002007212 */ /* 0x000fce00078efe07 */
.L_x_4919:
[----:B------:R-:W-:Y:S05]  /*a0c0*/  BSYNC.RECONVERGENT B0 ;  /* 0x0000000000007941 */ /* 0x000fea0003800200 */
.L_x_4918:
[----:B------:R-:W-:Y:S01]  /*a0d0*/  F2FP.F16.F32.PACK_AB R0, RZ, R0 ;  /* 0x00000000ff00723e */ /* 0x000fe200000000ff */
[----:B------:R-:W-:Y:S06]  /*a0e0*/  BRA `(.L_x_4899) ;  /* 0x0000000000a87947 */ /* 0x000fec0003800000 */
.L_x_4911:
        /* <DEDUP_REMOVED lines=14> */
.L_x_4925:
[----:B------:R-:W-:Y:S05]  /*a1d0*/  BSYNC.RECONVERGENT B0 ;  /* 0x0000000000007941 */ /* 0x000fea0003800200 */
.L_x_4924:
[----:B------:R-:W-:Y:S01]  /*a1e0*/  F2FP.F16.F32.PACK_AB R0, RZ, R0 ;  /* 0x00000000ff00723e */ /* 0x000fe200000000ff */
[----:B------:R-:W-:Y:S06]  /*a1f0*/  BRA `(.L_x_4899) ;  /* 0x0000000000647947 */ /* 0x000fec0003800000 */
.L_x_4898:
        /* <DEDUP_REMOVED lines=16> */
.L_x_4926:
[----:B------:R-:W-:Y:S01]  /*a300*/  PRMT R0, RZ, 0x7610, R0 ;  /* 0x00007610ff007816 */ /* 0x000fe20000000000 */
[----:B------:R-:W-:Y:S06]  /*a310*/  BRA `(.L_x_4899) ;  /* 0x00000000001c7947 */ /* 0x000fec0003800000 */
.L_x_4923:
[----:B------:R-:W2:Y:S02]  /*a320*/  LDG.E.64 R2, desc[UR36][R2.64] ;  /* 0x0000002402027981 */ /* 0x000ea4000c1e1b00 */
[----:B--2---:R-:W0:Y:S02]  /*a330*/  I2F.U64 R0, R2 ;  /* 0x0000000200007312 */ /* 0x004e240000301000 */
[----:B0-----:R-:W-:Y:S01]  /*a340*/  F2FP.F16.F32.PACK_AB R0, RZ, R0 ;  /* 0x00000000ff00723e */ /* 0x001fe200000000ff */
[----:B------:R-:W-:Y:S06]  /*a350*/  BRA `(.L_x_4899) ;  /* 0x00000000000c7947 */ /* 0x000fec0003800000 */
.L_x_4922:
[----:B------:R-:W2:Y:S02]  /*a360*/  LDG.E R2, desc[UR36][R2.64] ;  /* 0x0000002402027981 */ /* 0x000ea4000c1e1900 */
[----:B--2---:R-:W-:-:S04]  /*a370*/  I2FP.F32.U32 R0, R2 ;  /* 0x0000000200007245 */ /* 0x004fc80000201000 */
[----:B------:R-:W-:-:S07]  /*a380*/  F2FP.F16.F32.PACK_AB R0, RZ, R0 ;  /* 0x00000000ff00723e */ /* 0x000fce00000000ff */
.L_x_4899:
        /* <DEDUP_REMOVED lines=27> */
.L_x_4930:
[----:B------:R-:W-:-:S06]  /*a540*/  HADD2.F32 R5, -RZ, R4.H0_H0 ;  /* 0x20000004ff057230 */ /* 0x000fcc0000004100 */
[----:B------:R-:W0:Y:S02]  /*a550*/  F2I.S64.TRUNC R4, R5 ;  /* 0x0000000500047311 */ /* 0x000e24000020d900 */
[----:B0-----:R0:W-:Y:S01]  /*a560*/  STG.E.U8 desc[UR36][R2.64], R4 ;  /* 0x0000000402007986 */ /* 0x0011e2000c101124 */
[----:B------:R-:W-:Y:S05]  /*a570*/  BRA `(.L_x_4932) ;  /* 0x0000000c006c7947 */ /* 0x000fea0003800000 */
.L_x_4929:
        /* <DEDUP_REMOVED lines=10> */
.L_x_4934:
[----:B------:R-:W-:-:S04]  /*a620*/  HADD2.F32 R4, -RZ, R4.H0_H0 ;  /* 0x20000004ff047230 */ /* 0x000fc80000004100 */
[----:B------:R-:W0:Y:S02]  /*a630*/  F2I.FTZ.TRUNC.NTZ R5, R4 ;  /* 0x0000000400057305 */ /* 0x000e24000021f100 */
[----:B0-----:R0:W-:Y:S01]  /*a640*/  STG.E desc[UR36][R2.64], R5 ;  /* 0x0000000502007986 */ /* 0x0011e2000c101924 */
[----:B------:R-:W-:Y:S05]  /*a650*/  BRA `(.L_x_4932) ;  /* 0x0000000c00347947 */ /* 0x000fea0003800000 */
.L_x_4933:
[----:B------:R-:W-:-:S04]  /*a660*/  HADD2.F32 R4, -RZ, R4.H0_H0 ;  /* 0x20000004ff047230 */ /* 0x000fc80000004100 */
[----:B------:R-:W0:Y:S02]  /*a670*/  F2I.FTZ.TRUNC.NTZ R5, R4 ;  /* 0x0000000400057305 */ /* 0x000e24000021f100 */
[----:B0-----:R0:W-:Y:S01]  /*a680*/  STG.E.U16 desc[UR36][R2.64], R5 ;  /* 0x0000000502007986 */ /* 0x0011e2000c101524 */
[----:B------:R-:W-:Y:S05]  /*a690*/  BRA `(.L_x_4932) ;  /* 0x0000000c00247947 */ /* 0x000fea0003800000 */
.L_x_4928:
        /* <DEDUP_REMOVED lines=9> */
.L_x_4936:
[----:B------:R0:W-:Y:S01]  /*a730*/  STG.E.U16 desc[UR36][R2.64], R4 ;  /* 0x0000000402007986 */ /* 0x0001e2000c101524 */
[----:B------:R-:W-:Y:S05]  /*a740*/  BRA `(.L_x_4932) ;  /* 0x0000000800f87947 */ /* 0x000fea0003800000 */
.L_x_4935:
        /* <DEDUP_REMOVED lines=10> */
.L_x_4938:
[----:B------:R-:W-:-:S05]  /*a7f0*/  HADD2.F32 R0, -RZ, R4.H0_H0 ;  /* 0x20000004ff007230 */ /* 0x000fca0000004100 */
[----:B------:R-:W-:-:S04]  /*a800*/  F2FP.F16.F32.PACK_AB R0, RZ, R0 ;  /* 0x00000000ff00723e */ /* 0x000fc800000000ff */
[----:B------:R-:W-:-:S05]  /*a810*/  PRMT R0, R0, 0x5410, RZ ;  /* 0x0000541000007816 */ /* 0x000fca00000000ff */
[----:B------:R0:W-:Y:S01]  /*a820*/  STG.E desc[UR36][R2.64], R0 ;  /* 0x0000000002007986 */ /* 0x0001e2000c101924 */
[----:B------:R-:W-:Y:S05]  /*a830*/  BRA `(.L_x_4932) ;  /* 0x0000000800bc7947 */ /* 0x000fea0003800000 */
.L_x_4937:
[----:B------:R-:W-:-:S05]  /*a840*/  HADD2.F32 R4, -RZ, R4.H0_H0 ;  /* 0x20000004ff047230 */ /* 0x000fca0000004100 */
[----:B------:R-:W-:-:S06]  /*a850*/  FMUL.FTZ R4, R4, 1 ;  /* 0x3f80000004047820 */ /* 0x000fcc0000410000 */
[----:B------:R-:W0:Y:S02]  /*a860*/  F2F.F64.F32 R4, R4 ;  /* 0x0000000400047310 */ /* 0x000e240000201800 */
[----:B0-----:R0:W-:Y:S01]  /*a870*/  STG.E.64 desc[UR36][R2.64], R4 ;  /* 0x0000000402007986 */ /* 0x0011e2000c101b24 */
[----:B------:R-:W-:Y:S05]  /*a880*/  BRA `(.L_x_4932) ;  /* 0x0000000800a87947 */ /* 0x000fea0003800000 */
.L_x_4927:
        /* <DEDUP_REMOVED lines=14> */
.L_x_4942:
        /* <DEDUP_REMOVED lines=18> */
.L_x_4945:
[----:B------:R-:W-:-:S04]  /*aa90*/  SHF.R.U32.HI R5, RZ, 0x18, R5 ;  /* 0x00000018ff057819 */ /* 0x000fc80000011605 */
[----:B------:R-:W-:-:S07]  /*aaa0*/  LOP3.LUT R0, R0, 0x80, R5, 0xf8, !PT ;  /* 0x0000008000007812 */ /* 0x000fce00078ef805 */
.L_x_4944:
[----:B------:R-:W-:Y:S05]  /*aab0*/  BSYNC.RECONVERGENT B0 ;  /* 0x0000000000007941 */ /* 0x000fea0003800200 */
.L_x_4943:
[----:B------:R0:W-:Y:S01]  /*aac0*/  STG.E.U8 desc[UR36][R2.64], R0 ;  /* 0x0000000002007986 */ /* 0x0001e2000c101124 */
[----:B------:R-:W-:Y:S05]  /*aad0*/  BRA `(.L_x_4932) ;  /* 0x0000000800147947 */ /* 0x000fea0003800000 */
.L_x_4941:
        /* <DEDUP_REMOVED lines=18> */
.L_x_4948:
[----:B------:R-:W-:-:S04]  /*ac00*/  SHF.R.U32.HI R5, RZ, 0x18, R5 ;  /* 0x00000018ff057819 */ /* 0x000fc80000011605 */
[----:B------:R-:W-:-:S07]  /*ac10*/  LOP3.LUT R0, R0, 0x80, R5, 0xf8, !PT ;  /* 0x0000008000007812 */ /* 0x000fce00078ef805 */
.L_x_4947:
[----:B------:R-:W-:Y:S05]  /*ac20*/  BSYNC.RECONVERGENT B0 ;  /* 0x0000000000007941 */ /* 0x000fea0003800200 */
.L_x_4946:
[----:B------:R0:W-:Y:S01]  /*ac30*/  STG.E.U8 desc[UR36][R2.64], R0 ;  /* 0x0000000002007986 */ /* 0x0001e2000c101124 */
[----:B------:R-:W-:Y:S05]  /*ac40*/  BRA `(.L_x_4932) ;  /* 0x0000000400b87947 */ /* 0x000fea0003800000 */
.L_x_4940:
        /* <DEDUP_REMOVED lines=22> */
.L_x_4950:
[----:B------:R-:W-:-:S06]  /*adb0*/  HADD2.F32 R4, -RZ, R4.H0_H0 ;  /* 0x20000004ff047230 */ /* 0x000fcc0000004100 */
[----:B------:R-:W0:Y:S02]  /*adc0*/  F2I.U64.TRUNC R4, R4 ;  /* 0x0000000400047311 */ /* 0x000e24000020d800 */
[----:B0-----:R0:W-:Y:S01]  /*add0*/  STG.E.64 desc[UR36][R2.64], R4 ;  /* 0x0000000402007986 */ /* 0x0011e2000c101b24 */
[----:B------:R-:W-:Y:S05]  /*ade0*/  BRA `(.L_x_4932) ;  /* 0x0000000400507947 */ /* 0x000fea0003800000 */
.L_x_4949:
[----:B------:R-:W-:-:S04]  /*adf0*/  HADD2.F32 R4, -RZ, R4.H0_H0 ;  /* 0x20000004ff047230 */ /* 0x000fc80000004100 */
[----:B------:R-:W0:Y:S02]  /*ae00*/  F2I.FTZ.U32.TRUNC.NTZ R5, R4 ;  /* 0x0000000400057305 */ /* 0x000e24000021f000 */
[----:B0-----:R0:W-:Y:S01]  /*ae10*/  STG.E desc[UR36][R2.64], R5 ;  /* 0x0000000502007986 */ /* 0x0011e2000c101924 */
[----:B------:R-:W-:Y:S05]  /*ae20*/  BRA `(.L_x_4932) ;  /* 0x0000000400407947 */ /* 0x000fea0003800000 */
.L_x_4939:
        /* <DEDUP_REMOVED lines=11> */
.L_x_4952:
[----:B------:R-:W-:Y:S01]  /*aee0*/  HADD2.F32 R4, -RZ, R4.H0_H0 ;  /* 0x20000004ff047230 */ /* 0x000fe20000004100 */
[----:B------:R-:W-:-:S04]  /*aef0*/  CS2R R6, SRZ ;  /* 0x0000000000067805 */ /* 0x000fc8000001ff00 */
[----:B------:R-:W-:-:S06]  /*af00*/  FMUL.FTZ R4, R4, 1 ;  /* 0x3f80000004047820 */ /* 0x000fcc0000410000 */
[----:B------:R-:W0:Y:S02]  /*af10*/  F2F.F64.F32 R4, R4 ;  /* 0x0000000400047310 */ /* 0x000e240000201800 */
[----:B0-----:R1:W-:Y:S01]  /*af20*/  STG.E.128 desc[UR36][R2.64], R4 ;  /* 0x0000000402007986 */ /* 0x0013e2000c101d24 */
[----:B------:R-:W-:Y:S05]  /*af30*/  BRA `(.L_x_4932) ;  /* 0x0000000000fc7947 */ /* 0x000fea0003800000 */
.L_x_4951:
[----:B------:R-:W-:-:S09]  /*af40*/  UISETP.NE.AND UP0, UPT, UR4, 0xf, UPT ;  /* 0x0000000f0400788c */ /* 0x000fd2000bf05270 */
[----:B------:R-:W-:Y:S05]  /*af50*/  BRA.U !UP0, `(.L_x_4953) ;  /* 0x0000000108e87547 */ /* 0x000fea000b800000 */
[----:B------:R-:W-:-:S09]  /*af60*/  UISETP.NE.AND UP0, UPT, UR4, 0x17, UPT ;  /* 0x000000170400788c */ /* 0x000fd2000bf05270 */
[----:B------:R-:W-:Y:S05]  /*af70*/  BRA.U !UP0, `(.L_x_4954) ;  /* 0x0000000108907547 */ /* 0x000fea000b800000 */
[----:B------:R-:W-:-:S09]  /*af80*/  UISETP.NE.AND UP0, UPT, UR4, 0x18, UPT ;  /* 0x000000180400788c */ /* 0x000fd2000bf05270 */
[----:B------:R-:W-:Y:S05]  /*af90*/  BRA.U !UP0, `(.L_x_4955) ;  /* 0x0000000108447547 */ /* 0x000fea000b800000 */
.L_x_4931:
        /* <DEDUP_REMOVED lines=8> */
[----:B0-----:R-:W-:Y:S01]  /*b020*/  MOV R4, UR4 ;  /* 0x0000000400047c02 */ /* 0x001fe20008000f00 */
[----:B------:R-:W-:-:S02]  /*b030*/  IMAD.U32 R5, RZ, RZ, UR5 ;  /* 0x00000005ff057e24 */ /* 0x000fc4000f8e00ff */
[----:B---3--:R-:W-:Y:S02]  /*b040*/  IMAD.U32 R6, RZ, RZ, UR6 ;  /* 0x00000006ff067e24 */ /* 0x008fe4000f8e00ff */
[----:B------:R-:W-:Y:S02]  /*b050*/  IMAD.U32 R7, RZ, RZ, UR7 ;  /* 0x00000007ff077e24 */ /* 0x000fe4000f8e00ff */
[----:B----4-:R-:W-:Y:S02]  /*b060*/  IMAD.U32 R10, RZ, RZ, UR8 ;  /* 0x00000008ff0a7e24 */ /* 0x010fe4000f8e00ff */
[----:B-1----:R-:W-:-:S07]  /*b070*/  IMAD.U32 R11, RZ, RZ, UR9 ;  /* 0x00000009ff0b7e24 */ /* 0x002fce000f8e00ff */
[----:B------:R-:W-:-:S07]  /*b080*/  LEPC R20, `(.L_x_4956) ;  /* 0x000000001014794e */ /* 0x000fce0000000000 */
[----:B--2---:R-:W-:Y:S05]  /*b090*/  CALL.ABS.NOINC R2 ;  /* 0x0000000002007343 */ /* 0x004fea0003c00000 */
.L_x_4956:
[----:B------:R-:W-:Y:S05]  /*b0a0*/  BRA `(.L_x_4932) ;  /* 0x0000000000a07947 */ /* 0x000fea0003800000 */
.L_x_4955:
        /* <DEDUP_REMOVED lines=13> */
.L_x_4958:
[----:B------:R-:W-:Y:S05]  /*b180*/  BSYNC.RECONVERGENT B0 ;  /* 0x0000000000007941 */ /* 0x000fea0003800200 */
.L_x_4957:
[----:B------:R-:W-:-:S05]  /*b190*/  LOP3.LUT R5, R0, 0x80, R5, 0xf8, !PT ;  /* 0x0000008000057812 */ /* 0x000fca00078ef805 */
[----:B------:R3:W-:Y:S01]  /*b1a0*/  STG.E.U8 desc[UR36][R2.64], R5 ;  /* 0x0000000502007986 */ /* 0x0007e2000c101124 */
[----:B------:R-:W-:Y:S05]  /*b1b0*/  BRA `(.L_x_4932) ;  /* 0x00000000005c7947 */ /* 0x000fea0003800000 */
.L_x_4954:
        /* <DEDUP_REMOVED lines=12> */
.L_x_4960:
[----:B------:R-:W-:Y:S01]  /*b280*/  HFMA2 R0, -RZ, RZ, 0, 7.569789886474609375e-06 ;  /* 0x0000007fff007431 */ /* 0x000fe200000001ff */
[----:B------:R-:W-:-:S04]  /*b290*/  ISETP.GT.U32.AND P0, PT, R4, 0x7f800000, PT ;  /* 0x7f8000000400780c */ /* 0x000fc80003f04070 */
[----:B------:R-:W-:-:S09]  /*b2a0*/  SEL R0, R0, 0x7c, P0 ;  /* 0x0000007c00007807 */ /* 0x000fd20000000000 */
.L_x_4961:
[----:B------:R-:W-:Y:S05]  /*b2b0*/  BSYNC.RECONVERGENT B0 ;  /* 0x0000000000007941 */ /* 0x000fea0003800200 */
.L_x_4959:
[----:B------:R-:W-:-:S04]  /*b2c0*/  SHF.R.U32.HI R5, RZ, 0x18, R5 ;  /* 0x00000018ff057819 */ /* 0x000fc80000011605 */
[----:B------:R-:W-:-:S05]  /*b2d0*/  LOP3.LUT R5, R0, 0x80, R5, 0xf8, !PT ;  /* 0x0000008000057812 */ /* 0x000fca00078ef805 */
[----:B------:R2:W-:Y:S01]  /*b2e0*/  STG.E.U8 desc[UR36][R2.64], R5 ;  /* 0x0000000502007986 */ /* 0x0005e2000c101124 */
[----:B------:R-:W-:Y:S05]  /*b2f0*/  BRA `(.L_x_4932) ;  /* 0x00000000000c7947 */ /* 0x000fea0003800000 */
.L_x_4953:
[----:B------:R-:W-:-:S05]  /*b300*/  HADD2.F32 R0, -RZ, R4.H0_H0 ;  /* 0x20000004ff007230 */ /* 0x000fca0000004100 */
[----:B------:R-:W-:-:S05]  /*b310*/  F2FP.BF16.F32.PACK_AB R0, RZ, R0 ;  /* 0x00000000ff00723e */ /* 0x000fca00000010ff */
[----:B------:R4:W-:Y:S02]  /*b320*/  STG.E.U16 desc[UR36][R2.64], R0 ;  /* 0x0000000002007986 */ /* 0x0009e4000c101524 */
.L_x_4932:
[----:B------:R-:W-:-:S07]  /*b330*/  VIADD R17, R17, 0x80 ;  /* 0x0000008011117836 */ /* 0x000fce0000000000 */
.L_x_4826:
[----:B------:R-:W-:Y:S05]  /*b340*/  BSYNC.RECONVERGENT B6 ;  /* 0x0000000000067941 */ /* 0x000fea0003800200 */
.L_x_4825:
        /* <DEDUP_REMOVED lines=15> */
[----:B------:R-:W4:Y:S01]  /*b440*/  LDCU.64 UR10, c[0x0][0x4c0] ;  /* 0x00009800ff0a77ac */ /* 0x000f220008000a00 */
[----:B------:R-:W-:Y:S01]  /*b450*/  UISETP.NE.AND UP0, UPT, UR42, URZ, UPT ;  /* 0x000000ff2a00728c */ /* 0x000fe2000bf05270 */
[----:B-12---:R-:W-:-:S05]  /*b460*/  IMAD.HI.U32 R2, R17, UR4, R16 ;  /* 0x0000000411027c27 */ /* 0x006fca000f8e0010 */
[----:B------:R-:W-:-:S05]  /*b470*/  SHF.R.U32.HI R3, RZ, UR5, R2 ;  /* 0x00000005ff037c19 */ /* 0x000fca0008011602 */
[----:B------:R-:W-:-:S04]  /*b480*/  IMAD.MOV R0, RZ, RZ, -R3 ;  /* 0x000000ffff007224 */ /* 0x000fc800078e0a03 */
[----:B0-----:R-:W-:-:S04]  /*b490*/  IMAD R19, R0, UR6, R17 ;  /* 0x0000000600137c24 */ /* 0x001fc8000f8e0211 */
[C---:B---3--:R-:W-:Y:S02]  /*b4a0*/  IMAD R16, R19.reuse, UR8, RZ ;  /* 0x0000000813107c24 */ /* 0x048fe4000f8e02ff */
        /* <DEDUP_REMOVED lines=362> */
.L_x_4964:
[----:B------:R-:W1:Y:S01]  /*cb50*/  LDCU.64 UR6, c[0x0][0x650] ;  /* 0x0000ca00ff0677ac */ /* 0x000e620008000a00 */
[----:B------:R-:W-:-:S04]  /*cb60*/  UPRMT UR4, UR40, 0x9910, URZ ;  /* 0x0000991028047896 */ /* 0x000fc800080000ff */
[----:B------:R-:W-:Y:S01]  /*cb70*/  UISETP.GT.AND UP0, UPT, UR4, 0x9, UPT ;  /* 0x000000090400788c */ /* 0x000fe2000bf04270 */
[----:B-12---:R-:W-:-:S05]  /*cb80*/  IADD3 R2, P0, PT, R0, UR6, RZ ;  /* 0x0000000600027c10 */ /* 0x006fca000ff1e0ff */
        /* <DEDUP_REMOVED lines=15> */
.L_x_4968:
[----:B------:R-:W2:Y:S02]  /*cc80*/  LDG.E.U8 R2, desc[UR36][R2.64] ;  /* 0x0000002402027981 */ /* 0x000ea4000c1e1100 */
[----:B--2---:R-:W-:-:S04]  /*cc90*/  I2FP.F32.U32 R0, R2 ;  /* 0x0000000200007245 */ /* 0x004fc80000201000 */
[----:B------:R-:W-:-:S04]  /*cca0*/  F2FP.F16.F32.PACK_AB R0, RZ, R0 ;  /* 0x00000000ff00723e */ /* 0x000fc800000000ff */
[----:B------:R-:W-:Y:S01]  /*ccb0*/  PRMT R18, R0, 0x7610, R18 ;  /* 0x0000761000127816 */ /* 0x000fe20000000012 */
[----:B------:R-:W-:Y:S06]  /*ccc0*/  BRA `(.L_x_4970) ;  /* 0x0000000c00d47947 */ /* 0x000fec0003800000 */
.L_x_4967:
        /* <DEDUP_REMOVED lines=11> */
.L_x_4972:
[----:B------:R-:W2:Y:S02]  /*cd80*/  LDG.E R2, desc[UR36][R2.64] ;  /* 0x0000002402027981 */ /* 0x000ea4000c1e1900 */
[----:B--2---:R-:W-:-:S04]  /*cd90*/  I2FP.F32.S32 R0, R2 ;  /* 0x0000000200007245 */ /* 0x004fc80000201400 */
[----:B------:R-:W-:-:S04]  /*cda0*/  F2FP.F16.F32.PACK_AB R0, RZ, R0 ;  /* 0x00000000ff00723e */ /* 0x000fc800000000ff */
[----:B------:R-:W-:Y:S01]  /*cdb0*/  PRMT R18, R0, 0x7610, R18 ;  /* 0x0000761000127816 */ /* 0x000fe20000000012 */
[----:B------:R-:W-:Y:S06]  /*cdc0*/  BRA `(.L_x_4970) ;  /* 0x0000000c00947947 */ /* 0x000fec0003800000 */
.L_x_4971:
[----:B------:R-:W2:Y:S02]  /*cdd0*/  LDG.E.U16 R2, desc[UR36][R2.64] ;  /* 0x0000002402027981 */ /* 0x000ea4000c1e1500 */
[----:B--2---:R-:W0:Y:S02]  /*cde0*/  I2F.S16 R0, R2 ;  /* 0x0000000200007306 */ /* 0x004e240000101400 */
[----:B0-----:R-:W-:-:S04]  /*cdf0*/  F2FP.F16.F32.PACK_AB R0, RZ, R0 ;  /* 0x00000000ff00723e */ /* 0x001fc800000000ff */
[----:B------:R-:W-:Y:S01]  /*ce00*/  PRMT R18, R0, 0x7610, R18 ;  /* 0x0000761000127816 */ /* 0x000fe20000000012 */
[----:B------:R-:W-:Y:S06]  /*ce10*/  BRA `(.L_x_4970) ;  /* 0x0000000c00807947 */ /* 0x000fec0003800000 */
.L_x_4966:
        /* <DEDUP_REMOVED lines=9> */
.L_x_4974:
[----:B------:R0:W5:Y:S01]  /*ceb0*/  LDG.E.U16 R18, desc[UR36][R2.64] ;  /* 0x0000002402127981 */ /* 0x000162000c1e1500 */
[----:B------:R-:W-:Y:S05]  /*cec0*/  BRA `(.L_x_4970) ;  /* 0x0000000c00547947 */ /* 0x000fea0003800000 */
.L_x_4973:
        /* <DEDUP_REMOVED lines=9> */
.L_x_4976:
[----:B------:R1:W5:Y:S01]  /*cf60*/  LDG.E.U16 R18, desc[UR36][R2.64] ;  /* 0x0000002402127981 */ /* 0x000362000c1e1500 */
[----:B------:R-:W-:Y:S05]  /*cf70*/  BRA `(.L_x_4970) ;  /* 0x0000000c00287947 */ /* 0x000fea0003800000 */
.L_x_4975:
        /* <DEDUP_REMOVED lines=13> */
.L_x_4965:
        /* <DEDUP_REMOVED lines=14> */
.L_x_4979:
        /* <DEDUP_REMOVED lines=13> */
.L_x_4978:
        /* <DEDUP_REMOVED lines=27> */
.L_x_4981:
        /* <DEDUP_REMOVED lines=14> */
.L_x_4980:
[----:B------:R-:W2:Y:S02]  /*d490*/  LDG.E.U16 R0, desc[UR36][R2.64] ;  /* 0x0000002402007981 */ /* 0x000ea4000c1e1500 */
[----:B--2---:R-:W-:-:S05]  /*d4a0*/  IMAD.U32 R0, R0, 0x10000, RZ ;  /* 0x0001000000007824 */ /* 0x004fca00078e00ff */
[----:B------:R-:W-:-:S04]  /*d4b0*/  F2FP.F16.F32.PACK_AB R0, RZ, R0 ;  /* 0x00000000ff00723e */ /* 0x000fc800000000ff */
[----:B------:R-:W-:Y:S01]  /*d4c0*/  PRMT R18, R0, 0x7610, R18 ;  /* 0x0000761000127816 */ /* 0x000fe20000000012 */
[----:B------:R-:W-:Y:S06]  /*d4d0*/  BRA `(.L_x_4970) ;  /* 0x0000000400d07947 */ /* 0x000fec0003800000 */
.L_x_4977:
        /* <DEDUP_REMOVED lines=13> */
.L_x_4984:
        /* <DEDUP_REMOVED lines=21> */
.L_x_4988:
[----:B------:R-:W-:Y:S05]  /*d700*/  BSYNC.RECONVERGENT B1 ;  /* 0x0000000000017941 */ /* 0x000fea0003800200 */
.L_x_4987:
[----:B------:R-:W-:Y:S01]  /*d710*/  IMAD.SHL.U32 R0, R0, 0x100000, RZ ;  /* 0x0010000000007824 */ /* 0x000fe200078e00ff */
[----:B------:R-:W-:-:S04]  /*d720*/  LEA R2, R2, 0x3b800000, 0x17 ;  /* 0x3b80000002027811 */ /* 0x000fc800078eb8ff */
[----:B------:R-:W-:-:S07]  /*d730*/  LOP3.LUT R0, R2, R0, R7, 0xfe, !PT ;  /* 0x0000000002007212 */ /* 0x000fce00078efe07 */
.L_x_4986:
[----:B------:R-:W-:Y:S05]  /*d740*/  BSYNC.RECONVERGENT B0 ;  /* 0x0000000000007941 */ /* 0x000fea0003800200 */
.L_x_4985:
[----:B------:R-:W-:-:S04]  /*d750*/  F2FP.F16.F32.PACK_AB R0, RZ, R0 ;  /* 0x00000000ff00723e */ /* 0x000fc800000000ff */
[----:B------:R-:W-:Y:S01]  /*d760*/  PRMT R18, R0, 0x7610, R18 ;  /* 0x0000761000127816 */ /* 0x000fe20000000012 */
[----:B------:R-:W-:Y:S06]  /*d770*/  BRA `(.L_x_4970) ;  /* 0x0000000400287947 */ /* 0x000fec0003800000 */
.L_x_4983:
        /* <DEDUP_REMOVED lines=21> */
.L_x_4992:
[----:B------:R-:W-:Y:S05]  /*d8d0*/  BSYNC.RECONVERGENT B1 ;  /* 0x0000000000017941 */ /* 0x000fea0003800200 */
.L_x_4991:
[----:B------:R-:W-:Y:S01]  /*d8e0*/  IMAD.SHL.U32 R0, R0, 0x200000, RZ ;  /* 0x0020000000007824 */ /* 0x000fe200078e00ff */
[----:B------:R-:W-:-:S04]  /*d8f0*/  LEA R2, R2, 0x37800000, 0x17 ;  /* 0x3780000002027811 */ /* 0x000fc800078eb8ff */
[----:B------:R-:W-:-:S07]  /*d900*/  LOP3.LUT R0, R2, R0, R7, 0xfe, !PT ;  /* 0x0000000002007212 */ /* 0x000fce00078efe07 */
.L_x_4990:
[----:B------:R-:W-:Y:S05]  /*d910*/  BSYNC.RECONVERGENT B0 ;  /* 0x0000000000007941 */ /* 0x000fea0003800200 */
.L_x_4989:
[----:B------:R-:W-:-:S04]  /*d920*/  F2FP.F16.F32.PACK_AB R0, RZ, R0 ;  /* 0x00000000ff00723e */ /* 0x000fc800000000ff */
[----:B------:R-:W-:Y:S01]  /*d930*/  PRMT R18, R0, 0x7610, R18 ;  /* 0x0000761000127816 */ /* 0x000fe20000000012 */
[----:B------:R-:W-:Y:S06]  /*d940*/  BRA `(.L_x_4970) ;  /* 0x0000000000b47947 */ /* 0x000fec0003800000 */
.L_x_4982:
        /* <DEDUP_REMOVED lines=14> */
.L_x_4996:
[----:B------:R-:W-:Y:S05]  /*da30*/  BSYNC.RECONVERGENT B0 ;  /* 0x0000000000007941 */ /* 0x000fea0003800200 */
.L_x_4995:
[----:B------:R-:W-:-:S04]  /*da40*/  F2FP.F16.F32.PACK_AB R0, RZ, R0 ;  /* 0x00000000ff00723e */ /* 0x000fc800000000ff */
[----:B------:R-:W-:Y:S01]  /*da50*/  PRMT R18, R0, 0x7610, R18 ;  /* 0x0000761000127816 */ /* 0x000fe20000000012 */
[----:B------:R-:W-:Y:S06]  /*da60*/  BRA `(.L_x_4970) ;  /* 0x00000000006c7947 */ /* 0x000fec0003800000 */
.L_x_4969:
        /* <DEDUP_REMOVED lines=12> */
[----:B---3--:R-:W-:Y:S02]  /*db30*/  IMAD.U32 R10, RZ, RZ, UR8 ;  /* 0x00000008ff0a7e24 */ /* 0x008fe4000f8e00ff */
[----:B------:R-:W-:-:S07]  /*db40*/  IMAD.U32 R11, RZ, RZ, UR9 ;  /* 0x00000009ff0b7e24 */ /* 0x000fce000f8e00ff */
[----:B------:R-:W-:-:S07]  /*db50*/  LEPC R20, `(.L_x_4997) ;  /* 0x000000001014794e */ /* 0x000fce0000000000 */
[----:B--2---:R-:W-:Y:S05]  /*db60*/  CALL.ABS.NOINC R2 ;  /* 0x0000000002007343 */ /* 0x004fea0003c00000 */
.L_x_4997:
[----:B------:R-:W-:Y:S01]  /*db70*/  PRMT R18, RZ, 0x7610, R18 ;  /* 0x00007610ff127816 */ /* 0x000fe20000000012 */
[----:B------:R-:W-:Y:S06]  /*db80*/  BRA `(.L_x_4970) ;  /* 0x0000000000247947 */ /* 0x000fec0003800000 */
.L_x_4994:
[----:B------:R-:W2:Y:S02]  /*db90*/  LDG.E.64 R2, desc[UR36][R2.64] ;  /* 0x0000002402027981 */ /* 0x000ea4000c1e1b00 */
[----:B--2---:R-:W0:Y:S02]  /*dba0*/  I2F.U64 R0, R2 ;  /* 0x0000000200007312 */ /* 0x004e240000301000 */
[----:B0-----:R-:W-:-:S04]  /*dbb0*/  F2FP.F16.F32.PACK_AB R0, RZ, R0 ;  /* 0x00000000ff00723e */ /* 0x001fc800000000ff */
[----:B------:R-:W-:Y:S01]  /*dbc0*/  PRMT R18, R0, 0x7610, R18 ;  /* 0x0000761000127816 */ /* 0x000fe20000000012 */
[----:B------:R-:W-:Y:S06]  /*dbd0*/  BRA `(.L_x_4970) ;  /* 0x0000000000107947 */ /* 0x000fec0003800000 */
.L_x_4993:
[----:B------:R-:W2:Y:S02]  /*dbe0*/  LDG.E R2, desc[UR36][R2.64] ;  /* 0x0000002402027981 */ /* 0x000ea4000c1e1900 */
[----:B--2---:R-:W-:-:S04]  /*dbf0*/  I2FP.F32.U32 R0, R2 ;  /* 0x0000000200007245 */ /* 0x004fc80000201000 */
[----:B------:R-:W-:-:S04]  /*dc00*/  F2FP.F16.F32.PACK_AB R0, RZ, R0 ;  /* 0x00000000ff00723e */ /* 0x000fc800000000ff */
[----:B------:R-:W-:-:S07]  /*dc10*/  PRMT R18, R0, 0x7610, R18 ;  /* 0x0000761000127816 */ /* 0x000fce0000000012 */
.L_x_4970:
        /* <DEDUP_REMOVED lines=19> */
.L_x_5001:
[----:B------:R-:W2:Y:S02]  /*dd50*/  LDG.E.U8 R2, desc[UR36][R2.64] ;  /* 0x0000002402027981 */ /* 0x000ea4000c1e1100 */
[----:B--2---:R-:W-:-:S04]  /*dd60*/  I2FP.F32.U32 R0, R2 ;  /* 0x0000000200007245 */ /* 0x004fc80000201000 */
[----:B------:R-:W-:-:S04]  /*dd70*/  F2FP.F16.F32.PACK_AB R0, RZ, R0 ;  /* 0x00000000ff00723e */ /* 0x000fc800000000ff */
[----:B------:R-:W-:Y:S01]  /*dd80*/  PRMT R22, R0, 0x7610, R22 ;  /* 0x0000761000167816 */ /* 0x000fe20000000016 */
[----:B------:R-:W-:Y:S06]  /*dd90*/  BRA `(.L_x_5003) ;  /* 0x0000000c00d47947 */ /* 0x000fec0003800000 */
.L_x_5000:
        /* <DEDUP_REMOVED lines=11> */
.L_x_5005:
[----:B------:R-:W2:Y:S02]  /*de50*/  LDG.E R2, desc[UR36][R2.64] ;  /* 0x0000002402027981 */ /* 0x000ea4000c1e1900 */
[----:B--2---:R-:W-:-:S04]  /*de60*/  I2FP.F32.S32 R0, R2 ;  /* 0x0000000200007245 */ /* 0x004fc80000201400 */
[----:B------:R-:W-:-:S04]  /*de70*/  F2FP.F16.F32.PACK_AB R0, RZ, R0 ;  /* 0x00000000ff00723e */ /* 0x000fc800000000ff */
[----:B------:R-:W-:Y:S01]  /*de80*/  PRMT R22, R0, 0x7610, R22 ;  /* 0x0000761000167816 */ /* 0x000fe20000000016 */
[----:B------:R-:W-:Y:S06]  /*de90*/  BRA `(.L_x_5003) ;  /* 0x0000000c00947947 */ /* 0x000fec0003800000 */
.L_x_5004:
[----:B------:R-:W2:Y:S02]  /*dea0*/  LDG.E.U16 R2, desc[UR36][R2.64] ;  /* 0x0000002402027981 */ /* 0x000ea4000c1e1500 */
[----:B--2---:R-:W0:Y:S02]  /*deb0*/  I2F.S16 R0, R2 ;  /* 0x0000000200007306 */ /* 0x004e240000101400 */
[----:B0-----:R-:W-:-:S04]  /*dec0*/  F2FP.F16.F32.PACK_AB R0, RZ, R0 ;  /* 0x00000000ff00723e */ /* 0x001fc800000000ff */
[----:B------:R-:W-:Y:S01]  /*ded0*/  PRMT R22, R0, 0x7610, R22 ;  /* 0x0000761000167816 */ /* 0x000fe20000000016 */
[----:B------:R-:W-:Y:S06]  /*dee0*/  BRA `(.L_x_5003) ;  /* 0x0000000c00807947 */ /* 0x000fec0003800000 */
.L_x_4999:
        /* <DEDUP_REMOVED lines=9> */
.L_x_5007:
[----:B------:R1:W5:Y:S01]  /*df80*/  LDG.E.U16 R22, desc[UR36][R2.64] ;  /* 0x0000002402167981 */ /* 0x000362000c1e1500 */
[----:B------:R-:W-:Y:S05]  /*df90*/  BRA `(.L_x_5003) ;  /* 0x0000000c00547947 */ /* 0x000fea0003800000 */
.L_x_5006:
        /* <DEDUP_REMOVED lines=9> */
.L_x_5009:
[----:B------:R0:W5:Y:S01]  /*e030*/  LDG.E.U16 R22, desc[UR36][R2.64] ;  /* 0x0000002402167981 */ /* 0x000162000c1e1500 */
[----:B------:R-:W-:Y:S05]  /*e040*/  BRA `(.L_x_5003) ;  /* 0x0000000c00287947 */ /* 0x000fea0003800000 */
.L_x_5008:
        /* <DEDUP_REMOVED lines=13> */
.L_x_4998:
        /* <DEDUP_REMOVED lines=14> */
.L_x_5012:
        /* <DEDUP_REMOVED lines=13> */
.L_x_5011:
        /* <DEDUP_REMOVED lines=27> */
.L_x_5014:
        /* <DEDUP_REMOVED lines=14> */
.L_x_5013:
[----:B------:R-:W2:Y:S02]  /*e560*/  LDG.E.U16 R0, desc[UR36][R2.64] ;  /* 0x0000002402007981 */ /* 0x000ea4000c1e1500 */
[----:B--2---:R-:W-:-:S05]  /*e570*/  IMAD.U32 R0, R0, 0x10000, RZ ;  /* 0x0001000000007824 */ /* 0x004fca00078e00ff */
[----:B------:R-:W-:-:S04]  /*e580*/  F2FP.F16.F32.PACK_AB R0, RZ, R0 ;  /* 0x00000000ff00723e */ /* 0x000fc800000000ff */
[----:B------:R-:W-:Y:S01]  /*e590*/  PRMT R22, R0, 0x7610, R22 ;  /* 0x0000761000167816 */ /* 0x000fe20000000016 */
[----:B------:R-:W-:Y:S06]  /*e5a0*/  BRA `(.L_x_5003) ;  /* 0x0000000400d07947 */ /* 0x000fec0003800000 */
.L_x_5010:
        /* <DEDUP_REMOVED lines=13> */
.L_x_5017:
        /* <DEDUP_REMOVED lines=21> */
.L_x_5021:
[----:B------:R-:W-:Y:S05]  /*e7d0*/  BSYNC.RECONVERGENT B1 ;  /* 0x0000000000017941 */ /* 0x000fea0003800200 */
.L_x_5020:
[----:B------:R-:W-:Y:S01]  /*e7e0*/  IMAD.SHL.U32 R0, R0, 0x100000, RZ ;  /* 0x0010000000007824 */ /* 0x000fe200078e00ff */
[----:B------:R-:W-:-:S04]  /*e7f0*/  LEA R2, R2, 0x3b800000, 0x17 ;  /* 0x3b80000002027811 */ /* 0x000fc800078eb8ff */
[----:B------:R-:W-:-:S07]  /*e800*/  LOP3.LUT R0, R2, R0, R7, 0xfe, !PT ;  /* 0x0000000002007212 */ /* 0x000fce00078efe07 */
.L_x_5019:
[----:B------:R-:W-:Y:S05]  /*e810*/  BSYNC.RECONVERGENT B0 ;  /* 0x0000000000007941 */ /* 0x000fea0003800200 */
.L_x_5018:
[----:B------:R-:W-:-:S04]  /*e820*/  F2FP.F16.F32.PACK_AB R0, RZ, R0 ;  /* 0x00000000ff00723e */ /* 0x000fc800000000ff */
[----:B------:R-:W-:Y:S01]  /*e830*/  PRMT R22, R0, 0x7610, R22 ;  /* 0x0000761000167816 */ /* 0x000fe20000000016 */
[----:B------:R-:W-:Y:S06]  /*e840*/  BRA `(.L_x_5003) ;  /* 0x0000000400287947 */ /* 0x000fec0003800000 */
.L_x_5016:
        /* <DEDUP_REMOVED lines=21> */
.L_x_5025:
[----:B------:R-:W-:Y:S05]  /*e9a0*/  BSYNC.RECONVERGENT B1 ;  /* 0x0000000000017941 */ /* 0x000fea0003800200 */
.L_x_5024:
[----:B------:R-:W-:Y:S01]  /*e9b0*/  IMAD.SHL.U32 R0, R0, 0x200000, RZ ;  /* 0x0020000000007824 */ /* 0x000fe200078e00ff */
[----:B------:R-:W-:-:S04]  /*e9c0*/  LEA R2, R2, 0x37800000, 0x17 ;  /* 0x3780000002027811 */ /* 0x000fc800078eb8ff */
[----:B------:R-:W-:-:S07]  /*e9d0*/  LOP3.LUT R0, R2, R0, R7, 0xfe, !PT ;  /* 0x0000000002007212 */ /* 0x000fce00078efe07 */
.L_x_5023:
[----:B------:R-:W-:Y:S05]  /*e9e0*/  BSYNC.RECONVERGENT B0 ;  /* 0x0000000000007941 */ /* 0x000fea0003800200 */
.L_x_5022:
[----:B------:R-:W-:-:S04]  /*e9f0*/  F2FP.F16.F32.PACK_AB R0, RZ, R0 ;  /* 0x00000000ff00723e */ /* 0x000fc800000000ff */
[----:B------:R-:W-:Y:S01]  /*ea00*/  PRMT R22, R0, 0x7610, R22 ;  /* 0x0000761000167816 */ /* 0x000fe20000000016 */
[----:B------:R-:W-:Y:S06]  /*ea10*/  BRA `(.L_x_5003) ;  /* 0x0000000000b47947 */ /* 0x000fec0003800000 */
.L_x_5015:
        /* <DEDUP_REMOVED lines=14> */
.L_x_5029:
[----:B------:R-:W-:Y:S05]  /*eb00*/  BSYNC.RECONVERGENT B0 ;  /* 0x0000000000007941 */ /* 0x000fea0003800200 */
.L_x_5028:
[----:B------:R-:W-:-:S04]  /*eb10*/  F2FP.F16.F32.PACK_AB R0, RZ, R0 ;  /* 0x00000000ff00723e */ /* 0x000fc800000000ff */
[----:B------:R-:W-:Y:S01]  /*eb20*/  PRMT R22, R0, 0x7610, R22 ;  /* 0x0000761000167816 */ /* 0x000fe20000000016 */
[----:B------:R-:W-:Y:S06]  /*eb30*/  BRA `(.L_x_5003) ;  /* 0x00000000006c7947 */ /* 0x000fec0003800000 */
.L_x_5002:
        /* <DEDUP_REMOVED lines=16> */
.L_x_5030:
[----:B------:R-:W-:Y:S01]  /*ec40*/  PRMT R22, RZ, 0x7610, R22 ;  /* 0x00007610ff167816 */ /* 0x000fe20000000016 */
[----:B------:R-:W-:Y:S06]  /*ec50*/  BRA `(.L_x_5003) ;  /* 0x0000000000247947 */ /* 0x000fec0003800000 */
.L_x_5027:
[----:B------:R-:W2:Y:S02]  /*ec60*/  LDG.E.64 R2, desc[UR36][R2.64] ;  /* 0x0000002402027981 */ /* 0x000ea4000c1e1b00 */
[----:B--2---:R-:W0:Y:S02]  /*ec70*/  I2F.U64 R0, R2 ;  /* 0x0000000200007312 */ /* 0x004e240000301000 */
[----:B0-----:R-:W-:-:S04]  /*ec80*/  F2FP.F16.F32.PACK_AB R0, RZ, R0 ;  /* 0x00000000ff00723e */ /* 0x001fc800000000ff */
[----:B------:R-:W-:Y:S01]  /*ec90*/  PRMT R22, R0, 0x7610, R22 ;  /* 0x0000761000167816 */ /* 0x000fe20000000016 */
[----:B------:R-:W-:Y:S06]  /*eca0*/  BRA `(.L_x_5003) ;  /* 0x0000000000107947 */ /* 0x000fec0003800000 */
.L_x_5026:
[----:B------:R-:W2:Y:S02]  /*ecb0*/  LDG.E R2, desc[UR36][R2.64] ;  /* 0x0000002402027981 */ /* 0x000ea4000c1e1900 */
[----:B--2---:R-:W-:-:S04]  /*ecc0*/  I2FP.F32.U32 R0, R2 ;  /* 0x0000000200007245 */ /* 0x004fc80000201000 */
[----:B------:R-:W-:-:S04]  /*ecd0*/  F2FP.F16.F32.PACK_AB R0, RZ, R0 ;  /* 0x00000000ff00723e */ /* 0x000fc800000000ff */
[----:B------:R-:W-:-:S07]  /*ece0*/  PRMT R22, R0, 0x7610, R22 ;  /* 0x0000761000167816 */ /* 0x000fce0000000016 */
.L_x_5003:
        /* <DEDUP_REMOVED lines=18> */
.L_x_5034:
[----:B------:R-:W2:Y:S02]  /*ee10*/  LDG.E.U8 R2, desc[UR36][R2.64] ;  /* 0x0000002402027981 */ /* 0x000ea4000c1e1100 */
[----:B--2---:R-:W-:-:S04]  /*ee20*/  I2FP.F32.U32 R0, R2 ;  /* 0x0000000200007245 */ /* 0x004fc80000201000 */
[----:B------:R-:W-:Y:S01]  /*ee30*/  F2FP.F16.F32.PACK_AB R0, RZ, R0 ;  /* 0x00000000ff00723e */ /* 0x000fe200000000ff */
[----:B------:R-:W-:Y:S06]  /*ee40*/  BRA `(.L_x_5036) ;  /* 0x0000000c009c7947 */ /* 0x000fec0003800000 */
.L_x_5033:
        /* <DEDUP_REMOVED lines=10> */
.L_x_5038:
[----:B------:R-:W2:Y:S02]  /*eef0*/  LDG.E R2, desc[UR36][R2.64] ;  /* 0x0000002402027981 */ /* 0x000ea4000c1e1900 */
[----:B--2---:R-:W-:-:S04]  /*ef00*/  I2FP.F32.S32 R0, R2 ;  /* 0x0000000200007245 */ /* 0x004fc80000201400 */
[----:B------:R-:W-:Y:S01]  /*ef10*/  F2FP.F16.F32.PACK_AB R0, RZ, R0 ;  /* 0x00000000ff00723e */ /* 0x000fe200000000ff */
[----:B------:R-:W-:Y:S06]  /*ef20*/  BRA `(.L_x_5036) ;  /* 0x0000000c00647947 */ /* 0x000fec0003800000 */
.L_x_5037:
[----:B------:R-:W2:Y:S02]  /*ef30*/  LDG.E.U16 R2, desc[UR36][R2.64] ;  /* 0x0000002402027981 */ /* 0x000ea4000c1e1500 */
[----:B--2---:R-:W0:Y:S02]  /*ef40*/  I2F.S16 R0, R2 ;  /* 0x0000000200007306 */ /* 0x004e240000101400 */
[----:B0-----:R-:W-:Y:S01]  /*ef50*/  F2FP.F16.F32.PACK_AB R0, RZ, R0 ;  /* 0x00000000ff00723e */ /* 0x001fe200000000ff */
[----:B------:R-:W-:Y:S06]  /*ef60*/  BRA `(.L_x_5036) ;  /* 0x0000000c00547947 */ /* 0x000fec0003800000 */
.L_x_5032:
        /* <DEDUP_REMOVED lines=9> */
.L_x_5040:
[----:B------:R1:W5:Y:S01]  /*f000*/  LDG.E.U16 R0, desc[UR36][R2.64] ;  /* 0x0000002402007981 */ /* 0x000362000c1e1500 */
[----:B------:R-:W-:Y:S05]  /*f010*/  BRA `(.L_x_5036) ;  /* 0x0000000c00287947 */ /* 0x000fea0003800000 */
.L_x_5039:
        /* <DEDUP_REMOVED lines=9> */
.L_x_5042:
[----:B------:R0:W5:Y:S01]  /*f0b0*/  LDG.E.U16 R0, desc[UR36][R2.64] ;  /* 0x0000002402007981 */ /* 0x000162000c1e1500 */
[----:B------:R-:W-:Y:S05]  /*f0c0*/  BRA `(.L_x_5036) ;  /* 0x0000000800fc7947 */ /* 0x000fea0003800000 */
.L_x_5041:
        /* <DEDUP_REMOVED lines=12> */
.L_x_5031:
        /* <DEDUP_REMOVED lines=13> */
.L_x_5045:
        /* <DEDUP_REMOVED lines=12> */
.L_x_5044:
        /* <DEDUP_REMOVED lines=27> */
.L_x_5047:
        /* <DEDUP_REMOVED lines=13> */
.L_x_5046:
[----:B------:R-:W2:Y:S02]  /*f5a0*/  LDG.E.U16 R0, desc[UR36][R2.64] ;  /* 0x0000002402007981 */ /* 0x000ea4000c1e1500 */
[----:B--2---:R-:W-:-:S05]  /*f5b0*/  IMAD.U32 R0, R0, 0x10000, RZ ;  /* 0x0001000000007824 */ /* 0x004fca00078e00ff */
[----:B------:R-:W-:Y:S01]  /*f5c0*/  F2FP.F16.F32.PACK_AB R0, RZ, R0 ;  /* 0x00000000ff00723e */ /* 0x000fe200000000ff */
[----:B------:R-:W-:Y:S06]  /*f5d0*/  BRA `(.L_x_5036) ;  /* 0x0000000400b87947 */ /* 0x000fec0003800000 */
.L_x_5043:
        /* <DEDUP_REMOVED lines=12> */
.L_x_5050:
        /* <DEDUP_REMOVED lines=21> */
.L_x_5054:
[----:B------:R-:W-:Y:S05]  /*f7f0*/  BSYNC.RECONVERGENT B1 ;  /* 0x0000000000017941 */ /* 0x000fea0003800200 */
.L_x_5053:
[----:B------:R-:W-:Y:S01]  /*f800*/  IMAD.SHL.U32 R0, R0, 0x100000, RZ ;  /* 0x0010000000007824 */ /* 0x000fe200078e00ff */
[----:B------:R-:W-:-:S04]  /*f810*/  LEA R2, R2, 0x3b800000, 0x17 ;  /* 0x3b80000002027811 */ /* 0x000fc800078eb8ff */
[----:B------:R-:W-:-:S07]  /*f820*/  LOP3.LUT R0, R2, R0, R7, 0xfe, !PT ;  /* 0x0000000002007212 */ /* 0x000fce00078efe07 */
.L_x_5052:
[----:B------:R-:W-:Y:S05]  /*f830*/  BSYNC.RECONVERGENT B0 ;  /* 0x0000000000007941 */ /* 0x000fea0003800200 */
.L_x_5051:
[----:B------:R-:W-:Y:S01]  /*f840*/  F2FP.F16.F32.PACK_AB R0, RZ, R0 ;  /* 0x00000000ff00723e */ /* 0x000fe200000000ff */
[----:B------:R-:W-:Y:S06]  /*f850*/  BRA `(.L_x_5036) ;  /* 0x0000000400187947 */ /* 0x000fec0003800000 */
.L_x_5049:
        /* <DEDUP_REMOVED lines=21> */
.L_x_5058:
[----:B------:R-:W-:Y:S05]  /*f9b0*/  BSYNC.RECONVERGENT B1 ;  /* 0x0000000000017941 */ /* 0x000fea0003800200 */
.L_x_5057:
[----:B------:R-:W-:Y:S01]  /*f9c0*/  IMAD.SHL.U32 R0, R0, 0x200000, RZ ;  /* 0x0020000000007824 */ /* 0x000fe200078e00ff */
[----:B------:R-:W-:-:S04]  /*f9d0*/  LEA R2, R2, 0x37800000, 0x17 ;  /* 0x3780000002027811 */ /* 0x000fc800078eb8ff */
[----:B------:R-:W-:-:S07]  /*f9e0*/  LOP3.LUT R0, R2, R0, R7, 0xfe, !PT ;  /* 0x0000000002007212 */ /* 0x000fce00078efe07 */
.L_x_5056:
[----:B------:R-:W-:Y:S05]  /*f9f0*/  BSYNC.RECONVERGENT B0 ;  /* 0x0000000000007941 */ /* 0x000fea0003800200 */
.L_x_5055:
[----:B------:R-:W-:Y:S01]  /*fa00*/  F2FP.F16.F32.PACK_AB R0, RZ, R0 ;  /* 0x00000000ff00723e */ /* 0x000fe200000000ff */
[----:B------:R-:W-:Y:S06]  /*fa10*/  BRA `(.L_x_5036) ;  /* 0x0000000000a87947 */ /* 0x000fec0003800000 */
.L_x_5048:
        /* <DEDUP_REMOVED lines=14> */
.L_x_5062:
[----:B------:R-:W-:Y:S05]  /*fb00*/  BSYNC.RECONVERGENT B0 ;  /* 0x0000000000007941 */ /* 0x000fea0003800200 */
.L_x_5061:
[----:B------:R-:W-:Y:S01]  /*fb10*/  F2FP.F16.F32.PACK_AB R0, RZ, R0 ;  /* 0x00000000ff00723e */ /* 0x000fe200000000ff */
[----:B------:R-:W-:Y:S06]  /*fb20*/  BRA `(.L_x_5036) ;  /* 0x0000000000647947 */ /* 0x000fec0003800000 */
.L_x_5035:
        /* <DEDUP_REMOVED lines=15> */
[----:B--2--5:R-:W-:Y:S05]  /*fc20*/  CALL.ABS.NOINC R2 ;  /* 0x0000000002007343 */ /* 0x024fea0003c00000 */
.L_x_5063:
[----:B------:R-:W-:Y:S01]  /*fc30*/  PRMT R0, RZ, 0x7610, R0 ;  /* 0x00007610ff007816 */ /* 0x000fe20000000000 */
[----:B------:R-:W-:Y:S06]  /*fc40*/  BRA `(.L_x_5036) ;  /* 0x00000000001c7947 */ /* 0x000fec0003800000 */
.L_x_5060:
[----:B------:R-:W2:Y:S02]  /*fc50*/  LDG.E.64 R2, desc[UR36][R2.64] ;  /* 0x0000002402027981 */ /* 0x000ea4000c1e1b00 */
[----:B--2---:R-:W0:Y:S02]  /*fc60*/  I2F.U64 R0, R2 ;  /* 0x0000000200007312 */ /* 0x004e240000301000 */
[----:B0-----:R-:W-:Y:S01]  /*fc70*/  F2FP.F16.F32.PACK_AB R0, RZ, R0 ;  /* 0x00000000ff00723e */ /* 0x001fe200000000ff */
[----:B------:R-:W-:Y:S06]  /*fc80*/  BRA `(.L_x_5036) ;  /* 0x00000000000c7947 */ /* 0x000fec0003800000 */
.L_x_5059:
[----:B------:R-:W2:Y:S02]  /*fc90*/  LDG.E R2, desc[UR36][R2.64] ;  /* 0x0000002402027981 */ /* 0x000ea4000c1e1900 */
[----:B--2---:R-:W-:-:S04]  /*fca0*/  I2FP.F32.U32 R0, R2 ;  /* 0x0000000200007245 */ /* 0x004fc80000201000 */
[----:B------:R-:W-:-:S07]  /*fcb0*/  F2FP.F16.F32.PACK_AB R0, RZ, R0 ;  /* 0x00000000ff00723e */ /* 0x000fce00000000ff */
.L_x_5036:
        /* <DEDUP_REMOVED lines=11> */
[----:B------:R-:W-:Y:S02]  /*fd70*/  @P0 FFMA.FTZ R4, -R0, R3, R5 ;  /* 0x0000000300040223 */ /* 0x000fe40000010105 */
[----:B------:R-:W-:-:S03]  /*fd80*/  IMAD.X R3, RZ, RZ, UR7, P1 ;  /* 0x00000007ff037e24 */ /* 0x000fc600088e06ff */
        /* <DEDUP_REMOVED lines=14> */
.L_x_5067:
[----:B------:R-:W-:-:S06]  /*fe70*/  HADD2.F32 R5, -RZ, R4.H0_H0 ;  /* 0x20000004ff057230 */ /* 0x000fcc0000004100 */
[----:B------:R-:W0:Y:S02]  /*fe80*/  F2I.S64.TRUNC R4, R5 ;  /* 0x0000000500047311 */ /* 0x000e24000020d900 */
[----:B0-----:R1:W-:Y:S01]  /*fe90*/  STG.E.U8 desc[UR36][R2.64], R4 ;  /* 0x0000000402007986 */ /* 0x0013e2000c101124 */
[----:B------:R-:W-:Y:S05]  /*fea0*/  BRA `(.L_x_5069) ;  /* 0x0000000c006c7947 */ /* 0x000fea0003800000 */
.L_x_5066:
        /* <DEDUP_REMOVED lines=10> */
.L_x_5071:
[----:B------:R-:W-:-:S04]  /*ff50*/  HADD2.F32 R4, -RZ, R4.H0_H0 ;  /* 0x20000004ff047230 */ /* 0x000fc80000004100 */
[----:B------:R-:W0:Y:S02]  /*ff60*/  F2I.FTZ.TRUNC.NTZ R5, R4 ;  /* 0x0000000400057305 */ /* 0x000e24000021f100 */
[----:B0-----:R3:W-:Y:S01]  /*ff70*/  STG.E desc[UR36][R2.64], R5 ;  /* 0x0000000502007986 */ /* 0x0017e2000c101924 */
[----:B------:R-:W-:Y:S05]  /*ff80*/  BRA `(.L_x_5069) ;  /* 0x0000000c00347947 */ /* 0x000fea0003800000 */
.L_x_5070:
[----:B------:R-:W-:-:S04]  /*ff90*/  HADD2.F32 R4, -RZ, R4.H0_H0 ;  /* 0x20000004ff047230 */ /* 0x000fc80000004100 */
[----:B------:R-:W0:Y:S02]  /*ffa0*/  F2I.FTZ.TRUNC.NTZ R5, R4 ;  /* 0x0000000400057305 */ /* 0x000e24000021f100 */
[----:B0-----:R2:W-:Y:S01]  /*ffb0*/  STG.E.U16 desc[UR36][R2.64], R5 ;  /* 0x0000000502007986 */ /* 0x0015e2000c101524 */
[----:B------:R-:W-:Y:S05]  /*ffc0*/  BRA `(.L_x_5069) ;  /* 0x0000000c00247947 */ /* 0x000fea0003800000 */
.L_x_5065:
        /* <DEDUP_REMOVED lines=9> */
.L_x_5073:
[----:B------:R0:W-:Y:S01]  /*10060*/  STG.E.U16 desc[UR36][R2.64], R4 ;  /* 0x0000000402007986 */ /* 0x0001e2000c101524 */
[----:B------:R-:W-:Y:S05]  /*10070*/  BRA `(.L_x_5069) ;  /* 0x0000000800f87947 */ /* 0x000fea0003800000 */
.L_x_5072:
        /* <DEDUP_REMOVED lines=10> */
.L_x_5075:
[----:B------:R-:W-:-:S05]  /*10120*/  HADD2.F32 R0, -RZ, R4.H0_H0 ;  /* 0x20000004ff007230 */ /* 0x000fca0000004100 */
[----:B------:R-:W-:-:S04]  /*10130*/  F2FP.F16.F32.PACK_AB R0, RZ, R0 ;  /* 0x00000000ff00723e */ /* 0x000fc800000000ff */
[----:B------:R-:W-:-:S05]  /*10140*/  PRMT R0, R0, 0x5410, RZ ;  /* 0x0000541000007816 */ /* 0x000fca00000000ff */
[----:B------:R0:W-:Y:S01]  /*10150*/  STG.E desc[UR36][R2.64], R0 ;  /* 0x0000000002007986 */ /* 0x0001e2000c101924 */
[----:B------:R-:W-:Y:S05]  /*10160*/  BRA `(.L_x_5069) ;  /* 0x0000000800bc7947 */ /* 0x000fea0003800000 */
.L_x_5074:
[----:B------:R-:W-:-:S05]  /*10170*/  HADD2.F32 R4, -RZ, R4.H0_H0 ;  /* 0x20000004ff047230 */ /* 0x000fca0000004100 */
[----:B------:R-:W-:-:S06]  /*10180*/  FMUL.FTZ R4, R4, 1 ;  /* 0x3f80000004047820 */ /* 0x000fcc0000410000 */
[----:B------:R-:W0:Y:S02]  /*10190*/  F2F.F64.F32 R4, R4 ;  /* 0x0000000400047310 */ /* 0x000e240000201800 */
[----:B0-----:R0:W-:Y:S01]  /*101a0*/  STG.E.64 desc[UR36][R2.64], R4 ;  /* 0x0000000402007986 */ /* 0x0011e2000c101b24 */
[----:B------:R-:W-:Y:S05]  /*101b0*/  BRA `(.L_x_5069) ;  /* 0x0000000800a87947 */ /* 0x000fea0003800000 */
.L_x_5064:
        /* <DEDUP_REMOVED lines=14> */
.L_x_5079:
        /* <DEDUP_REMOVED lines=18> */
.L_x_5082:
[----:B------:R-:W-:-:S04]  /*103c0*/  SHF.R.U32.HI R5, RZ, 0x18, R5 ;  /* 0x00000018ff057819 */ /* 0x000fc80000011605 */
[----:B------:R-:W-:-:S07]  /*103d0*/  LOP3.LUT R0, R0, 0x80, R5, 0xf8, !PT ;  /* 0x0000008000007812 */ /* 0x000fce00078ef805 */
.L_x_5081:
[----:B------:R-:W-:Y:S05]  /*103e0*/  BSYNC.RECONVERGENT B0 ;  /* 0x0000000000007941 */ /* 0x000fea0003800200 */
.L_x_5080:
[----:B------:R0:W-:Y:S01]  /*103f0*/  STG.E.U8 desc[UR36][R2.64], R0 ;  /* 0x0000000002007986 */ /* 0x0001e2000c101124 */
[----:B------:R-:W-:Y:S05]  /*10400*/  BRA `(.L_x_5069) ;  /* 0x0000000800147947 */ /* 0x000fea0003800000 */
.L_x_5078:
        /* <DEDUP_REMOVED lines=18> */
.L_x_5085:
[----:B------:R-:W-:-:S04]  /*10530*/  SHF.R.U32.HI R5, RZ, 0x18, R5 ;  /* 0x00000018ff057819 */ /* 0x000fc80000011605 */
[----:B------:R-:W-:-:S07]  /*10540*/  LOP3.LUT R0, R0, 0x80, R5, 0xf8, !PT ;  /* 0x0000008000007812 */ /* 0x000fce00078ef805 */
.L_x_5084:
[----:B------:R-:W-:Y:S05]  /*10550*/  BSYNC.RECONVERGENT B0 ;  /* 0x0000000000007941 */ /* 0x000fea0003800200 */
.L_x_5083:
[----:B------:R0:W-:Y:S01]  /*10560*/  STG.E.U8 desc[UR36][R2.64], R0 ;  /* 0x0000000002007986 */ /* 0x0001e2000c101124 */
[----:B------:R-:W-:Y:S05]  /*10570*/  BRA `(.L_x_5069) ;  /* 0x0000000400b87947 */ /* 0x000fea0003800000 */
.L_x_5077:
        /* <DEDUP_REMOVED lines=22> */
.L_x_5087:
[----:B------:R-:W-:-:S06]  /*106e0*/  HADD2.F32 R4, -RZ, R4.H0_H0 ;  /* 0x20000004ff047230 */ /* 0x000fcc0000004100 */
[----:B------:R-:W0:Y:S02]  /*106f0*/  F2I.U64.TRUNC R4, R4 ;  /* 0x0000000400047311 */ /* 0x000e24000020d800 */
[----:B0-----:R0:W-:Y:S01]  /*10700*/  STG.E.64 desc[UR36][R2.64], R4 ;  /* 0x0000000402007986 */ /* 0x0011e2000c101b24 */
[----:B------:R-:W-:Y:S05]  /*10710*/  BRA `(.L_x_5069) ;  /* 0x0000000400507947 */ /* 0x000fea0003800000 */
.L_x_5086:
[----:B------:R-:W-:-:S04]  /*10720*/  HADD2.F32 R4, -RZ, R4.H0_H0 ;  /* 0x20000004ff047230 */ /* 0x000fc80000004100 */
[----:B------:R-:W0:Y:S02]  /*10730*/  F2I.FTZ.U32.TRUNC.NTZ R5, R4 ;  /* 0x0000000400057305 */ /* 0x000e24000021f000 */
[----:B0-----:R0:W-:Y:S01]  /*10740*/  STG.E desc[UR36][R2.64], R5 ;  /* 0x0000000502007986 */ /* 0x0011e2000c101924 */
[----:B------:R-:W-:Y:S05]  /*10750*/  BRA `(.L_x_5069) ;  /* 0x0000000400407947 */ /* 0x000fea0003800000 */
.L_x_5076:
        /* <DEDUP_REMOVED lines=11> */
.L_x_5089:
[----:B------:R-:W-:Y:S01]  /*10810*/  HADD2.F32 R4, -RZ, R4.H0_H0 ;  /* 0x20000004ff047230 */ /* 0x000fe20000004100 */
[----:B------:R-:W-:-:S04]  /*10820*/  CS2R R6, SRZ ;  /* 0x0000000000067805 */ /* 0x000fc8000001ff00 */
[----:B------:R-:W-:-:S06]  /*10830*/  FMUL.FTZ R4, R4, 1 ;  /* 0x3f80000004047820 */ /* 0x000fcc0000410000 */
[----:B------:R-:W0:Y:S02]  /*10840*/  F2F.F64.F32 R4, R4 ;  /* 0x0000000400047310 */ /* 0x000e240000201800 */
[----:B0-----:R0:W-:Y:S01]  /*10850*/  STG.E.128 desc[UR36][R2.64], R4 ;  /* 0x0000000402007986 */ /* 0x0011e2000c101d24 */
[----:B------:R-:W-:Y:S05]  /*10860*/  BRA `(.L_x_5069) ;  /* 0x0000000000fc7947 */ /* 0x000fea0003800000 */
.L_x_5088:
[----:B------:R-:W-:-:S09]  /*10870*/  UISETP.NE.AND UP0, UPT, UR4, 0xf, UPT ;  /* 0x0000000f0400788c */ /* 0x000fd2000bf05270 */
[----:B------:R-:W-:Y:S05]  /*10880*/  BRA.U !UP0, `(.L_x_5090) ;  /* 0x0000000108e87547 */ /* 0x000fea000b800000 */
[----:B------:R-:W-:-:S09]  /*10890*/  UISETP.NE.AND UP0, UPT, UR4, 0x17, UPT ;  /* 0x000000170400788c */ /* 0x000fd2000bf05270 */
[----:B------:R-:W-:Y:S05]  /*108a0*/  BRA.U !UP0, `(.L_x_5091) ;  /* 0x0000000108907547 */ /* 0x000fea000b800000 */
[----:B------:R-:W-:-:S09]  /*108b0*/  UISETP.NE.AND UP0, UPT, UR4, 0x18, UPT ;  /* 0x000000180400788c */ /* 0x000fd2000bf05270 */
[----:B------:R-:W-:Y:S05]  /*108c0*/  BRA.U !UP0, `(.L_x_5092) ;  /* 0x0000000108447547 */ /* 0x000fea000b800000 */
.L_x_5068:
        /* <DEDUP_REMOVED lines=16> */
.L_x_5093:
[----:B------:R-:W-:Y:S05]  /*109d0*/  BRA `(.L_x_5069) ;  /* 0x0000000000a07947 */ /* 0x000fea0003800000 */
.L_x_5092:
        /* <DEDUP_REMOVED lines=13> */
.L_x_5095:
[----:B------:R-:W-:Y:S05]  /*10ab0*/  BSYNC.RECONVERGENT B0 ;  /* 0x0000000000007941 */ /* 0x000fea0003800200 */
.L_x_5094:
[----:B------:R-:W-:-:S05]  /*10ac0*/  LOP3.LUT R5, R0, 0x80, R5, 0xf8, !PT ;  /* 0x0000008000057812 */ /* 0x000fca00078ef805 */
[----:B------:R0:W-:Y:S01]  /*10ad0*/  STG.E.U8 desc[UR36][R2.64], R5 ;  /* 0x0000000502007986 */ /* 0x0001e2000c101124 */
[----:B------:R-:W-:Y:S05]  /*10ae0*/  BRA `(.L_x_5069) ;  /* 0x00000000005c7947 */ /* 0x000fea0003800000 */
.L_x_5091:
        /* <DEDUP_REMOVED lines=12> */
.L_x_5097:
[----:B------:R-:W-:Y:S01]  /*10bb0*/  IMAD.MOV.U32 R0, RZ, RZ, 0x7f ;  /* 0x0000007fff007424 */ /* 0x000fe200078e00ff */
[----:B------:R-:W-:-:S04]  /*10bc0*/  ISETP.GT.U32.AND P0, PT, R4, 0x7f800000, PT ;  /* 0x7f8000000400780c */ /* 0x000fc80003f04070 */
[----:B------:R-:W-:-:S09]  /*10bd0*/  SEL R0, R0, 0x7c, P0 ;  /* 0x0000007c00007807 */ /* 0x000fd20000000000 */
.L_x_5098:
[----:B------:R-:W-:Y:S05]  /*10be0*/  BSYNC.RECONVERGENT B0 ;  /* 0x0000000000007941 */ /* 0x000fea0003800200 */
.L_x_5096:
[----:B------:R-:W-:-:S04]  /*10bf0*/  SHF.R.U32.HI R5, RZ, 0x18, R5 ;  /* 0x00000018ff057819 */ /* 0x000fc80000011605 */
[----:B------:R-:W-:-:S05]  /*10c00*/  LOP3.LUT R5, R0, 0x80, R5, 0xf8, !PT ;  /* 0x0000008000057812 */ /* 0x000fca00078ef805 */
[----:B------:R0:W-:Y:S01]  /*10c10*/  STG.E.U8 desc[UR36][R2.64], R5 ;  /* 0x0000000502007986 */ /* 0x0001e2000c101124 */
[----:B------:R-:W-:Y:S05]  /*10c20*/  BRA `(.L_x_5069) ;  /* 0x00000000000c7947 */ /* 0x000fea0003800000 */
.L_x_5090:
[----:B------:R-:W-:-:S05]  /*10c30*/  HADD2.F32 R0, -RZ, R4.H0_H0 ;  /* 0x20000004ff007230 */ /* 0x000fca0000004100 */
[----:B------:R-:W-:-:S05]  /*10c40*/  F2FP.BF16.F32.PACK_AB R0, RZ, R0 ;  /* 0x00000000ff00723e */ /* 0x000fca00000010ff */
[----:B------:R0:W-:Y:S02]  /*10c50*/  STG.E.U16 desc[UR36][R2.64], R0 ;  /* 0x0000000002007986 */ /* 0x0001e4000c101524 */
.L_x_5069:
[----:B------:R-:W-:-:S07]  /*10c60*/  VIADD R17, R17, 0x80 ;  /* 0x0000008011117836 */ /* 0x000fce0000000000 */
.L_x_4963:
[----:B------:R-:W-:Y:S05]  /*10c70*/  BSYNC.RECONVERGENT B6 ;  /* 0x0000000000067941 */ /* 0x000fea0003800200 */
.L_x_4962:
[----:B------:R-:W5:Y:S02]  /*10c80*/  LDCU UR4, c[0x0][0x380] ;  /* 0x00007000ff0477ac */ /* 0x000f640008000800 */
[----:B-----5:R-:W-:-:S13]  /*10c90*/  ISETP.GE.AND P0, PT, R17, UR4, PT ;  /* 0x0000000411007c0c */ /* 0x020fda000bf06270 */
[----:B------:R-:W-:Y:S05]  /*10ca0*/  @P0 EXIT ;  /* 0x000000000000094d */ /* 0x000fea0003800000 */
[----:B------:R-:W5:Y:S01]  /*10cb0*/  LDCU UR4, c[0x0][0x388] ;  /* 0x00007100ff0477ac */ /* 0x000f620008000800 */
[----:B------:R-:W-:Y:S02]  /*10cc0*/  HFMA2 R16, -RZ, RZ, 0, 0 ;  /* 0x00000000ff107431 */ /* 0x000fe400000001ff */
[----:B------:R-:W-:Y:S02]  /*10cd0*/  IMAD.MOV.U32 R18, RZ, RZ, RZ ;  /* 0x000000ffff127224 */ /* 0x000fe400078e00ff */
[----:B------:R-:W-:Y:S02]  /*10ce0*/  IMAD.MOV.U32 R22, RZ, RZ, RZ ;  /* 0x000000ffff167224 */ /* 0x000fe400078e00ff */
[----:B0--34-:R-:W-:Y:S01]  /*10cf0*/  IMAD.MOV.U32 R0, RZ, RZ, RZ ;  /* 0x000000ffff007224 */ /* 0x019fe200078e00ff */
        /* <DEDUP_REMOVED lines=375> */
.L_x_5099:
[----:B------:R-:W0:Y:S01]  /*12470*/  LDCU.64 UR6, c[0x0][0x648] ;  /* 0x0000c900ff0677ac */ /* 0x000e220008000a00 */
[----:B------:R-:W1:Y:S01]  /*12480*/  LDCU.64 UR8, c[0x0][0x650] ;  /* 0x0000ca00ff0877ac */ /* 0x000e620008000a00 */
[----:B------:R-:W-:-:S04]  /*12490*/  UPRMT UR4, UR40, 0x9910, URZ ;  /* 0x0000991028047896 */ /* 0x000fc800080000ff */
[----:B------:R-:W-:Y:S01]  /*124a0*/  UISETP.GT.AND UP0, UPT, UR4, 0x9, UPT ;  /* 0x000000090400788c */ /* 0x000fe2000bf04270 */
[----:B0-----:R-:W-:Y:S02]  /*124b0*/  IADD3 R16, P0, PT, R16, UR6, RZ ;  /* 0x0000000610107c10 */ /* 0x001fe4000ff1e0ff */
[----:B-12---:R-:W-:-:S03]  /*124c0*/  IADD3 R2, P1, PT, R0, UR8, RZ ;  /* 0x0000000800027c10 */ /* 0x006fc6000ff3e0ff */
        /* <DEDUP_REMOVED lines=16> */
.L_x_5103:
[----:B------:R-:W2:Y:S02]  /*125d0*/  LDG.E.U8 R2, desc[UR36][R2.64] ;  /* 0x0000002402027981 */ /* 0x000ea4000c1e1100 */
[----:B--2---:R-:W-:-:S04]  /*125e0*/  I2FP.F32.U32 R0, R2 ;  /* 0x0000000200007245 */ /* 0x004fc80000201000 */
[----:B------:R-:W-:-:S04]  /*125f0*/  F2FP.F16.F32.PACK_AB R0, RZ, R0 ;  /* 0x00000000ff00723e */ /* 0x000fc800000000ff */
[----:B------:R-:W-:Y:S01]  /*12600*/  PRMT R19, R0, 0x7610, R19 ;  /* 0x0000761000137816 */ /* 0x000fe20000000013 */
[----:B------:R-:W-:Y:S06]  /*12610*/  BRA `(.L_x_5105) ;  /* 0x0000000c00d47947 */ /* 0x000fec0003800000 */
.L_x_5102:
        /* <DEDUP_REMOVED lines=11> */
.L_x_5107:
[----:B------:R-:W2:Y:S02]  /*126d0*/  LDG.E R2, desc[UR36][R2.64] ;  /* 0x0000002402027981 */ /* 0x000ea4000c1e1900 */
[----:B--2---:R-:W-:-:S04]  /*126e0*/  I2FP.F32.S32 R0, R2 ;  /* 0x0000000200007245 */ /* 0x004fc80000201400 */
[----:B------:R-:W-:-:S04]  /*126f0*/  F2FP.F16.F32.PACK_AB R0, RZ, R0 ;  /* 0x00000000ff00723e */ /* 0x000fc800000000ff */
[----:B------:R-:W-:Y:S01]  /*12700*/  PRMT R19, R0, 0x7610, R19 ;  /* 0x0000761000137816 */ /* 0x000fe20000000013 */
[----:B------:R-:W-:Y:S06]  /*12710*/  BRA `(.L_x_5105) ;  /* 0x0000000c00947947 */ /* 0x000fec0003800000 */
.L_x_5106:
[----:B------:R-:W2:Y:S02]  /*12720*/  LDG.E.U16 R2, desc[UR36][R2.64] ;  /* 0x0000002402027981 */ /* 0x000ea4000c1e1500 */
[----:B--2---:R-:W0:Y:S02]  /*12730*/  I2F.S16 R0, R2 ;  /* 0x0000000200007306 */ /* 0x004e240000101400 */
[----:B0-----:R-:W-:-:S04]  /*12740*/  F2FP.F16.F32.PACK_AB R0, RZ, R0 ;  /* 0x00000000ff00723e */ /* 0x001fc800000000ff */
[----:B------:R-:W-:Y:S01]  /*12750*/  PRMT R19, R0, 0x7610, R19 ;  /* 0x0000761000137816 */ /* 0x000fe20000000013 */
[----:B------:R-:W-:Y:S06]  /*12760*/  BRA `(.L_x_5105) ;  /* 0x0000000c00807947 */ /* 0x000fec0003800000 */
.L_x_5101:
        /* <DEDUP_REMOVED lines=9> */
.L_x_5109:
[----:B------:R0:W5:Y:S01]  /*12800*/  LDG.E.U16 R19, desc[UR36][R2.64] ;  /* 0x0000002402137981 */ /* 0x000162000c1e1500 */
[----:B------:R-:W-:Y:S05]  /*12810*/  BRA `(.L_x_5105) ;  /* 0x0000000c00547947 */ /* 0x000fea0003800000 */
.L_x_5108:
        /* <DEDUP_REMOVED lines=9> */
.L_x_5111:
[----:B------:R1:W5:Y:S01]  /*128b0*/  LDG.E.U16 R19, desc[UR36][R2.64] ;  /* 0x0000002402137981 */ /* 0x000362000c1e1500 */
[----:B------:R-:W-:Y:S05]  /*128c0*/  BRA `(.L_x_5105) ;  /* 0x0000000c00287947 */ /* 0x000fea0003800000 */
.L_x_5110:
        /* <DEDUP_REMOVED lines=13> */
.L_x_5100:
        /* <DEDUP_REMOVED lines=14> */
.L_x_5114:
        /* <DEDUP_REMOVED lines=13> */
.L_x_5113:
        /* <DEDUP_REMOVED lines=27> */
.L_x_5116:
        /* <DEDUP_REMOVED lines=14> */
.L_x_5115:
[----:B------:R-:W2:Y:S02]  /*12de0*/  LDG.E.U16 R0, desc[UR36][R2.64] ;  /* 0x0000002402007981 */ /* 0x000ea4000c1e1500 */
[----:B--2---:R-:W-:-:S05]  /*12df0*/  IMAD.U32 R0, R0, 0x10000, RZ ;  /* 0x0001000000007824 */ /* 0x004fca00078e00ff */
[----:B------:R-:W-:-:S04]  /*12e00*/  F2FP.F16.F32.PACK_AB R0, RZ, R0 ;  /* 0x00000000ff00723e */ /* 0x000fc800000000ff */
[----:B------:R-:W-:Y:S01]  /*12e10*/  PRMT R19, R0, 0x7610, R19 ;  /* 0x0000761000137816 */ /* 0x000fe20000000013 */
[----:B------:R-:W-:Y:S06]  /*12e20*/  BRA `(.L_x_5105) ;  /* 0x0000000400d07947 */ /* 0x000fec0003800000 */
.L_x_5112:
        /* <DEDUP_REMOVED lines=13> */
.L_x_5119:
        /* <DEDUP_REMOVED lines=21> */
.L_x_5123:
[----:B------:R-:W-:Y:S05]  /*13050*/  BSYNC.RECONVERGENT B1 ;  /* 0x0000000000017941 */ /* 0x000fea0003800200 */
.L_x_5122:
[----:B------:R-:W-:Y:S01]  /*13060*/  IMAD.SHL.U32 R0, R0, 0x100000, RZ ;  /* 0x0010000000007824 */ /* 0x000fe200078e00ff */
[----:B------:R-:W-:-:S04]  /*13070*/  LEA R2, R2, 0x3b800000, 0x17 ;  /* 0x3b80000002027811 */ /* 0x000fc800078eb8ff */
[----:B------:R-:W-:-:S07]  /*13080*/  LOP3.LUT R0, R2, R0, R7, 0xfe, !PT ;  /* 0x0000000002007212 */ /* 0x000fce00078efe07 */
.L_x_5121:
[----:B------:R-:W-:Y:S05]  /*13090*/  BSYNC.RECONVERGENT B0 ;  /* 0x0000000000007941 */ /* 0x000fea0003800200 */
.L_x_5120:
[----:B------:R-:W-:-:S04]  /*130a0*/  F2FP.F16.F32.PACK_AB R0, RZ, R0 ;  /* 0x00000000ff00723e */ /* 0x000fc800000000ff */
[----:B------:R-:W-:Y:S01]  /*130b0*/  PRMT R19, R0, 0x7610, R19 ;  /* 0x0000761000137816 */ /* 0x000fe20000000013 */
[----:B------:R-:W-:Y:S06]  /*130c0*/  BRA `(.L_x_5105) ;  /* 0x0000000400287947 */ /* 0x000fec0003800000 */
.L_x_5118:
        /* <DEDUP_REMOVED lines=21> */
.L_x_5127:
[----:B------:R-:W-:Y:S05]  /*13220*/  BSYNC.RECONVERGENT B1 ;  /* 0x0000000000017941 */ /* 0x000fea0003800200 */
.L_x_5126:
[----:B------:R-:W-:Y:S01]  /*13230*/  IMAD.SHL.U32 R0, R0, 0x200000, RZ ;  /* 0x0020000000007824 */ /* 0x000fe200078e00ff */
[----:B------:R-:W-:-:S04]  /*13240*/  LEA R2, R2, 0x37800000, 0x17 ;  /* 0x3780000002027811 */ /* 0x000fc800078eb8ff */
[----:B------:R-:W-:-:S07]  /*13250*/  LOP3.LUT R0, R2, R0, R7, 0xfe, !PT ;  /* 0x0000000002007212 */ /* 0x000fce00078efe07 */
.L_x_5125:
[----:B------:R-:W-:Y:S05]  /*13260*/  BSYNC.RECONVERGENT B0 ;  /* 0x0000000000007941 */ /* 0x000fea0003800200 */
.L_x_5124:
[----:B------:R-:W-:-:S04]  /*13270*/  F2FP.F16.F32.PACK_AB R0, RZ, R0 ;  /* 0x00000000ff00723e */ /* 0x000fc800000000ff */
[----:B------:R-:W-:Y:S01]  /*13280*/  PRMT R19, R0, 0x7610, R19 ;  /* 0x0000761000137816 */ /* 0x000fe20000000013 */
[----:B------:R-:W-:Y:S06]  /*13290*/  BRA `(.L_x_5105) ;  /* 0x0000000000b47947 */ /* 0x000fec0003800000 */
.L_x_5117:
        /* <DEDUP_REMOVED lines=14> */
.L_x_5131:
[----:B------:R-:W-:Y:S05]  /*13380*/  BSYNC.RECONVERGENT B0 ;  /* 0x0000000000007941 */ /* 0x000fea0003800200 */
.L_x_5130:
[----:B------:R-:W-:-:S04]  /*13390*/  F2FP.F16.F32.PACK_AB R0, RZ, R0 ;  /* 0x00000000ff00723e */ /* 0x000fc800000000ff */
[----:B------:R-:W-:Y:S01]  /*133a0*/  PRMT R19, R0, 0x7610, R19 ;  /* 0x0000761000137816 */ /* 0x000fe20000000013 */
[----:B------:R-:W-:Y:S06]  /*133b0*/  BRA `(.L_x_5105) ;  /* 0x00000000006c7947 */ /* 0x000fec0003800000 */
.L_x_5104:
        /* <DEDUP_REMOVED lines=16> */
.L_x_5132:
[----:B------:R-:W-:Y:S01]  /*134c0*/  PRMT R19, RZ, 0x7610, R19 ;  /* 0x00007610ff137816 */ /* 0x000fe20000000013 */
[----:B------:R-:W-:Y:S06]  /*134d0*/  BRA `(.L_x_5105) ;  /* 0x0000000000247947 */ /* 0x000fec0003800000 */
.L_x_5129:
[----:B------:R-:W2:Y:S02]  /*134e0*/  LDG.E.64 R2, desc[UR36][R2.64] ;  /* 0x0000002402027981 */ /* 0x000ea4000c1e1b00 */
[----:B--2---:R-:W0:Y:S02]  /*134f0*/  I2F.U64 R0, R2 ;  /* 0x0000000200007312 */ /* 0x004e240000301000 */
[----:B0-----:R-:W-:-:S04]  /*13500*/  F2FP.F16.F32.PACK_AB R0, RZ, R0 ;  /* 0x00000000ff00723e */ /* 0x001fc800000000ff */
[----:B------:R-:W-:Y:S01]  /*13510*/  PRMT R19, R0, 0x7610, R19 ;  /* 0x0000761000137816 */ /* 0x000fe20000000013 */
[----:B------:R-:W-:Y:S06]  /*13520*/  BRA `(.L_x_5105) ;  /* 0x0000000000107947 */ /* 0x000fec0003800000 */
.L_x_5128:
[----:B------:R-:W2:Y:S02]  /*13530*/  LDG.E R2, desc[UR36][R2.64] ;  /* 0x0000002402027981 */ /* 0x000ea4000c1e1900 */
[----:B--2---:R-:W-:-:S04]  /*13540*/  I2FP.F32.U32 R0, R2 ;  /* 0x0000000200007245 */ /* 0x004fc80000201000 */
[----:B------:R-:W-:-:S04]  /*13550*/  F2FP.F16.F32.PACK_AB R0, RZ, R0 ;  /* 0x00000000ff00723e */ /* 0x000fc800000000ff */
[----:B------:R-:W-:-:S07]  /*13560*/  PRMT R19, R0, 0x7610, R19 ;  /* 0x0000761000137816 */ /* 0x000fce0000000013 */
.L_x_5105:
        /* <DEDUP_REMOVED lines=19> */
.L_x_5136:
[----:B------:R-:W2:Y:S02]  /*136a0*/  LDG.E.U8 R2, desc[UR36][R2.64] ;  /* 0x0000002402027981 */ /* 0x000ea4000c1e1100 */
[----:B--2---:R-:W-:-:S04]  /*136b0*/  I2FP.F32.U32 R0, R2 ;  /* 0x0000000200007245 */ /* 0x004fc80000201000 */
[----:B------:R-:W-:-:S04]  /*136c0*/  F2FP.F16.F32.PACK_AB R0, RZ, R0 ;  /* 0x00000000ff00723e */ /* 0x000fc800000000ff */
[----:B------:R-:W-:Y:S01]  /*136d0*/  PRMT R22, R0, 0x7610, R22 ;  /* 0x0000761000167816 */ /* 0x000fe20000000016 */
[----:B------:R-:W-:Y:S06]  /*136e0*/  BRA `(.L_x_5138) ;  /* 0x0000000c00d47947 */ /* 0x000fec0003800000 */
.L_x_5135:
        /* <DEDUP_REMOVED lines=11> */
.L_x_5140:
[----:B------:R-:W2:Y:S02]  /*137a0*/  LDG.E R2, desc[UR36][R2.64] ;  /* 0x0000002402027981 */ /* 0x000ea4000c1e1900 */
[----:B--2---:R-:W-:-:S04]  /*137b0*/  I2FP.F32.S32 R0, R2 ;  /* 0x0000000200007245 */ /* 0x004fc80000201400 */
[----:B------:R-:W-:-:S04]  /*137c0*/  F2FP.F16.F32.PACK_AB R0, RZ, R0 ;  /* 0x00000000ff00723e */ /* 0x000fc800000000ff */
[----:B------:R-:W-:Y:S01]  /*137d0*/  PRMT R22, R0, 0x7610, R22 ;  /* 0x0000761000167816 */ /* 0x000fe20000000016 */
[----:B------:R-:W-:Y:S06]  /*137e0*/  BRA `(.L_x_5138) ;  /* 0x0000000c00947947 */ /* 0x000fec0003800000 */
.L_x_5139:
[----:B------:R-:W2:Y:S02]  /*137f0*/  LDG.E.U16 R2, desc[UR36][R2.64] ;  /* 0x0000002402027981 */ /* 0x000ea4000c1e1500 */
[----:B--2---:R-:W0:Y:S02]  /*13800*/  I2F.S16 R0, R2 ;  /* 0x0000000200007306 */ /* 0x004e240000101400 */
[----:B0-----:R-:W-:-:S04]  /*13810*/  F2FP.F16.F32.PACK_AB R0, RZ, R0 ;  /* 0x00000000ff00723e */ /* 0x001fc800000000ff */
[----:B------:R-:W-:Y:S01]  /*13820*/  PRMT R22, R0, 0x7610, R22 ;  /* 0x0000761000167816 */ /* 0x000fe20000000016 */
[----:B------:R-:W-:Y:S06]  /*13830*/  BRA `(.L_x_5138) ;  /* 0x0000000c00807947 */ /* 0x000fec0003800000 */
.L_x_5134:
        /* <DEDUP_REMOVED lines=9> */
.L_x_5142:
[----:B------:R0:W5:Y:S01]  /*138d0*/  LDG.E.U16 R22, desc[UR36][R2.64] ;  /* 0x0000002402167981 */ /* 0x000162000c1e1500 */
[----:B------:R-:W-:Y:S05]  /*138e0*/  BRA `(.L_x_5138) ;  /* 0x0000000c00547947 */ /* 0x000fea0003800000 */
.L_x_5141:
        /* <DEDUP_REMOVED lines=9> */
.L_x_5144:
[----:B------:R1:W5:Y:S01]  /*13980*/  LDG.E.U16 R22, desc[UR36][R2.64] ;  /* 0x0000002402167981 */ /* 0x000362000c1e1500 */
[----:B------:R-:W-:Y:S05]  /*13990*/  BRA `(.L_x_5138) ;  /* 0x0000000c00287947 */ /* 0x000fea0003800000 */
.L_x_5143:
        /* <DEDUP_REMOVED lines=13> */
.L_x_5133:
        /* <DEDUP_REMOVED lines=14> */
.L_x_5147:
        /* <DEDUP_REMOVED lines=13> */
.L_x_5146:
        /* <DEDUP_REMOVED lines=27> */
.L_x_5149:
        /* <DEDUP_REMOVED lines=14> */
.L_x_5148:
[----:B------:R-:W2:Y:S02]  /*13eb0*/  LDG.E.U16 R0, desc[UR36][R2.64] ;  /* 0x0000002402007981 */ /* 0x000ea4000c1e1500 */
[----:B--2---:R-:W-:-:S05]  /*13ec0*/  IMAD.U32 R0, R0, 0x10000, RZ ;  /* 0x0001000000007824 */ /* 0x004fca00078e00ff */
[----:B------:R-:W-:-:S04]  /*13ed0*/  F2FP.F16.F32.PACK_AB R0, RZ, R0 ;  /* 0x00000000ff00723e */ /* 0x000fc800000000ff */
[----:B------:R-:W-:Y:S01]  /*13ee0*/  PRMT R22, R0, 0x7610, R22 ;  /* 0x0000761000167816 */ /* 0x000fe20000000016 */
[----:B------:R-:W-:Y:S06]  /*13ef0*/  BRA `(.L_x_5138) ;  /* 0x0000000400d07947 */ /* 0x000fec0003800000 */
.L_x_5145:
        /* <DEDUP_REMOVED lines=13> */
.L_x_5152:
        /* <DEDUP_REMOVED lines=21> */
.L_x_5156:
[----:B------:R-:W-:Y:S05]  /*14120*/  BSYNC.RECONVERGENT B1 ;  /* 0x0000000000017941 */ /* 0x000fea0003800200 */
.L_x_5155:
[----:B------:R-:W-:Y:S02]  /*14130*/  SHF.L.U32 R0, R0, 0x14, RZ ;  /* 0x0000001400007819 */ /* 0x000fe400000006ff */
[----:B------:R-:W-:-:S04]  /*14140*/  LEA R2, R2, 0x3b800000, 0x17 ;  /* 0x3b80000002027811 */ /* 0x000fc800078eb8ff */
[----:B------:R-:W-:-:S07]  /*14150*/  LOP3.LUT R0, R2, R0, R7, 0xfe, !PT ;  /* 0x0000000002007212 */ /* 0x000fce00078efe07 */
.L_x_5154:
[----:B------:R-:W-:Y:S05]  /*14160*/  BSYNC.RECONVERGENT B0 ;  /* 0x0000000000007941 */ /* 0x000fea0003800200 */
.L_x_5153:
[----:B------:R-:W-:-:S04]  /*14170*/  F2FP.F16.F32.PACK_AB R0, RZ, R0 ;  /* 0x00000000ff00723e */ /* 0x000fc800000000ff */
[----:B------:R-:W-:Y:S01]  /*14180*/  PRMT R22, R0, 0x7610, R22 ;  /* 0x0000761000167816 */ /* 0x000fe20000000016 */
[----:B------:R-:W-:Y:S06]  /*14190*/  BRA `(.L_x_5138) ;  /* 0x0000000400287947 */ /* 0x000fec0003800000 */
.L_x_5151:
        /* <DEDUP_REMOVED lines=21> */
.L_x_5160:
[----:B------:R-:W-:Y:S05]  /*142f0*/  BSYNC.RECONVERGENT B1 ;  /* 0x0000000000017941 */ /* 0x000fea0003800200 */
.L_x_5159:
[----:B------:R-:W-:Y:S01]  /*14300*/  IMAD.SHL.U32 R0, R0, 0x200000, RZ ;  /* 0x0020000000007824 */ /* 0x000fe200078e00ff */
[----:B------:R-:W-:-:S04]  /*14310*/  LEA R2, R2, 0x37800000, 0x17 ;  /* 0x3780000002027811 */ /* 0x000fc800078eb8ff */
[----:B------:R-:W-:-:S07]  /*14320*/  LOP3.LUT R0, R2, R0, R7, 0xfe, !PT ;  /* 0x0000000002007212 */ /* 0x000fce00078efe07 */
.L_x_5158:
[----:B------:R-:W-:Y:S05]  /*14330*/  BSYNC.RECONVERGENT B0 ;  /* 0x0000000000007941 */ /* 0x000fea0003800200 */
.L_x_5157:
[----:B------:R-:W-:-:S04]  /*14340*/  F2FP.F16.F32.PACK_AB R0, RZ, R0 ;  /* 0x00000000ff00723e */ /* 0x000fc800000000ff */
[----:B------:R-:W-:Y:S01]  /*14350*/  PRMT R22, R0, 0x7610, R22 ;  /* 0x0000761000167816 */ /* 0x000fe20000000016 */
[----:B------:R-:W-:Y:S06]  /*14360*/  BRA `(.L_x_5138) ;  /* 0x0000000000b47947 */ /* 0x000fec0003800000 */
.L_x_5150:
        /* <DEDUP_REMOVED lines=14> */
.L_x_5164:
[----:B------:R-:W-:Y:S05]  /*14450*/  BSYNC.RECONVERGENT B0 ;  /* 0x0000000000007941 */ /* 0x000fea0003800200 */
.L_x_5163:
[----:B------:R-:W-:-:S04]  /*14460*/  F2FP.F16.F32.PACK_AB R0, RZ, R0 ;  /* 0x00000000ff00723e */ /* 0x000fc800000000ff */
[----:B------:R-:W-:Y:S01]  /*14470*/  PRMT R22, R0, 0x7610, R22 ;  /* 0x0000761000167816 */ /* 0x000fe20000000016 */
[----:B------:R-:W-:Y:S06]  /*14480*/  BRA `(.L_x_5138) ;  /* 0x00000000006c7947 */ /* 0x000fec0003800000 */
.L_x_5137:
        /* <DEDUP_REMOVED lines=16> */
.L_x_5165:
[----:B------:R-:W-:Y:S01]  /*14590*/  PRMT R22, RZ, 0x7610, R22 ;  /* 0x00007610ff167816 */ /* 0x000fe20000000016 */
[----:B------:R-:W-:Y:S06]  /*145a0*/  BRA `(.L_x_5138) ;  /* 0x0000000000247947 */ /* 0x000fec0003800000 */
.L_x_5162:
[----:B------:R-:W2:Y:S02]  /*145b0*/  LDG.E.64 R2, desc[UR36][R2.64] ;  /* 0x0000002402027981 */ /* 0x000ea4000c1e1b00 */
[----:B--2---:R-:W0:Y:S02]  /*145c0*/  I2F.U64 R0, R2 ;  /* 0x0000000200007312 */ /* 0x004e240000301000 */
[----:B0-----:R-:W-:-:S04]  /*145d0*/  F2FP.F16.F32.PACK_AB R0, RZ, R0 ;  /* 0x00000000ff00723e */ /* 0x001fc800000000ff */
[----:B------:R-:W-:Y:S01]  /*145e0*/  PRMT R22, R0, 0x7610, R22 ;  /* 0x0000761000167816 */ /* 0x000fe20000000016 */
[----:B------:R-:W-:Y:S06]  /*145f0*/  BRA `(.L_x_5138) ;  /* 0x0000000000107947 */ /* 0x000fec0003800000 */
.L_x_5161:
[----:B------:R-:W2:Y:S02]  /*14600*/  LDG.E R2, desc[UR36][R2.64] ;  /* 0x0000002402027981 */ /* 0x000ea4000c1e1900 */
[----:B--2---:R-:W-:-:S04]  /*14610*/  I2FP.F32.U32 R0, R2 ;  /* 0x0000000200007245 */ /* 0x004fc80000201000 */
[----:B------:R-:W-:-:S04]  /*14620*/  F2FP.F16.F32.PACK_AB R0, RZ, R0 ;  /* 0x00000000ff00723e */ /* 0x000fc800000000ff */
[----:B------:R-:W-:-:S07]  /*14630*/  PRMT R22, R0, 0x7610, R22 ;  /* 0x0000761000167816 */ /* 0x000fce0000000016 */
.L_x_5138:
        /* <DEDUP_REMOVED lines=18> */
.L_x_5169:
[----:B------:R-:W2:Y:S02]  /*14760*/  LDG.E.U8 R2, desc[UR36][R2.64] ;  /* 0x0000002402027981 */ /* 0x000ea4000c1e1100 */
[----:B--2---:R-:W-:-:S04]  /*14770*/  I2FP.F32.U32 R0, R2 ;  /* 0x0000000200007245 */ /* 0x004fc80000201000 */
[----:B------:R-:W-:Y:S01]  /*14780*/  F2FP.F16.F32.PACK_AB R0, RZ, R0 ;  /* 0x00000000ff00723e */ /* 0x000fe200000000ff */
[----:B------:R-:W-:Y:S06]  /*14790*/  BRA `(.L_x_5171) ;  /* 0x0000000c009c7947 */ /* 0x000fec0003800000 */
.L_x_5168:
        /* <DEDUP_REMOVED lines=10> */
.L_x_5173:
[----:B------:R-:W2:Y:S02]  /*14840*/  LDG.E R2, desc[UR36][R2.64] ;  /* 0x0000002402027981 */ /* 0x000ea4000c1e1900 */
[----:B--2---:R-:W-:-:S04]  /*14850*/  I2FP.F32.S32 R0, R2 ;  /* 0x0000000200007245 */ /* 0x004fc80000201400 */
[----:B------:R-:W-:Y:S01]  /*14860*/  F2FP.F16.F32.PACK_AB R0, RZ, R0 ;  /* 0x00000000ff00723e */ /* 0x000fe200000000ff */
[----:B------:R-:W-:Y:S06]  /*14870*/  BRA `(.L_x_5171) ;  /* 0x0000000c00647947 */ /* 0x000fec0003800000 */
.L_x_5172:
[----:B------:R-:W2:Y:S02]  /*14880*/  LDG.E.U16 R2, desc[UR36][R2.64] ;  /* 0x0000002402027981 */ /* 0x000ea4000c1e1500 */
[----:B--2---:R-:W0:Y:S02]  /*14890*/  I2F.S16 R0, R2 ;  /* 0x0000000200007306 */ /* 0x004e240000101400 */
[----:B0-----:R-:W-:Y:S01]  /*148a0*/  F2FP.F16.F32.PACK_AB R0, RZ, R0 ;  /* 0x00000000ff00723e */ /* 0x001fe200000000ff */
[----:B------:R-:W-:Y:S06]  /*148b0*/  BRA `(.L_x_5171) ;  /* 0x0000000c00547947 */ /* 0x000fec0003800000 */
.L_x_5167:
        /* <DEDUP_REMOVED lines=9> */
.L_x_5175:
[----:B------:R1:W5:Y:S01]  /*14950*/  LDG.E.U16 R0, desc[UR36][R2.64] ;  /* 0x0000002402007981 */ /* 0x000362000c1e1500 */
[----:B------:R-:W-:Y:S05]  /*14960*/  BRA `(.L_x_5171) ;  /* 0x0000000c00287947 */ /* 0x000fea0003800000 */
.L_x_5174:
        /* <DEDUP_REMOVED lines=9> */
.L_x_5177:
[----:B------:R0:W5:Y:S01]  /*14a00*/  LDG.E.U16 R0, desc[UR36][R2.64] ;  /* 0x0000002402007981 */ /* 0x000162000c1e1500 */
[----:B------:R-:W-:Y:S05]  /*14a10*/  BRA `(.L_x_5171) ;  /* 0x0000000800fc7947 */ /* 0x000fea0003800000 */
.L_x_5176:
        /* <DEDUP_REMOVED lines=12> */
.L_x_5166:
        /* <DEDUP_REMOVED lines=13> */
.L_x_5180:
        /* <DEDUP_REMOVED lines=12> */
.L_x_5179:
        /* <DEDUP_REMOVED lines=27> */
.L_x_5182:
        /* <DEDUP_REMOVED lines=13> */
.L_x_5181:
[----:B------:R-:W2:Y:S02]  /*14ef0*/  LDG.E.U16 R0, desc[UR36][R2.64] ;  /* 0x0000002402007981 */ /* 0x000ea4000c1e1500 */
[----:B--2---:R-:W-:-:S05]  /*14f00*/  IMAD.U32 R0, R0, 0x10000, RZ ;  /* 0x0001000000007824 */ /* 0x004fca00078e00ff */
[----:B------:R-:W-:Y:S01]  /*14f10*/  F2FP.F16.F32.PACK_AB R0, RZ, R0 ;  /* 0x00000000ff00723e */ /* 0x000fe200000000ff */
[----:B------:R-:W-:Y:S06]  /*14f20*/  BRA `(.L_x_5171) ;  /* 0x0000000400b87947 */ /* 0x000fec0003800000 */
.L_x_5178:
        /* <DEDUP_REMOVED lines=12> */
.L_x_5185:
        /* <DEDUP_REMOVED lines=21> */
.L_x_5189:
[----:B------:R-:W-:Y:S05]  /*15140*/  BSYNC.RECONVERGENT B1 ;  /* 0x0000000000017941 */ /* 0x000fea0003800200 */
.L_x_5188:
[----:B------:R-:W-:Y:S01]  /*15150*/  IMAD.SHL.U32 R0, R0, 0x100000, RZ ;  /* 0x0010000000007824 */ /* 0x000fe200078e00ff */
[----:B------:R-:W-:-:S04]  /*15160*/  LEA R2, R2, 0x3b800000, 0x17 ;  /* 0x3b80000002027811 */ /* 0x000fc800078eb8ff */
[----:B------:R-:W-:-:S07]  /*15170*/  LOP3.LUT R0, R2, R0, R7, 0xfe, !PT ;  /* 0x0000000002007212 */ /* 0x000fce00078efe07 */
.L_x_5187:
[----:B------:R-:W-:Y:S05]  /*15180*/  BSYNC.RECONVERGENT B0 ;  /* 0x0000000000007941 */ /* 0x000fea0003800200 */
.L_x_5186:
[----:B------:R-:W-:Y:S01]  /*15190*/  F2FP.F16.F32.PACK_AB R0, RZ, R0 ;  /* 0x00000000ff00723e */ /* 0x000fe200000000ff */
[----:B------:R-:W-:Y:S06]  /*151a0*/  BRA `(.L_x_5171) ;  /* 0x0000000400187947 */ /* 0x000fec0003800000 */
.L_x_5184:
        /* <DEDUP_REMOVED lines=21> */
.L_x_5193:
[----:B------:R-:W-:Y:S05]  /*15300*/  BSYNC.RECONVERGENT B1 ;  /* 0x0000000000017941 */ /* 0x000fea0003800200 */
.L_x_5192:
[----:B------:R-:W-:Y:S01]  /*15310*/  IMAD.SHL.U32 R0, R0, 0x200000, RZ ;  /* 0x0020000000007824 */ /* 0x000fe200078e00ff */
[----:B------:R-:W-:-:S04]  /*15320*/  LEA R2, R2, 0x37800000, 0x17 ;  /* 0x3780000002027811 */ /* 0x000fc800078eb8ff */
[----:B------:R-:W-:-:S07]  /*15330*/  LOP3.LUT R0, R2, R0, R7, 0xfe, !PT ;  /* 0x0000000002007212 */ /* 0x000fce00078efe07 */
.L_x_5191:
[----:B------:R-:W-:Y:S05]  /*15340*/  BSYNC.RECONVERGENT B0 ;  /* 0x0000000000007941 */ /* 0x000fea0003800200 */
.L_x_5190:
[----:B------:R-:W-:Y:S01]  /*15350*/  F2FP.F16.F32.PACK_AB R0, RZ, R0 ;  /* 0x00000000ff00723e */ /* 0x000fe200000000ff */
[----:B------:R-:W-:Y:S06]  /*15360*/  BRA `(.L_x_5171) ;  /* 0x0000000000a87947 */ /* 0x000fec0003800000 */
.L_x_5183:
        /* <DEDUP_REMOVED lines=14> */
.L_x_5197:
[----:B------:R-:W-:Y:S05]  /*15450*/  BSYNC.RECONVERGENT B0 ;  /* 0x0000000000007941 */ /* 0x000fea0003800200 */
.L_x_5196:
[----:B------:R-:W-:Y:S01]  /*15460*/  F2FP.F16.F32.PACK_AB R0, RZ, R0 ;  /* 0x00000000ff00723e */ /* 0x000fe200000000ff */
[----:B------:R-:W-:Y:S06]  /*15470*/  BRA `(.L_x_5171) ;  /* 0x0000000000647947 */ /* 0x000fec0003800000 */
.L_x_5170:
        /* <DEDUP_REMOVED lines=16> */
.L_x_5198:
[----:B------:R-:W-:Y:S01]  /*15580*/  PRMT R0, RZ, 0x7610, R0 ;  /* 0x00007610ff007816 */ /* 0x000fe20000000000 */
[----:B------:R-:W-:Y:S06]  /*15590*/  BRA `(.L_x_5171) ;  /* 0x00000000001c7947 */ /* 0x000fec0003800000 */
.L_x_5195:
[----:B------:R-:W2:Y:S02]  /*155a0*/  LDG.E.64 R2, desc[UR36][R2.64] ;  /* 0x0000002402027981 */ /* 0x000ea4000c1e1b00 */
[----:B--2---:R-:W0:Y:S02]  /*155b0*/  I2F.U64 R0, R2 ;  /* 0x0000000200007312 */ /* 0x004e240000301000 */
[----:B0-----:R-:W-:Y:S01]  /*155c0*/  F2FP.F16.F32.PACK_AB R0, RZ, R0 ;  /* 0x00000000ff00723e */ /* 0x001fe200000000ff */
[----:B------:R-:W-:Y:S06]  /*155d0*/  BRA `(.L_x_5171) ;  /* 0x00000000000c7947 */ /* 0x000fec0003800000 */
.L_x_5194:
[----:B------:R-:W2:Y:S02]  /*155e0*/  LDG.E R2, desc[UR36][R2.64] ;  /* 0x0000002402027981 */ /* 0x000ea4000c1e1900 */
[----:B--2---:R-:W-:-:S04]  /*155f0*/  I2FP.F32.U32 R0, R2 ;  /* 0x0000000200007245 */ /* 0x004fc80000201000 */
[----:B------:R-:W-:-:S07]  /*15600*/  F2FP.F16.F32.PACK_AB R0, RZ, R0 ;  /* 0x00000000ff00723e */ /* 0x000fce00000000ff */
.L_x_5171:
[----:B-----5:R-:W-:Y:S01]  /*15610*/  HADD2.F32 R4, -RZ, R0.H0_H0 ;  /* 0x20000000ff047230 */ /* 0x020fe20000004100 */
[----:B------:R-:W-:Y:S01]  /*15620*/  UPRMT UR4, UR44, 0x9910, URZ ;  /* 0x000099102c047896 */ /* 0x000fe200080000ff */
[----:B------:R-:W-:Y:S02]  /*15630*/  HADD2.F32 R19, -RZ, R19.H0_H0 ;  /* 0x20000013ff137230 */ /* 0x000fe40000004100 */
[----:B------:R-:W-:Y:S01]  /*15640*/  HADD2.F32 R5, -RZ, R22.H0_H0 ;  /* 0x20000016ff057230 */ /* 0x000fe20000004100 */
[----:B------:R-:W-:Y:S01]  /*15650*/  FSETP.GEU.FTZ.AND P0, PT, |R4|, 0.5, PT ;  /* 0x3f0000000400780b */ /* 0x000fe20003f1e200 */
[----:B------:R-:W-:-:S03]  /*15660*/  UISETP.GT.AND UP0, UPT, UR4, 0x9, UPT ;  /* 0x000000090400788c */ /* 0x000fc6000bf04270 */
[----:B------:R-:W-:-:S09]  /*15670*/  FADD.FTZ R0, -R19, R5 ;  /* 0x0000000513007221 */ /* 0x000fd20000010100 */
[C---:B01----:R-:W-:Y:S01]  /*15680*/  @P0 FADD.FTZ R3, -R4.reuse, 1 ;  /* 0x3f80000004030421 */ /* 0x043fe20000010100 */
[----:B------:R-:W-:-:S03]  /*15690*/  @!P0 FFMA.FTZ R2, R4, R0, R19 ;  /* 0x0000000004028223 */ /* 0x000fc60000010013 */
        /* <DEDUP_REMOVED lines=15> */
.L_x_5202:
[----:B------:R-:W-:-:S06]  /*15790*/  HADD2.F32 R3, -RZ, R2.H0_H0 ;  /* 0x20000002ff037230 */ /* 0x000fcc0000004100 */
[----:B------:R-:W0:Y:S02]  /*157a0*/  F2I.S64.TRUNC R2, R3 ;  /* 0x0000000300027311 */ /* 0x000e24000020d900 */
[----:B0-----:R-:W-:Y:S01]  /*157b0*/  STG.E.U8 desc[UR36][R16.64], R2 ;  /* 0x0000000210007986 */ /* 0x001fe2000c101124 */
[----:B------:R-:W-:Y:S05]  /*157c0*/  EXIT ;  /* 0x000000000000794d */ /* 0x000fea0003800000 */
.L_x_5201:
        /* <DEDUP_REMOVED lines=10> */
.L_x_5205:
[----:B------:R-:W-:-:S04]  /*15870*/  HADD2.F32 R2, -RZ, R2.H0_H0 ;  /* 0x20000002ff027230 */ /* 0x000fc80000004100 */
[----:B------:R-:W0:Y:S02]  /*15880*/  F2I.FTZ.TRUNC.NTZ R3, R2 ;  /* 0x0000000200037305 */ /* 0x000e24000021f100 */
[----:B0-----:R-:W-:Y:S01]  /*15890*/  STG.E desc[UR36][R16.64], R3 ;  /* 0x0000000310007986 */ /* 0x001fe2000c101924 */
[----:B------:R-:W-:Y:S05]  /*158a0*/  EXIT ;  /* 0x000000000000794d */ /* 0x000fea0003800000 */
.L_x_5204:
[----:B------:R-:W-:-:S04]  /*158b0*/  HADD2.F32 R2, -RZ, R2.H0_H0 ;  /* 0x20000002ff027230 */ /* 0x000fc80000004100 */
[----:B------:R-:W0:Y:S02]  /*158c0*/  F2I.FTZ.TRUNC.NTZ R3, R2 ;  /* 0x0000000200037305 */ /* 0x000e24000021f100 */
[----:B0-----:R-:W-:Y:S01]  /*158d0*/  STG.E.U16 desc[UR36][R16.64], R3 ;  /* 0x0000000310007986 */ /* 0x001fe2000c101524 */
[----:B------:R-:W-:Y:S05]  /*158e0*/  EXIT ;  /* 0x000000000000794d */ /* 0x000fea0003800000 */
.L_x_5200:
        /* <DEDUP_REMOVED lines=9> */
.L_x_5207:
[----:B------:R-:W-:Y:S01]  /*15980*/  STG.E.U16 desc[UR36][R16.64], R2 ;  /* 0x0000000210007986 */ /* 0x000fe2000c101524 */
[----:B------:R-:W-:Y:S05]  /*15990*/  EXIT ;  /* 0x000000000000794d */ /* 0x000fea0003800000 */
.L_x_5206:
        /* <DEDUP_REMOVED lines=10> */
.L_x_5209:
[----:B------:R-:W-:-:S05]  /*15a40*/  HADD2.F32 R0, -RZ, R2.H0_H0 ;  /* 0x20000002ff007230 */ /* 0x000fca0000004100 */
[----:B------:R-:W-:-:S04]  /*15a50*/  F2FP.F16.F32.PACK_AB R0, RZ, R0 ;  /* 0x00000000ff00723e */ /* 0x000fc800000000ff */
[----:B------:R-:W-:-:S05]  /*15a60*/  PRMT R0, R0, 0x5410, RZ ;  /* 0x0000541000007816 */ /* 0x000fca00000000ff */
[----:B------:R-:W-:Y:S01]  /*15a70*/  STG.E desc[UR36][R16.64], R0 ;  /* 0x0000000010007986 */ /* 0x000fe2000c101924 */
[----:B------:R-:W-:Y:S05]  /*15a80*/  EXIT ;  /* 0x000000000000794d */ /* 0x000fea0003800000 */
.L_x_5208:
[----:B------:R-:W-:-:S05]  /*15a90*/  HADD2.F32 R2, -RZ, R2.H0_H0 ;  /* 0x20000002ff027230 */ /* 0x000fca0000004100 */
[----:B------:R-:W-:-:S06]  /*15aa0*/  FMUL.FTZ R2, R2, 1 ;  /* 0x3f80000002027820 */ /* 0x000fcc0000410000 */
[----:B------:R-:W0:Y:S02]  /*15ab0*/  F2F.F64.F32 R2, R2 ;  /* 0x0000000200027310 */ /* 0x000e240000201800 */
[----:B0-----:R-:W-:Y:S01]  /*15ac0*/  STG.E.64 desc[UR36][R16.64], R2 ;  /* 0x0000000210007986 */ /* 0x001fe2000c101b24 */
[----:B------:R-:W-:Y:S05]  /*15ad0*/  EXIT ;  /* 0x000000000000794d */ /* 0x000fea0003800000 */
.L_x_5199:
        /* <DEDUP_REMOVED lines=14> */
.L_x_5213:
        /* <DEDUP_REMOVED lines=17> */
.L_x_5216:
[----:B------:R-:W-:-:S04]  /*15cd0*/  SHF.R.U32.HI R3, RZ, 0x18, R3 ;  /* 0x00000018ff037819 */ /* 0x000fc80000011603 */
[----:B------:R-:W-:-:S04]  /*15ce0*/  LOP3.LUT R0, R0, 0x80, R3, 0xf8, !PT ;  /* 0x0000008000007812 */ /* 0x000fc800078ef803 */
[----:B------:R-:W-:-:S07]  /*15cf0*/  PRMT R8, R0, 0x7610, R8 ;  /* 0x0000761000087816 */ /* 0x000fce0000000008 */
.L_x_5215:
[----:B------:R-:W-:Y:S05]  /*15d00*/  BSYNC.RECONVERGENT B0 ;  /* 0x0000000000007941 */ /* 0x000fea0003800200 */
.L_x_5214:
[----:B------:R-:W-:Y:S01]  /*15d10*/  STG.E.U8 desc[UR36][R16.64], R8 ;  /* 0x0000000810007986 */ /* 0x000fe2000c101124 */
[----:B------:R-:W-:Y:S05]  /*15d20*/  EXIT ;  /* 0x000000000000794d */ /* 0x000fea0003800000 */
.L_x_5212:
        /* <DEDUP_REMOVED lines=17> */
.L_x_5219:
[----:B------:R-:W-:-:S04]  /*15e40*/  SHF.R.U32.HI R3, RZ, 0x18, R3 ;  /* 0x00000018ff037819 */ /* 0x000fc80000011603 */
[----:B------:R-:W-:-:S04]  /*15e50*/  LOP3.LUT R0, R0, 0x80, R3, 0xf8, !PT ;  /* 0x0000008000007812 */ /* 0x000fc800078ef803 */
[----:B------:R-:W-:-:S07]  /*15e60*/  PRMT R8, R0, 0x7610, R8 ;  /* 0x0000761000087816 */ /* 0x000fce0000000008 */
.L_x_5218:
[----:B------:R-:W-:Y:S05]  /*15e70*/  BSYNC.RECONVERGENT B0 ;  /* 0x0000000000007941 */ /* 0x000fea0003800200 */
.L_x_5217:
[----:B------:R-:W-:Y:S01]  /*15e80*/  STG.E.U8 desc[UR36][R16.64], R8 ;  /* 0x0000000810007986 */ /* 0x000fe2000c101124 */
[----:B------:R-:W-:Y:S05]  /*15e90*/  EXIT ;  /* 0x000000000000794d */ /* 0x000fea0003800000 */
.L_x_5211:
        /* <DEDUP_REMOVED lines=22> */
.L_x_5221:
[----:B------:R-:W-:-:S06]  /*16000*/  HADD2.F32 R2, -RZ, R2.H0_H0 ;  /* 0x20000002ff027230 */ /* 0x000fcc0000004100 */
[----:B------:R-:W0:Y:S02]  /*16010*/  F2I.U64.TRUNC R2, R2 ;  /* 0x0000000200027311 */ /* 0x000e24000020d800 */
[----:B0-----:R-:W-:Y:S01]  /*16020*/  STG.E.64 desc[UR36][R16.64], R2 ;  /* 0x0000000210007986 */ /* 0x001fe2000c101b24 */
[----:B------:R-:W-:Y:S05]  /*16030*/  EXIT ;  /* 0x000000000000794d */ /* 0x000fea0003800000 */
.L_x_5220:
[----:B------:R-:W-:-:S04]  /*16040*/  HADD2.F32 R2, -RZ, R2.H0_H0 ;  /* 0x20000002ff027230 */ /* 0x000fc80000004100 */
[----:B------:R-:W0:Y:S02]  /*16050*/  F2I.FTZ.U32.TRUNC.NTZ R3, R2 ;  /* 0x0000000200037305 */ /* 0x000e24000021f000 */
[----:B0-----:R-:W-:Y:S01]  /*16060*/  STG.E desc[UR36][R16.64], R3 ;  /* 0x0000000310007986 */ /* 0x001fe2000c101924 */
[----:B------:R-:W-:Y:S05]  /*16070*/  EXIT ;  /* 0x000000000000794d */ /* 0x000fea0003800000 */
.L_x_5210:
        /* <DEDUP_REMOVED lines=11> */
.L_x_5223:
[----:B------:R-:W-:Y:S01]  /*16130*/  HADD2.F32 R2, -RZ, R2.H0_H0 ;  /* 0x20000002ff027230 */ /* 0x000fe20000004100 */
[----:B------:R-:W-:-:S04]  /*16140*/  CS2R R6, SRZ ;  /* 0x0000000000067805 */ /* 0x000fc8000001ff00 */
[----:B------:R-:W-:-:S04]  /*16150*/  FMUL.FTZ R2, R2, 1 ;  /* 0x3f80000002027820 */ /* 0x000fc80000410000 */
[----:B------:R-:W0:Y:S02]  /*16160*/  F2F.F64.F32 R4, R2 ;  /* 0x0000000200047310 */ /* 0x000e240000201800 */
[----:B0-----:R-:W-:Y:S01]  /*16170*/  STG.E.128 desc[UR36][R16.64], R4 ;  /* 0x0000000410007986 */ /* 0x001fe2000c101d24 */
[----:B------:R-:W-:Y:S05]  /*16180*/  EXIT ;  /* 0x000000000000794d */ /* 0x000fea0003800000 */
.L_x_5222:
[----:B------:R-:W-:-:S09]  /*16190*/  UISETP.NE.AND UP0, UPT, UR4, 0xf, UPT ;  /* 0x0000000f0400788c */ /* 0x000fd2000bf05270 */
[----:B------:R-:W-:Y:S05]  /*161a0*/  BRA.U !UP0, `(.L_x_5224) ;  /* 0x0000000108e87547 */ /* 0x000fea000b800000 */
[----:B------:R-:W-:-:S09]  /*161b0*/  UISETP.NE.AND UP0, UPT, UR4, 0x17, UPT ;  /* 0x000000170400788c */ /* 0x000fd2000bf05270 */
[----:B------:R-:W-:Y:S05]  /*161c0*/  BRA.U !UP0, `(.L_x_5225) ;  /* 0x0000000108907547 */ /* 0x000fea000b800000 */
[----:B------:R-:W-:-:S09]  /*161d0*/  UISETP.NE.AND UP0, UPT, UR4, 0x18, UPT ;  /* 0x000000180400788c */ /* 0x000fd2000bf05270 */
[----:B------:R-:W-:Y:S05]  /*161e0*/  BRA.U !UP0, `(.L_x_5226) ;  /* 0x0000000108447547 */ /* 0x000fea000b800000 */
.L_x_5203:
        /* <DEDUP_REMOVED lines=9> */
[----:B------:R-:W-:Y:S01]  /*16280*/  IMAD.U32 R5, RZ, RZ, UR5 ;  /* 0x00000005ff057e24 */ /* 0x000fe2000f8e00ff */
[----:B---3--:R-:W-:Y:S01]  /*16290*/  MOV R6, UR6 ;  /* 0x0000000600067c02 */ /* 0x008fe20008000f00 */
[----:B------:R-:W-:Y:S02]  /*162a0*/  IMAD.U32 R7, RZ, RZ, UR7 ;  /* 0x00000007ff077e24 */ /* 0x000fe4000f8e00ff */
[----:B----4-:R-:W-:Y:S02]  /*162b0*/  IMAD.U32 R10, RZ, RZ, UR8 ;  /* 0x00000008ff0a7e24 */ /* 0x010fe4000f8e00ff */
[----:B-1----:R-:W-:-:S07]  /*162c0*/  IMAD.U32 R11, RZ, RZ, UR9 ;  /* 0x00000009ff0b7e24 */ /* 0x002fce000f8e00ff */
[----:B------:R-:W-:-:S07]  /*162d0*/  LEPC R20, `(.L_x_5227) ;  /* 0x000000001014794e */ /* 0x000fce0000000000 */
[----:B--2---:R-:W-:Y:S05]  /*162e0*/  CALL.ABS.NOINC R2 ;  /* 0x0000000002007343 */ /* 0x004fea0003c00000 */
.L_x_5227:
[----:B------:R-:W-:Y:S05]  /*162f0*/  EXIT ;  /* 0x000000000000794d */ /* 0x000fea0003800000 */
.L_x_5226:
        /* <DEDUP_REMOVED lines=13> */
.L_x_5229:
[----:B------:R-:W-:Y:S05]  /*163d0*/  BSYNC.RECONVERGENT B0 ;  /* 0x0000000000007941 */ /* 0x000fea0003800200 */
.L_x_5228:
[----:B------:R-:W-:-:S05]  /*163e0*/  LOP3.LUT R3, R0, 0x80, R3, 0xf8, !PT ;  /* 0x0000008000037812 */ /* 0x000fca00078ef803 */
[----:B------:R-:W-:Y:S01]  /*163f0*/  STG.E.U8 desc[UR36][R16.64], R3 ;  /* 0x0000000310007986 */ /* 0x000fe2000c101124 */
[----:B------:R-:W-:Y:S05]  /*16400*/  EXIT ;  /* 0x000000000000794d */ /* 0x000fea0003800000 */
.L_x_5225:
        /* <DEDUP_REMOVED lines=12> */
.L_x_5231:
[----:B------:R-:W-:Y:S01]  /*164d0*/  IMAD.MOV.U32 R0, RZ, RZ, 0x7f ;  /* 0x0000007fff007424 */ /* 0x000fe200078e00ff */
[----:B------:R-:W-:-:S04]  /*164e0*/  ISETP.GT.U32.AND P0, PT, R2, 0x7f800000, PT ;  /* 0x7f8000000200780c */ /* 0x000fc80003f04070 */
[----:B------:R-:W-:-:S09]  /*164f0*/  SEL R0, R0, 0x7c, P0 ;  /* 0x0000007c00007807 */ /* 0x000fd20000000000 */
.L_x_5232:
[----:B------:R-:W-:Y:S05]  /*16500*/  BSYNC.RECONVERGENT B0 ;  /* 0x0000000000007941 */ /* 0x000fea0003800200 */
.L_x_5230:
[----:B------:R-:W-:-:S04]  /*16510*/  SHF.R.U32.HI R3, RZ, 0x18, R3 ;  /* 0x00000018ff037819 */ /* 0x000fc80000011603 */
[----:B------:R-:W-:-:S05]  /*16520*/  LOP3.LUT R3, R0, 0x80, R3, 0xf8, !PT ;  /* 0x0000008000037812 */ /* 0x000fca00078ef803 */
[----:B------:R-:W-:Y:S01]  /*16530*/  STG.E.U8 desc[UR36][R16.64], R3 ;  /* 0x0000000310007986 */ /* 0x000fe2000c101124 */
[----:B------:R-:W-:Y:S05]  /*16540*/  EXIT ;  /* 0x000000000000794d */ /* 0x000fea0003800000 */
.L_x_5224:
[----:B------:R-:W-:-:S05]  /*16550*/  HADD2.F32 R0, -RZ, R2.H0_H0 ;  /* 0x20000002ff007230 */ /* 0x000fca0000004100 */
[----:B------:R-:W-:-:S05]  /*16560*/  F2FP.BF16.F32.PACK_AB R0, RZ, R0 ;  /* 0x00000000ff00723e */ /* 0x000fca00000010ff */
[----:B------:R-:W-:Y:S01]  /*16570*/  STG.E.U16 desc[UR36][R16.64], R0 ;  /* 0x0000000010007986 */ /* 0x000fe2000c101524 */
[----:B------:R-:W-:Y:S05]  /*16580*/  EXIT ;  /* 0x000000000000794d */ /* 0x000fea0003800000 */
.L_x_5233:
        /* <DEDUP_REMOVED lines=15> */
.L_x_8019:


//--------------------- .text._ZN2at6native27unrolled_elementwise_kernelIZZZNS0_44_GLOBAL__N__40a83637_7_Lerp_cu_7dd49032_296918lerp_tensor_kernelERNS_18TensorIteratorBaseEENKUlvE0_clEvENKUlvE1_clEvEUlN3c104HalfES8_S8_E_St5arrayIPcLm4EELi4E23TrivialOffsetCalculatorILi3EjESD_ILi1EjENS0_6memory12LoadWithCastILi3EEENSG_13StoreWithCastILi1EEEEEviT_T0_T2_T3_T4_T5_ --------------------------
	.section	.text._ZN2at6native27unrolled_elementwise_kernelIZZZNS0_44_GLOBAL__N__40a83637_7_Lerp_cu_7dd49032_296918lerp_tensor_kernelERNS_18TensorIteratorBaseEENKUlvE0_clEvENKUlvE1_clEvEUlN3c104HalfES8_S8_E_St5arrayIPcLm4EELi4E23TrivialOffsetCalculatorILi3EjESD_ILi1EjENS0_6memory12LoadWithCastILi3EEENSG_13StoreWithCastILi1EEEEEviT_T0_T2_T3_T4_T5_,"ax",@progbits
	.align	128
        .global         _ZN2at6native27unrolled_elementwise_kernelIZZZNS0_44_GLOBAL__N__40a83637_7_Lerp_cu_7dd49032_296918lerp_tensor_kernelERNS_18TensorIteratorBaseEENKUlvE0_clEvENKUlvE1_clEvEUlN3c104HalfES8_S8_E_St5arrayIPcLm4EELi4E23TrivialOffsetCalculatorILi3EjESD_ILi1EjENS0_6memory12LoadWithCastILi3EEENSG_13StoreWithCastILi1EEEEEviT_T0_T2_T3_T4_T5_
        .type           _ZN2at6native27unrolled_elementwise_kernelIZZZNS0_44_GLOBAL__N__40a83637_7_Lerp_cu_7dd49032_296918lerp_tensor_kernelERNS_18TensorIteratorBaseEENKUlvE0_clEvENKUlvE1_clEvEUlN3c104HalfES8_S8_E_St5arrayIPcLm4EELi4E23TrivialOffsetCalculatorILi3EjESD_ILi1EjENS0_6memory12LoadWithCastILi3EEENSG_13StoreWithCastILi1EEEEEviT_T0_T2_T3_T4_T5_,@function
        .size           _ZN2at6native27unrolled_elementwise_kernelIZZZNS0_44_GLOBAL__N__40a83637_7_Lerp_cu_7dd49032_296918lerp_tensor_kernelERNS_18TensorIteratorBaseEENKUlvE0_clEvENKUlvE1_clEvEUlN3c104HalfES8_S8_E_St5arrayIPcLm4EELi4E23TrivialOffsetCalculatorILi3EjESD_ILi1EjENS0_6memory12LoadWithCastILi3EEENSG_13StoreWithCastILi1EEEEEviT_T0_T2_T3_T4_T5_,(.L_x_8020 - _ZN2at6native27unrolled_elementwise_kernelIZZZNS0_44_GLOBAL__N__40a83637_7_Lerp_cu_7dd49032_296918lerp_tensor_kernelERNS_18TensorIteratorBaseEENKUlvE0_clEvENKUlvE1_clEvEUlN3c104HalfES8_S8_E_St5arrayIPcLm4EELi4E23TrivialOffsetCalculatorILi3EjESD_ILi1EjENS0_6memory12LoadWithCastILi3EEENSG_13StoreWithCastILi1EEEEEviT_T0_T2_T3_T4_T5_)
        .other          _ZN2at6native27unrolled_elementwise_kernelIZZZNS0_44_GLOBAL__N__40a83637_7_Lerp_cu_7dd49032_296918lerp_tensor_kernelERNS_18TensorIteratorBaseEENKUlvE0_clEvENKUlvE1_clEvEUlN3c104HalfES8_S8_E_St5arrayIPcLm4EELi4E23TrivialOffsetCalculatorILi3EjESD_ILi1EjENS0_6memory12LoadWithCastILi3EEENSG_13StoreWithCastILi1EEEEEviT_T0_T2_T3_T4_T5_,@"STO_CUDA_ENTRY STV_DEFAULT"
_ZN2at6native27unrolled_elementwise_kernelIZZZNS0_44_GLOBAL__N__40a83637_7_Lerp_cu_7dd49032_296918lerp_tensor_kernelERNS_18TensorIteratorBaseEENKUlvE0_clEvENKUlvE1_clEvEUlN3c104HalfES8_S8_E_St5arrayIPcLm4EELi4E23TrivialOffsetCalculatorILi3EjESD_ILi1EjENS0_6memory12LoadWithCastILi3EEENSG_13StoreWithCastILi1EEEEEviT_T0_T2_T3_T4_T5_:
.text._ZN2at6native27unrolled_elementwise_kernelIZZZNS0_44_GLOBAL__N__40a83637_7_Lerp_cu_7dd49032_296918lerp_tensor_kernelERNS_18TensorIteratorBaseEENKUlvE0_clEvENKUlvE1_clEvEUlN3c104HalfES8_S8_E_St5arrayIPcLm4EELi4E23TrivialOffsetCalculatorILi3EjESD_ILi1EjENS0_6memory12LoadWithCastILi3EEENSG_13StoreWithCastILi1EEEEEviT_T0_T2_T3_T4_T5_:
        /* <DEDUP_REMOVED lines=38> */
.L_x_5239:
[----:B------:R-:W2:Y:S02]  /*0260*/  LDG.E.U8 R4, desc[UR36][R4.64] ;  /* 0x0000002404047981 */ /* 0x000ea4000c1e1100 */
[----:B--2---:R-:W-:-:S04]  /*0270*/  I2FP.F32.U32 R0, R4 ;  /* 0x0000000400007245 */ /* 0x004fc80000201000 */
[----:B------:R-:W-:-:S04]  /*0280*/  F2FP.F16.F32.PACK_AB R0, RZ, R0 ;  /* 0x00000000ff00723e */ /* 0x000fc800000000ff */
[----:B------:R-:W-:Y:S01]  /*0290*/  PRMT R29, R0, 0x7610, R29 ;  /* 0x00007610001d7816 */ /* 0x000fe2000000001d */
[----:B------:R-:W-:Y:S06]  /*02a0*/  BRA `(.L_x_5241) ;  /* 0x0000000c00d87947 */ /* 0x000fec0003800000 */
.L_x_5238:
        /* <DEDUP_REMOVED lines=11> */
.L_x_5243:
[----:B------:R-:W2:Y:S02]  /*0360*/  LDG.E R4, desc[UR36][R4.64] ;  /* 0x0000002404047981 */ /* 0x000ea4000c1e1900 */
[----:B--2---:R-:W-:-:S04]  /*0370*/  I2FP.F32.S32 R0, R4 ;  /* 0x0000000400007245 */ /* 0x004fc80000201400 */
[----:B------:R-:W-:-:S04]  /*0380*/  F2FP.F16.F32.PACK_AB R0, RZ, R0 ;  /* 0x00000000ff00723e */ /* 0x000fc800000000ff */
[----:B------:R-:W-:Y:S01]  /*0390*/  PRMT R29, R0, 0x7610, R29 ;  /* 0x00007610001d7816 */ /* 0x000fe2000000001d */
[----:B------:R-:W-:Y:S06]  /*03a0*/  BRA `(.L_x_5241) ;  /* 0x0000000c00987947 */ /* 0x000fec0003800000 */
.L_x_5242:
[----:B------:R-:W2:Y:S02]  /*03b0*/  LDG.E.U16 R4, desc[UR36][R4.64] ;  /* 0x0000002404047981 */ /* 0x000ea4000c1e1500 */
[----:B--2---:R-:W0:Y:S02]  /*03c0*/  I2F.S16 R0, R4 ;  /* 0x0000000400007306 */ /* 0x004e240000101400 */
[----:B0-----:R-:W-:-:S04]  /*03d0*/  F2FP.F16.F32.PACK_AB R0, RZ, R0 ;  /* 0x00000000ff00723e */ /* 0x001fc800000000ff */
[----:B------:R-:W-:Y:S01]  /*03e0*/  PRMT R29, R0, 0x7610, R29 ;  /* 0x00007610001d7816 */ /* 0x000fe2000000001d */
[----:B------:R-:W-:Y:S06]  /*03f0*/  BRA `(.L_x_5241) ;  /* 0x0000000c00847947 */ /* 0x000fec0003800000 */
.L_x_5237:
        /* <DEDUP_REMOVED lines=9> */
.L_x_5245:
[----:B------:R1:W5:Y:S01]  /*0490*/  LDG.E.U16 R29, desc[UR36][R4.64] ;  /* 0x00000024041d7981 */ /* 0x000362000c1e1500 */
[----:B------:R-:W-:Y:S05]  /*04a0*/  BRA `(.L_x_5241) ;  /* 0x0000000c00587947 */ /* 0x000fea0003800000 */
.L_x_5244:
        /* <DEDUP_REMOVED lines=9> */
.L_x_5247:
[----:B------:R0:W5:Y:S01]  /*0540*/  LDG.E.U16 R29, desc[UR36][R4.64] ;  /* 0x00000024041d7981 */ /* 0x000162000c1e1500 */
[----:B------:R-:W-:Y:S05]  /*0550*/  BRA `(.L_x_5241) ;  /* 0x0000000c002c7947 */ /* 0x000fea0003800000 */
.L_x_5246:
        /* <DEDUP_REMOVED lines=13> */
.L_x_5236:
        /* <DEDUP_REMOVED lines=14> */
.L_x_5250:
        /* <DEDUP_REMOVED lines=13> */
.L_x_5249:
        /* <DEDUP_REMOVED lines=27> */
.L_x_5252:
        /* <DEDUP_REMOVED lines=15> */
.L_x_5251:
[----:B------:R-:W2:Y:S02]  /*0a80*/  LDG.E.U16 R0, desc[UR36][R4.64] ;  /* 0x0000002404007981 */ /* 0x000ea4000c1e1500 */
[----:B--2---:R-:W-:-:S05]  /*0a90*/  IMAD.U32 R0, R0, 0x10000, RZ ;  /* 0x0001000000007824 */ /* 0x004fca00078e00ff */
[----:B------:R-:W-:-:S04]  /*0aa0*/  F2FP.F16.F32.PACK_AB R0, RZ, R0 ;  /* 0x00000000ff00723e */ /* 0x000fc800000000ff */
[----:B------:R-:W-:Y:S01]  /*0ab0*/  PRMT R29, R0, 0x7610, R29 ;  /* 0x00007610001d7816 */ /* 0x000fe2000000001d */
[----:B------:R-:W-:Y:S06]  /*0ac0*/  BRA `(.L_x_5241) ;  /* 0x0000000400d07947 */ /* 0x000fec0003800000 */
.L_x_5248:
        /* <DEDUP_REMOVED lines=13> */
.L_x_5255:
        /* <DEDUP_REMOVED lines=21> */
.L_x_5259:
[----:B------:R-:W-:Y:S05]  /*0cf0*/  BSYNC.RECONVERGENT B1 ;  /* 0x0000000000017941 */ /* 0x000fea0003800200 */
.L_x_5258:
[----:B------:R-:W-:Y:S01]  /*0d00*/  IMAD.SHL.U32 R0, R0, 0x100000, RZ ;  /* 0x0010000000007824 */ /* 0x000fe200078e00ff */
[----:B------:R-:W-:-:S04]  /*0d10*/  LEA R3, R3, 0x3b800000, 0x17 ;  /* 0x3b80000003037811 */ /* 0x000fc800078eb8ff */
[----:B------:R-:W-:-:S07]  /*0d20*/  LOP3.LUT R0, R3, R0, R7, 0xfe, !PT ;  /* 0x0000000003007212 */ /* 0x000fce00078efe07 */
.L_x_5257:
[----:B------:R-:W-:Y:S05]  /*0d30*/  BSYNC.RECONVERGENT B0 ;  /* 0x0000000000007941 */ /* 0x000fea0003800200 */
.L_x_5256:
[----:B------:R-:W-:-:S04]  /*0d40*/  F2FP.F16.F32.PACK_AB R0, RZ, R0 ;  /* 0x00000000ff00723e */ /* 0x000fc800000000ff */
[----:B------:R-:W-:Y:S01]  /*0d50*/  PRMT R29, R0, 0x7610, R29 ;  /* 0x00007610001d7816 */ /* 0x000fe2000000001d */
[----:B------:R-:W-:Y:S06]  /*0d60*/  BRA `(.L_x_5241) ;  /* 0x0000000400287947 */ /* 0x000fec0003800000 */
.L_x_5254:
        /* <DEDUP_REMOVED lines=21> */
.L_x_5263:
[----:B------:R-:W-:Y:S05]  /*0ec0*/  BSYNC.RECONVERGENT B1 ;  /* 0x0000000000017941 */ /* 0x000fea0003800200 */
.L_x_5262:
[----:B------:R-:W-:Y:S01]  /*0ed0*/  IMAD.SHL.U32 R0, R0, 0x200000, RZ ;  /* 0x0020000000007824 */ /* 0x000fe200078e00ff */
[----:B------:R-:W-:-:S04]  /*0ee0*/  LEA R3, R3, 0x37800000, 0x17 ;  /* 0x3780000003037811 */ /* 0x000fc800078eb8ff */
[----:B------:R-:W-:-:S07]  /*0ef0*/  LOP3.LUT R0, R3, R0, R7, 0xfe, !PT ;  /* 0x0000000003007212 */ /* 0x000fce00078efe07 */
.L_x_5261:
[----:B------:R-:W-:Y:S05]  /*0f00*/  BSYNC.RECONVERGENT B0 ;  /* 0x0000000000007941 */ /* 0x000fea0003800200 */
.L_x_5260:
[----:B------:R-:W-:-:S04]  /*0f10*/  F2FP.F16.F32.PACK_AB R0, RZ, R0 ;  /* 0x00000000ff00723e */ /* 0x000fc800000000ff */
[----:B------:R-:W-:Y:S01]  /*0f20*/  PRMT R29, R0, 0x7610, R29 ;  /* 0x00007610001d7816 */ /* 0x000fe2000000001d */
[----:B------:R-:W-:Y:S06]  /*0f30*/  BRA `(.L_x_5241) ;  /* 0x0000000000b47947 */ /* 0x000fec0003800000 */
.L_x_5253:
[----:B------:R-:W-:-:S09]  /*0f40*/  UISETP.NE.AND UP0, UPT, UR4, 0x1c, UPT ;  /* 0x0000001c0400788c */ /* 0x000fd2000bf05270 */
[----:B------:R-:W-:Y:S05]  /*0f50*/  BRA.U !UP0, `(.L_x_5264) ;  /* 0x00000001089c7547 */ /* 0x000fea000b800000 */
[----:B------:R-:W-:-:S09]  /*0f60*/  UISETP.NE.AND UP0, UPT, UR4, 0x1d, UPT ;  /* 0x0000001d0400788c */ /* 0x000fd2000bf05270 */
[----:B------:R-:W-:Y:S05]  /*0f70*/  BRA.U !UP0, `(.L_x_5265) ;  /* 0x0000000108807547 */ /* 0x000fea000b800000 */
[----:B------:R-:W-:-:S09]  /*0f80*/  UISETP.NE.AND UP0, UPT, UR4, 0x2c, UPT ;  /* 0x0000002c0400788c */ /* 0x000fd2000bf05270 */
[----:B------:R-:W-:Y:S05]  /*0f90*/  BRA.U !UP0, `(.L_x_5266) ;  /* 0x0000000108487547 */ /* 0x000fea000b800000 */
.L_x_5240:
        /* <DEDUP_REMOVED lines=16> */
.L_x_5267:
[----:B------:R-:W-:Y:S01]  /*10a0*/  PRMT R29, RZ, 0x7610, R29 ;  /* 0x00007610ff1d7816 */ /* 0x000fe2000000001d */
[----:B------:R-:W-:Y:S06]  /*10b0*/  BRA `(.L_x_5241) ;  /* 0x0000000000547947 */ /* 0x000fec0003800000 */
.L_x_5266:
        /* <DEDUP_REMOVED lines=8> */
.L_x_5269:
[----:B------:R-:W-:Y:S05]  /*1140*/  BSYNC.RECONVERGENT B0 ;  /* 0x0000000000007941 */ /* 0x000fea0003800200 */
.L_x_5268:
[----:B------:R-:W-:-:S04]  /*1150*/  F2FP.F16.F32.PACK_AB R0, RZ, R0 ;  /* 0x00000000ff00723e */ /* 0x000fc800000000ff */
[----:B------:R-:W-:Y:S01]  /*1160*/  PRMT R29, R0, 0x7610, R29 ;  /* 0x00007610001d7816 */ /* 0x000fe2000000001d */
[----:B------:R-:W-:Y:S06]  /*1170*/  BRA `(.L_x_5241) ;  /* 0x0000000000247947 */ /* 0x000fec0003800000 */
.L_x_5265:
[----:B------:R-:W2:Y:S02]  /*1180*/  LDG.E.64 R4, desc[UR36][R4.64] ;  /* 0x0000002404047981 */ /* 0x000ea4000c1e1b00 */
[----:B--2---:R-:W0:Y:S02]  /*1190*/  I2F.U64 R0, R4 ;  /* 0x0000000400007312 */ /* 0x004e240000301000 */
[----:B0-----:R-:W-:-:S04]  /*11a0*/  F2FP.F16.F32.PACK_AB R0, RZ, R0 ;  /* 0x00000000ff00723e */ /* 0x001fc800000000ff */
[----:B------:R-:W-:Y:S01]  /*11b0*/  PRMT R29, R0, 0x7610, R29 ;  /* 0x00007610001d7816 */ /* 0x000fe2000000001d */
[----:B------:R-:W-:Y:S06]  /*11c0*/  BRA `(.L_x_5241) ;  /* 0x0000000000107947 */ /* 0x000fec0003800000 */
.L_x_5264:
[----:B------:R-:W2:Y:S02]  /*11d0*/  LDG.E R4, desc[UR36][R4.64] ;  /* 0x0000002404047981 */ /* 0x000ea4000c1e1900 */
[----:B--2---:R-:W-:-:S04]  /*11e0*/  I2FP.F32.U32 R0, R4 ;  /* 0x0000000400007245 */ /* 0x004fc80000201000 */
[----:B------:R-:W-:-:S04]  /*11f0*/  F2FP.F16.F32.PACK_AB R0, RZ, R0 ;  /* 0x00000000ff00723e */ /* 0x000fc800000000ff */
[----:B------:R-:W-:-:S07]  /*1200*/  PRMT R29, R0, 0x7610, R29 ;  /* 0x00007610001d7816 */ /* 0x000fce000000001d */
.L_x_5241:
        /* <DEDUP_REMOVED lines=21> */
.L_x_5273:
[----:B------:R-:W2:Y:S02]  /*1360*/  LDG.E.U8 R4, desc[UR36][R4.64] ;  /* 0x0000002404047981 */ /* 0x000ea4000c1e1100 */
[----:B--2---:R-:W-:-:S04]  /*1370*/  I2FP.F32.U32 R0, R4 ;  /* 0x0000000400007245 */ /* 0x004fc80000201000 */
[----:B------:R-:W-:-:S04]  /*1380*/  F2FP.F16.F32.PACK_AB R0, RZ, R0 ;  /* 0x00000000ff00723e */ /* 0x000fc800000000ff */
[----:B------:R-:W-:Y:S01]  /*1390*/  PRMT R28, R0, 0x7610, R28 ;  /* 0x00007610001c7816 */ /* 0x000fe2000000001c */
[----:B------:R-:W-:Y:S06]  /*13a0*/  BRA `(.L_x_5275) ;  /* 0x0000000c00d87947 */ /* 0x000fec0003800000 */
.L_x_5272:
        /* <DEDUP_REMOVED lines=11> */
.L_x_5277:
[----:B------:R-:W2:Y:S02]  /*1460*/  LDG.E R4, desc[UR36][R4.64] ;  /* 0x0000002404047981 */ /* 0x000ea4000c1e1900 */
[----:B--2---:R-:W-:-:S04]  /*1470*/  I2FP.F32.S32 R0, R4 ;  /* 0x0000000400007245 */ /* 0x004fc80000201400 */
[----:B------:R-:W-:-:S04]  /*1480*/  F2FP.F16.F32.PACK_AB R0, RZ, R0 ;  /* 0x00000000ff00723e */ /* 0x000fc800000000ff */
[----:B------:R-:W-:Y:S01]  /*1490*/  PRMT R28, R0, 0x7610, R28 ;  /* 0x00007610001c7816 */ /* 0x000fe2000000001c */
[----:B------:R-:W-:Y:S06]  /*14a0*/  BRA `(.L_x_5275) ;  /* 0x0000000c00987947 */ /* 0x000fec0003800000 */
.L_x_5276:
[----:B------:R-:W2:Y:S02]  /*14b0*/  LDG.E.U16 R4, desc[UR36][R4.64] ;  /* 0x0000002404047981 */ /* 0x000ea4000c1e1500 */
[----:B--2---:R-:W0:Y:S02]  /*14c0*/  I2F.S16 R0, R4 ;  /* 0x0000000400007306 */ /* 0x004e240000101400 */
[----:B0-----:R-:W-:-:S04]  /*14d0*/  F2FP.F16.F32.PACK_AB R0, RZ, R0 ;  /* 0x00000000ff00723e */ /* 0x001fc800000000ff */
[----:B------:R-:W-:Y:S01]  /*14e0*/  PRMT R28, R0, 0x7610, R28 ;  /* 0x00007610001c7816 */ /* 0x000fe2000000001c */
[----:B------:R-:W-:Y:S06]  /*14f0*/  BRA `(.L_x_5275) ;  /* 0x0000000c00847947 */ /* 0x000fec0003800000 */
.L_x_5271:
        /* <DEDUP_REMOVED lines=9> */
.L_x_5279:
[----:B------:R1:W5:Y:S01]  /*1590*/  LDG.E.U16 R28, desc[UR36][R4.64] ;  /* 0x00000024041c7981 */ /* 0x000362000c1e1500 */
[----:B------:R-:W-:Y:S05]  /*15a0*/  BRA `(.L_x_5275) ;  /* 0x0000000c00587947 */ /* 0x000fea0003800000 */
.L_x_5278:
        /* <DEDUP_REMOVED lines=9> */
.L_x_5281:
[----:B------:R0:W5:Y:S01]  /*1640*/  LDG.E.U16 R28, desc[UR36][R4.64] ;  /* 0x00000024041c7981 */ /* 0x000162000c1e1500 */
[----:B------:R-:W-:Y:S05]  /*1650*/  BRA `(.L_x_5275) ;  /* 0x0000000c002c7947 */ /* 0x000fea0003800000 */
.L_x_5280:
        /* <DEDUP_REMOVED lines=13> */
.L_x_5270:
        /* <DEDUP_REMOVED lines=14> */
.L_x_5284:
        /* <DEDUP_REMOVED lines=13> */
.L_x_5283:
        /* <DEDUP_REMOVED lines=27> */
.L_x_5286:
        /* <DEDUP_REMOVED lines=15> */
.L_x_5285:
[----:B------:R-:W2:Y:S02]  /*1b80*/  LDG.E.U16 R0, desc[UR36][R4.64] ;  /* 0x0000002404007981 */ /* 0x000ea4000c1e1500 */
[----:B--2---:R-:W-:-:S05]  /*1b90*/  IMAD.U32 R0, R0, 0x10000, RZ ;  /* 0x0001000000007824 */ /* 0x004fca00078e00ff */
[----:B------:R-:W-:-:S04]  /*1ba0*/  F2FP.F16.F32.PACK_AB R0, RZ, R0 ;  /* 0x00000000ff00723e */ /* 0x000fc800000000ff */
[----:B------:R-:W-:Y:S01]  /*1bb0*/  PRMT R28, R0, 0x7610, R28 ;  /* 0x00007610001c7816 */ /* 0x000fe2000000001c */
[----:B------:R-:W-:Y:S06]  /*1bc0*/  BRA `(.L_x_5275) ;  /* 0x0000000400d07947 */ /* 0x000fec0003800000 */
.L_x_5282:
        /* <DEDUP_REMOVED lines=13> */
.L_x_5289:
        /* <DEDUP_REMOVED lines=21> */
.L_x_5293:
[----:B------:R-:W-:Y:S05]  /*1df0*/  BSYNC.RECONVERGENT B1 ;  /* 0x0000000000017941 */ /* 0x000fea0003800200 */
.L_x_5292:
[----:B------:R-:W-:Y:S01]  /*1e00*/  IMAD.SHL.U32 R0, R0, 0x100000, RZ ;  /* 0x0010000000007824 */ /* 0x000fe200078e00ff */
[----:B------:R-:W-:-:S04]  /*1e10*/  LEA R3, R3, 0x3b800000, 0x17 ;  /* 0x3b80000003037811 */ /* 0x000fc800078eb8ff */
[----:B------:R-:W-:-:S07]  /*1e20*/  LOP3.LUT R0, R3, R0, R7, 0xfe, !PT ;  /* 0x0000000003007212 */ /* 0x000fce00078efe07 */
.L_x_5291:
[----:B------:R-:W-:Y:S05]  /*1e30*/  BSYNC.RECONVERGENT B0 ;  /* 0x0000000000007941 */ /* 0x000fea0003800200 */
.L_x_5290:
[----:B------:R-:W-:-:S04]  /*1e40*/  F2FP.F16.F32.PACK_AB R0, RZ, R0 ;  /* 0x00000000ff00723e */ /* 0x000fc800000000ff */
[----:B------:R-:W-:Y:S01]  /*1e50*/  PRMT R28, R0, 0x7610, R28 ;  /* 0x00007610001c7816 */ /* 0x000fe2000000001c */
[----:B------:R-:W-:Y:S06]  /*1e60*/  BRA `(.L_x_5275) ;  /* 0x0000000400287947 */ /* 0x000fec0003800000 */
.L_x_5288:
        /* <DEDUP_REMOVED lines=21> */
.L_x_5297:
[----:B------:R-:W-:Y:S05]  /*1fc0*/  BSYNC.RECONVERGENT B1 ;  /* 0x0000000000017941 */ /* 0x000fea0003800200 */
.L_x_5296:
[----:B------:R-:W-:Y:S01]  /*1fd0*/  IMAD.SHL.U32 R0, R0, 0x200000, RZ ;  /* 0x0020000000007824 */ /* 0x000fe200078e00ff */
[----:B------:R-:W-:-:S04]  /*1fe0*/  LEA R3, R3, 0x37800000, 0x17 ;  /* 0x3780000003037811 */ /* 0x000fc800078eb8ff */
[----:B------:R-:W-:-:S07]  /*1ff0*/  LOP3.LUT R0, R3, R0, R7, 0xfe, !PT ;  /* 0x0000000003007212 */ /* 0x000fce00078efe07 */
.L_x_5295:
[----:B------:R-:W-:Y:S05]  /*2000*/  BSYNC.RECONVERGENT B0 ;  /* 0x0000000000007941 */ /* 0x000fea0003800200 */
.L_x_5294:
[----:B------:R-:W-:-:S04]  /*2010*/  F2FP.F16.F32.PACK_AB R0, RZ, R0 ;  /* 0x00000000ff00723e */ /* 0x000fc800000000ff */
[----:B------:R-:W-:Y:S01]  /*2020*/  PRMT R28, R0, 0x7610, R28 ;  /* 0x00007610001c7816 */ /* 0x000fe2000000001c */
[----:B------:R-:W-:Y:S06]  /*2030*/  BRA `(.L_x_5275) ;  /* 0x0000000000b47947 */ /* 0x000fec0003800000 */
.L_x_5287:
[----:B------:R-:W-:-:S09]  /*2040*/  UISETP.NE.AND UP0, UPT, UR4, 0x1c, UPT ;  /* 0x0000001c0400788c */ /* 0x000fd2000bf05270 */
[----:B------:R-:W-:Y:S05]  /*2050*/  BRA.U !UP0, `(.L_x_5298) ;  /* 0x00000001089c7547 */ /* 0x000fea000b800000 */
[----:B------:R-:W-:-:S09]  /*2060*/  UISETP.NE.AND UP0, UPT, UR4, 0x1d, UPT ;  /* 0x0000001d0400788c */ /* 0x000fd2000bf05270 */
[----:B------:R-:W-:Y:S05]  /*2070*/  BRA.U !UP0, `(.L_x_5299) ;  /* 0x0000000108807547 */ /* 0x000fea000b800000 */
[----:B------:R-:W-:-:S09]  /*2080*/  UISETP.NE.AND UP0, UPT, UR4, 0x2c, UPT ;  /* 0x0000002c0400788c */ /* 0x000fd2000bf05270 */
[----:B------:R-:W-:Y:S05]  /*2090*/  BRA.U !UP0, `(.L_x_5300) ;  /* 0x0000000108487547 */ /* 0x000fea000b800000 */
.L_x_5274:
        /* <DEDUP_REMOVED lines=16> */
.L_x_5301:
[----:B------:R-:W-:Y:S01]  /*21a0*/  PRMT R28, RZ, 0x7610, R28 ;  /* 0x00007610ff1c7816 */ /* 0x000fe2000000001c */
[----:B------:R-:W-:Y:S06]  /*21b0*/  BRA `(.L_x_5275) ;  /* 0x0000000000547947 */ /* 0x000fec0003800000 */
.L_x_5300:
        /* <DEDUP_REMOVED lines=8> */
.L_x_5303:
[----:B------:R-:W-:Y:S05]  /*2240*/  BSYNC.RECONVERGENT B0 ;  /* 0x0000000000007941 */ /* 0x000fea0003800200 */
.L_x_5302:
[----:B------:R-:W-:-:S04]  /*2250*/  F2FP.F16.F32.PACK_AB R0, RZ, R0 ;  /* 0x00000000ff00723e */ /* 0x000fc800000000ff */
[----:B------:R-:W-:Y:S01]  /*2260*/  PRMT R28, R0, 0x7610, R28 ;  /* 0x00007610001c7816 */ /* 0x000fe2000000001c */
[----:B------:R-:W-:Y:S06]  /*2270*/  BRA `(.L_x_5275) ;  /* 0x0000000000247947 */ /* 0x000fec0003800000 */
.L_x_5299:
[----:B------:R-:W2:Y:S02]  /*2280*/  LDG.E.64 R4, desc[UR36][R4.64] ;  /* 0x0000002404047981 */ /* 0x000ea4000c1e1b00 */
[----:B--2---:R-:W0:Y:S02]  /*2290*/  I2F.U64 R0, R4 ;  /* 0x0000000400007312 */ /* 0x004e240000301000 */
[----:B0-----:R-:W-:-:S04]  /*22a0*/  F2FP.F16.F32.PACK_AB R0, RZ, R0 ;  /* 0x00000000ff00723e */ /* 0x001fc800000000ff */
[----:B------:R-:W-:Y:S01]  /*22b0*/  PRMT R28, R0, 0x7610, R28 ;  /* 0x00007610001c7816 */ /* 0x000fe2000000001c */
[----:B------:R-:W-:Y:S06]  /*22c0*/  BRA `(.L_x_5275) ;  /* 0x0000000000107947 */ /* 0x000fec0003800000 */
.L_x_5298:
[----:B------:R-:W2:Y:S02]  /*22d0*/  LDG.E R4, desc[UR36][R4.64] ;  /* 0x0000002404047981 */ /* 0x000ea4000c1e1900 */
[----:B--2---:R-:W-:-:S04]  /*22e0*/  I2FP.F32.U32 R0, R4 ;  /* 0x0000000400007245 */ /* 0x004fc80000201000 */
[----:B------:R-:W-:-:S04]  /*22f0*/  F2FP.F16.F32.PACK_AB R0, RZ, R0 ;  /* 0x00000000ff00723e */ /* 0x000fc800000000ff */
[----:B------:R-:W-:-:S07]  /*2300*/  PRMT R28, R0, 0x7610, R28 ;  /* 0x00007610001c7816 */ /* 0x000fce000000001c */
.L_x_5275:
        /* <DEDUP_REMOVED lines=21> */
.L_x_5307:
[----:B------:R-:W2:Y:S02]  /*2460*/  LDG.E.U8 R4, desc[UR36][R4.64] ;  /* 0x0000002404047981 */ /* 0x000ea4000c1e1100 */
[----:B--2---:R-:W-:-:S04]  /*2470*/  I2FP.F32.U32 R0, R4 ;  /* 0x0000000400007245 */ /* 0x004fc80000201000 */
[----:B------:R-:W-:-:S04]  /*2480*/  F2FP.F16.F32.PACK_AB R0, RZ, R0 ;  /* 0x00000000ff00723e */ /* 0x000fc800000000ff */
[----:B------:R-:W-:Y:S01]  /*2490*/  PRMT R26, R0, 0x7610, R26 ;  /* 0x00007610001a7816 */ /* 0x000fe2000000001a */
[----:B------:R-:W-:Y:S06]  /*24a0*/  BRA `(.L_x_5309) ;  /* 0x0000000c00d87947 */ /* 0x000fec0003800000 */
.L_x_5306:
        /* <DEDUP_REMOVED lines=11> */
.L_x_5311:
[----:B------:R-:W2:Y:S02]  /*2560*/  LDG.E R4, desc[UR36][R4.64] ;  /* 0x0000002404047981 */ /* 0x000ea4000c1e1900 */
[----:B--2---:R-:W-:-:S04]  /*2570*/  I2FP.F32.S32 R0, R4 ;  /* 0x0000000400007245 */ /* 0x004fc80000201400 */
[----:B------:R-:W-:-:S04]  /*2580*/  F2FP.F16.F32.PACK_AB R0, RZ, R0 ;  /* 0x00000000ff00723e */ /* 0x000fc800000000ff */
[----:B------:R-:W-:Y:S01]  /*2590*/  PRMT R26, R0, 0x7610, R26 ;  /* 0x00007610001a7816 */ /* 0x000fe2000000001a */
[----:B------:R-:W-:Y:S06]  /*25a0*/  BRA `(.L_x_5309) ;  /* 0x0000000c00987947 */ /* 0x000fec0003800000 */
.L_x_5310:
[----:B------:R-:W2:Y:S02]  /*25b0*/  LDG.E.U16 R4, desc[UR36][R4.64] ;  /* 0x0000002404047981 */ /* 0x000ea4000c1e1500 */
[----:B--2---:R-:W0:Y:S02]  /*25c0*/  I2F.S16 R0, R4 ;  /* 0x0000000400007306 */ /* 0x004e240000101400 */
[----:B0-----:R-:W-:-:S04]  /*25d0*/  F2FP.F16.F32.PACK_AB R0, RZ, R0 ;  /* 0x00000000ff00723e */ /* 0x001fc800000000ff */
[----:B------:R-:W-:Y:S01]  /*25e0*/  PRMT R26, R0, 0x7610, R26 ;  /* 0x00007610001a7816 */ /* 0x000fe2000000001a */
[----:B------:R-:W-:Y:S06]  /*25f0*/  BRA `(.L_x_5309) ;  /* 0x0000000c00847947 */ /* 0x000fec0003800000 */
.L_x_5305:
        /* <DEDUP_REMOVED lines=9> */
.L_x_5313:
[----:B------:R0:W5:Y:S01]  /*2690*/  LDG.E.U16 R26, desc[UR36][R4.64] ;  /* 0x00000024041a7981 */ /* 0x000162000c1e1500 */
[----:B------:R-:W-:Y:S05]  /*26a0*/  BRA `(.L_x_5309) ;  /* 0x0000000c00587947 */ /* 0x000fea0003800000 */
.L_x_5312:
        /* <DEDUP_REMOVED lines=9> */
.L_x_5315:
[----:B------:R1:W5:Y:S01]  /*2740*/  LDG.E.U16 R26, desc[UR36][R4.64] ;  /* 0x00000024041a7981 */ /* 0x000362000c1e1500 */
[----:B------:R-:W-:Y:S05]  /*2750*/  BRA `(.L_x_5309) ;  /* 0x0000000c002c7947 */ /* 0x000fea0003800000 */
.L_x_5314:
        /* <DEDUP_REMOVED lines=13> */
.L_x_5304:
        /* <DEDUP_REMOVED lines=14> */
.L_x_5318:
        /* <DEDUP_REMOVED lines=13> */
.L_x_5317:
        /* <DEDUP_REMOVED lines=27> */
.L_x_5320:
        /* <DEDUP_REMOVED lines=15> */
.L_x_5319:
[----:B------:R-:W2:Y:S02]  /*2c80*/  LDG.E.U16 R0, desc[UR36][R4.64] ;  /* 0x0000002404007981 */ /* 0x000ea4000c1e1500 */
[----:B--2---:R-:W-:-:S05]  /*2c90*/  IMAD.U32 R0, R0, 0x10000, RZ ;  /* 0x0001000000007824 */ /* 0x004fca00078e00ff */
[----:B------:R-:W-:-:S04]  /*2ca0*/  F2FP.F16.F32.PACK_AB R0, RZ, R0 ;  /* 0x00000000ff00723e */ /* 0x000fc800000000ff */
[----:B------:R-:W-:Y:S01]  /*2cb0*/  PRMT R26, R0, 0x7610, R26 ;  /* 0x00007610001a7816 */ /* 0x000fe2000000001a */
[----:B------:R-:W-:Y:S06]  /*2cc0*/  BRA `(.L_x_5309) ;  /* 0x0000000400d07947 */ /* 0x000fec0003800000 */
.L_x_5316:
        /* <DEDUP_REMOVED lines=13> */
.L_x_5323:
        /* <DEDUP_REMOVED lines=21> */
.L_x_5327:
[----:B------:R-:W-:Y:S05]  /*2ef0*/  BSYNC.RECONVERGENT B1 ;  /* 0x0000000000017941 */ /* 0x000fea0003800200 */
.L_x_5326:
[----:B------:R-:W-:Y:S01]  /*2f00*/  IMAD.SHL.U32 R0, R0, 0x100000, RZ ;  /* 0x0010000000007824 */ /* 0x000fe200078e00ff */
[----:B------:R-:W-:-:S04]  /*2f10*/  LEA R3, R3, 0x3b800000, 0x17 ;  /* 0x3b80000003037811 */ /* 0x000fc800078eb8ff */
[----:B------:R-:W-:-:S07]  /*2f20*/  LOP3.LUT R0, R3, R0, R7, 0xfe, !PT ;  /* 0x0000000003007212 */ /* 0x000fce00078efe07 */
.L_x_5325:
[----:B------:R-:W-:Y:S05]  /*2f30*/  BSYNC.RECONVERGENT B0 ;  /* 0x0000000000007941 */ /* 0x000fea0003800200 */
.L_x_5324:
[----:B------:R-:W-:-:S04]  /*2f40*/  F2FP.F16.F32.PACK_AB R0, RZ, R0 ;  /* 0x00000000ff00723e */ /* 0x000fc800000000ff */
[----:B------:R-:W-:Y:S01]  /*2f50*/  PRMT R26, R0, 0x7610, R26 ;  /* 0x00007610001a7816 */ /* 0x000fe2000000001a */
[----:B------:R-:W-:Y:S06]  /*2f60*/  BRA `(.L_x_5309) ;  /* 0x0000000400287947 */ /* 0x000fec0003800000 */
.L_x_5322:
        /* <DEDUP_REMOVED lines=21> */
.L_x_5331:
[----:B------:R-:W-:Y:S05]  /*30c0*/  BSYNC.RECONVERGENT B1 ;  /* 0x0000000000017941 */ /* 0x000fea0003800200 */
.L_x_5330:
[----:B------:R-:W-:Y:S01]  /*30d0*/  IMAD.SHL.U32 R0, R0, 0x200000, RZ ;  /* 0x0020000000007824 */ /* 0x000fe200078e00ff */
[----:B------:R-:W-:-:S04]  /*30e0*/  LEA R3, R3, 0x37800000, 0x17 ;  /* 0x3780000003037811 */ /* 0x000fc800078eb8ff */
[----:B------:R-:W-:-:S07]  /*30f0*/  LOP3.LUT R0, R3, R0, R7, 0xfe, !PT ;  /* 0x0000000003007212 */ /* 0x000fce00078efe07 */
.L_x_5329:
[----:B------:R-:W-:Y:S05]  /*3100*/  BSYNC.RECONVERGENT B0 ;  /* 0x0000000000007941 */ /* 0x000fea0003800200 */
.L_x_5328:
[----:B------:R-:W-:-:S04]  /*3110*/  F2FP.F16.F32.PACK_AB R0, RZ, R0 ;  /* 0x00000000ff00723e */ /* 0x000fc800000000ff */
[----:B------:R-:W-:Y:S01]  /*3120*/  PRMT R26, R0, 0x7610, R26 ;  /* 0x00007610001a7816 */ /* 0x000fe2000000001a */
[----:B------:R-:W-:Y:S06]  /*3130*/  BRA `(.L_x_5309) ;  /* 0x0000000000b47947 */ /* 0x000fec0003800000 */
.L_x_5321:
[----:B------:R-:W-:-:S09]  /*3140*/  UISETP.NE.AND UP0, UPT, UR4, 0x1c, UPT ;  /* 0x0000001c0400788c */ /* 0x000fd2000bf05270 */
[----:B------:R-:W-:Y:S05]  /*3150*/  BRA.U !UP0, `(.L_x_5332) ;  /* 0x00000001089c7547 */ /* 0x000fea000b800000 */
[----:B------:R-:W-:-:S09]  /*3160*/  UISETP.NE.AND UP0, UPT, UR4, 0x1d, UPT ;  /* 0x0000001d0400788c */ /* 0x000fd2000bf05270 */
[----:B------:R-:W-:Y:S05]  /*3170*/  BRA.U !UP0, `(.L_x_5333) ;  /* 0x0000000108807547 */ /* 0x000fea000b800000 */
[----:B------:R-:W-:-:S09]  /*3180*/  UISETP.NE.AND UP0, UPT, UR4, 0x2c, UPT ;  /* 0x0000002c0400788c */ /* 0x000fd2000bf05270 */
[----:B------:R-:W-:Y:S05]  /*3190*/  BRA.U !UP0, `(.L_x_5334) ;  /* 0x0000000108487547 */ /* 0x000fea000b800000 */
.L_x_5308:
        /* <DEDUP_REMOVED lines=16> */
.L_x_5335:
[----:B------:R-:W-:Y:S01]  /*32a0*/  PRMT R26, RZ, 0x7610, R26 ;  /* 0x00007610ff1a7816 */ /* 0x000fe2000000001a */
[----:B------:R-:W-:Y:S06]  /*32b0*/  BRA `(.L_x_5309) ;  /* 0x0000000000547947 */ /* 0x000fec0003800000 */
.L_x_5334:
        /* <DEDUP_REMOVED lines=8> */
.L_x_5337:
[----:B------:R-:W-:Y:S05]  /*3340*/  BSYNC.RECONVERGENT B0 ;  /* 0x0000000000007941 */ /* 0x000fea0003800200 */
.L_x_5336:
[----:B------:R-:W-:-:S04]  /*3350*/  F2FP.F16.F32.PACK_AB R0, RZ, R0 ;  /* 0x00000000ff00723e */ /* 0x000fc800000000ff */
[----:B------:R-:W-:Y:S01]  /*3360*/  PRMT R26, R0, 0x7610, R26 ;  /* 0x00007610001a7816 */ /* 0x000fe2000000001a */
[----:B------:R-:W-:Y:S06]  /*3370*/  BRA `(.L_x_5309) ;  /* 0x0000000000247947 */ /* 0x000fec0003800000 */
.L_x_5333:
[----:B------:R-:W2:Y:S02]  /*3380*/  LDG.E.64 R4, desc[UR36][R4.64] ;  /* 0x0000002404047981 */ /* 0x000ea4000c1e1b00 */
[----:B--2---:R-:W0:Y:S02]  /*3390*/  I2F.U64 R0, R4 ;  /* 0x0000000400007312 */ /* 0x004e240000301000 */
[----:B0-----:R-:W-:-:S04]  /*33a0*/  F2FP.F16.F32.PACK_AB R0, RZ, R0 ;  /* 0x00000000ff00723e */ /* 0x001fc800000000ff */
[----:B------:R-:W-:Y:S01]  /*33b0*/  PRMT R26, R0, 0x7610, R26 ;  /* 0x00007610001a7816 */ /* 0x000fe2000000001a */
[----:B------:R-:W-:Y:S06]  /*33c0*/  BRA `(.L_x_5309) ;  /* 0x0000000000107947 */ /* 0x000fec0003800000 */
.L_x_5332:
[----:B------:R-:W2:Y:S02]  /*33d0*/  LDG.E R4, desc[UR36][R4.64] ;  /* 0x0000002404047981 */ /* 0x000ea4000c1e1900 */
[----:B--2---:R-:W-:-:S04]  /*33e0*/  I2FP.F32.U32 R0, R4 ;  /* 0x0000000400007245 */ /* 0x004fc80000201000 */
[----:B------:R-:W-:-:S04]  /*33f0*/  F2FP.F16.F32.PACK_AB R0, RZ, R0 ;  /* 0x00000000ff00723e */ /* 0x000fc800000000ff */
[----:B------:R-:W-:-:S07]  /*3400*/  PRMT R26, R0, 0x7610, R26 ;  /* 0x00007610001a7816 */ /* 0x000fce000000001a */
.L_x_5309:
[----:B------:R-:W-:-:S07]  /*3410*/  VIADD R27, R2, 0x80 ;  /* 0x00000080021b7836 */ /* 0x000fce0000000000 */
.L_x_5235:
[----:B------:R-:W-:Y:S05]  /*3420*/  BSYNC.RECONVERGENT B6 ;  /* 0x0000000000067941 */ /* 0x000fea0003800200 */
.L_x_5234:
[----:B------:R-:W-:Y:S01]  /*3430*/  ISETP.GE.AND P0, PT, R27, R23, PT ;  /* 0x000000171b00720c */ /* 0x000fe20003f06270 */
[----:B------:R-:W-:Y:S01]  /*3440*/  BSSY.RECONVERGENT B6, `(.L_x_5338) ;  /* 0x0000337000067945 */ /* 0x000fe20003800200 */
[----:B------:R-:W-:Y:S02]  /*3450*/  PRMT R24, RZ, 0x7610, R24 ;  /* 0x00007610ff187816 */ /* 0x000fe40000000018 */
[----:B------:R-:W-:Y:S02]  /*3460*/  PRMT R22, RZ, 0x7610, R22 ;  /* 0x00007610ff167816 */ /* 0x000fe40000000016 */
[----:B------:R-:W-:-:S07]  /*3470*/  PRMT R18, RZ, 0x7610, R18 ;  /* 0x00007610ff127816 */ /* 0x000fce0000000012 */
        /* <DEDUP_REMOVED lines=23> */
.L_x_5343:
[----:B------:R-:W2:Y:S02]  /*35f0*/  LDG.E.U8 R4, desc[UR36][R4.64] ;  /* 0x0000002404047981 */ /* 0x000ea4000c1e1100 */
[----:B--2---:R-:W-:-:S04]  /*3600*/  I2FP.F32.U32 R0, R4 ;  /* 0x0000000400007245 */ /* 0x004fc80000201000 */
[----:B------:R-:W-:-:S04]  /*3610*/  F2FP.F16.F32.PACK_AB R0, RZ, R0 ;  /* 0x00000000ff00723e */ /* 0x000fc800000000ff */
[----:B------:R-:W-:Y:S01]  /*3620*/  PRMT R24, R0, 0x7610, R24 ;  /* 0x0000761000187816 */ /* 0x000fe20000000018 */
[----:B------:R-:W-:Y:S06]  /*3630*/  BRA `(.L_x_5345) ;  /* 0x0000000c00d87947 */ /* 0x000fec0003800000 */
.L_x_5342:
        /* <DEDUP_REMOVED lines=11> */
.L_x_5347:
[----:B------:R-:W2:Y:S02]  /*36f0*/  LDG.E R4, desc[UR36][R4.64] ;  /* 0x0000002404047981 */ /* 0x000ea4000c1e1900 */
[----:B--2---:R-:W-:-:S04]  /*3700*/  I2FP.F32.S32 R0, R4 ;  /* 0x0000000400007245 */ /* 0x004fc80000201400 */
[----:B------:R-:W-:-:S04]  /*3710*/  F2FP.F16.F32.PACK_AB R0, RZ, R0 ;  /* 0x00000000ff00723e */ /* 0x000fc800000000ff */
[----:B------:R-:W-:Y:S01]  /*3720*/  PRMT R24, R0, 0x7610, R24 ;  /* 0x0000761000187816 */ /* 0x000fe20000000018 */
[----:B------:R-:W-:Y:S06]  /*3730*/  BRA `(.L_x_5345) ;  /* 0x0000000c00987947 */ /* 0x000fec0003800000 */
.L_x_5346:
[----:B------:R-:W2:Y:S02]  /*3740*/  LDG.E.U16 R4, desc[UR36][R4.64] ;  /* 0x0000002404047981 */ /* 0x000ea4000c1e1500 */
[----:B--2---:R-:W0:Y:S02]  /*3750*/  I2F.S16 R0, R4 ;  /* 0x0000000400007306 */ /* 0x004e240000101400 */
[----:B0-----:R-:W-:-:S04]  /*3760*/  F2FP.F16.F32.PACK_AB R0, RZ, R0 ;  /* 0x00000000ff00723e */ /* 0x001fc800000000ff */
[----:B------:R-:W-:Y:S01]  /*3770*/  PRMT R24, R0, 0x7610, R24 ;  /* 0x0000761000187816 */ /* 0x000fe20000000018 */
[----:B------:R-:W-:Y:S06]  /*3780*/  BRA `(.L_x_5345) ;  /* 0x0000000c00847947 */ /* 0x000fec0003800000 */
.L_x_5341:
        /* <DEDUP_REMOVED lines=9> */
.L_x_5349:
[----:B------:R1:W5:Y:S01]  /*3820*/  LDG.E.U16 R24, desc[UR36][R4.64] ;  /* 0x0000002404187981 */ /* 0x000362000c1e1500 */
[----:B------:R-:W-:Y:S05]  /*3830*/  BRA `(.L_x_5345) ;  /* 0x0000000c00587947 */ /* 0x000fea0003800000 */
.L_x_5348:
        /* <DEDUP_REMOVED lines=9> */
.L_x_5351:
[----:B------:R0:W5:Y:S01]  /*38d0*/  LDG.E.U16 R24, desc[UR36][R4.64] ;  /* 0x0000002404187981 */ /* 0x000162000c1e1500 */
[----:B------:R-:W-:Y:S05]  /*38e0*/  BRA `(.L_x_5345) ;  /* 0x0000000c002c7947 */ /* 0x000fea0003800000 */
.L_x_5350:
        /* <DEDUP_REMOVED lines=13> */
.L_x_5340:
        /* <DEDUP_REMOVED lines=14> */
.L_x_5354:
        /* <DEDUP_REMOVED lines=13> */
.L_x_5353:
        /* <DEDUP_REMOVED lines=27> */
.L_x_5356:
        /* <DEDUP_REMOVED lines=15> */
.L_x_5355:
[----:B------:R-:W2:Y:S02]  /*3e10*/  LDG.E.U16 R0, desc[UR36][R4.64] ;  /* 0x0000002404007981 */ /* 0x000ea4000c1e1500 */
[----:B--2---:R-:W-:-:S05]  /*3e20*/  IMAD.U32 R0, R0, 0x10000, RZ ;  /* 0x0001000000007824 */ /* 0x004fca00078e00ff */
[----:B------:R-:W-:-:S04]  /*3e30*/  F2FP.F16.F32.PACK_AB R0, RZ, R0 ;  /* 0x00000000ff00723e */ /* 0x000fc800000000ff */
[----:B------:R-:W-:Y:S01]  /*3e40*/  PRMT R24, R0, 0x7610, R24 ;  /* 0x0000761000187816 */ /* 0x000fe20000000018 */
[----:B------:R-:W-:Y:S06]  /*3e50*/  BRA `(.L_x_5345) ;  /* 0x0000000400d07947 */ /* 0x000fec0003800000 */
.L_x_5352:
        /* <DEDUP_REMOVED lines=13> */
.L_x_5359:
        /* <DEDUP_REMOVED lines=21> */
.L_x_5363:
[----:B------:R-:W-:Y:S05]  /*4080*/  BSYNC.RECONVERGENT B1 ;  /* 0x0000000000017941 */ /* 0x000fea0003800200 */
.L_x_5362:
[----:B------:R-:W-:Y:S01]  /*4090*/  IMAD.SHL.U32 R0, R0, 0x100000, RZ ;  /* 0x0010000000007824 */ /* 0x000fe200078e00ff */
[----:B------:R-:W-:-:S04]  /*40a0*/  LEA R3, R3, 0x3b800000, 0x17 ;  /* 0x3b80000003037811 */ /* 0x000fc800078eb8ff */
[----:B------:R-:W-:-:S07]  /*40b0*/  LOP3.LUT R0, R3, R0, R7, 0xfe, !PT ;  /* 0x0000000003007212 */ /* 0x000fce00078efe07 */
.L_x_5361:
[----:B------:R-:W-:Y:S05]  /*40c0*/  BSYNC.RECONVERGENT B0 ;  /* 0x0000000000007941 */ /* 0x000fea0003800200 */
.L_x_5360:
[----:B------:R-:W-:-:S04]  /*40d0*/  F2FP.F16.F32.PACK_AB R0, RZ, R0 ;  /* 0x00000000ff00723e */ /* 0x000fc800000000ff */
[----:B------:R-:W-:Y:S01]  /*40e0*/  PRMT R24, R0, 0x7610, R24 ;  /* 0x0000761000187816 */ /* 0x000fe20000000018 */
[----:B------:R-:W-:Y:S06]  /*40f0*/  BRA `(.L_x_5345) ;  /* 0x0000000400287947 */ /* 0x000fec0003800000 */
.L_x_5358:
        /* <DEDUP_REMOVED lines=21> */
.L_x_5367:
[----:B------:R-:W-:Y:S05]  /*4250*/  BSYNC.RECONVERGENT B1 ;  /* 0x0000000000017941 */ /* 0x000fea0003800200 */
.L_x_5366:
[----:B------:R-:W-:Y:S01]  /*4260*/  IMAD.SHL.U32 R0, R0, 0x200000, RZ ;  /* 0x0020000000007824 */ /* 0x000fe200078e00ff */
[----:B------:R-:W-:-:S04]  /*4270*/  LEA R3, R3, 0x37800000, 0x17 ;  /* 0x3780000003037811 */ /* 0x000fc800078eb8ff */
[----:B------:R-:W-:-:S07]  /*4280*/  LOP3.LUT R0, R3, R0, R7, 0xfe, !PT ;  /* 0x0000000003007212 */ /* 0x000fce00078efe07 */
.L_x_5365:
[----:B------:R-:W-:Y:S05]  /*4290*/  BSYNC.RECONVERGENT B0 ;  /* 0x0000000000007941 */ /* 0x000fea0003800200 */
.L_x_5364:
[----:B------:R-:W-:-:S04]  /*42a0*/  F2FP.F16.F32.PACK_AB R0, RZ, R0 ;  /* 0x00000000ff00723e */ /* 0x000fc800000000ff */
[----:B------:R-:W-:Y:S01]  /*42b0*/  PRMT R24, R0, 0x7610, R24 ;  /* 0x0000761000187816 */ /* 0x000fe20000000018 */
[----:B------:R-:W-:Y:S06]  /*42c0*/  BRA `(.L_x_5345) ;  /* 0x0000000000b47947 */ /* 0x000fec0003800000 */
.L_x_5357:
        /* <DEDUP_REMOVED lines=14> */
.L_x_5371:
[----:B------:R-:W-:Y:S05]  /*43b0*/  BSYNC.RECONVERGENT B0 ;  /* 0x0000000000007941 */ /* 0x000fea0003800200 */
.L_x_5370:
[----:B------:R-:W-:-:S04]  /*43c0*/  F2FP.F16.F32.PACK_AB R0, RZ, R0 ;  /* 0x00000000ff00723e */ /* 0x000fc800000000ff */
[----:B------:R-:W-:Y:S01]  /*43d0*/  PRMT R24, R0, 0x7610, R24 ;  /* 0x0000761000187816 */ /* 0x000fe20000000018 */
[----:B------:R-:W-:Y:S06]  /*43e0*/  BRA `(.L_x_5345) ;  /* 0x00000000006c7947 */ /* 0x000fec0003800000 */
.L_x_5344:
        /* <DEDUP_REMOVED lines=16> */
.L_x_5372:
[----:B------:R-:W-:Y:S01]  /*44f0*/  PRMT R24, RZ, 0x7610, R24 ;  /* 0x00007610ff187816 */ /* 0x000fe20000000018 */
[----:B------:R-:W-:Y:S06]  /*4500*/  BRA `(.L_x_5345) ;  /* 0x0000000000247947 */ /* 0x000fec0003800000 */
.L_x_5369:
[----:B------:R-:W2:Y:S02]  /*4510*/  LDG.E.64 R4, desc[UR36][R4.64] ;  /* 0x0000002404047981 */ /* 0x000ea4000c1e1b00 */
[----:B--2---:R-:W0:Y:S02]  /*4520*/  I2F.U64 R0, R4 ;  /* 0x0000000400007312 */ /* 0x004e240000301000 */
[----:B0-----:R-:W-:-:S04]  /*4530*/  F2FP.F16.F32.PACK_AB R0, RZ, R0 ;  /* 0x00000000ff00723e */ /* 0x001fc800000000ff */
[----:B------:R-:W-:Y:S01]  /*4540*/  PRMT R24, R0, 0x7610, R24 ;  /* 0x0000761000187816 */ /* 0x000fe20000000018 */
[----:B------:R-:W-:Y:S06]  /*4550*/  BRA `(.L_x_5345) ;  /* 0x0000000000107947 */ /* 0x000fec0003800000 */
.L_x_5368:
[----:B------:R-:W2:Y:S02]  /*4560*/  LDG.E R4, desc[UR36][R4.64] ;  /* 0x0000002404047981 */ /* 0x000ea4000c1e1900 */
[----:B--2---:R-:W-:-:S04]  /*4570*/  I2FP.F32.U32 R0, R4 ;  /* 0x0000000400007245 */ /* 0x004fc80000201000 */
[----:B------:R-:W-:-:S04]  /*4580*/  F2FP.F16.F32.PACK_AB R0, RZ, R0 ;  /* 0x00000000ff00723e */ /* 0x000fc800000000ff */
[----:B------:R-:W-:-:S07]  /*4590*/  PRMT R24, R0, 0x7610, R24 ;  /* 0x0000761000187816 */ /* 0x000fce0000000018 */
.L_x_5345:
        /* <DEDUP_REMOVED lines=21> */
.L_x_5376:
[----:B------:R-:W2:Y:S02]  /*46f0*/  LDG.E.U8 R4, desc[UR36][R4.64] ;  /* 0x0000002404047981 */ /* 0x000ea4000c1e1100 */
[----:B--2---:R-:W-:-:S04]  /*4700*/  I2FP.F32.U32 R0, R4 ;  /* 0x0000000400007245 */ /* 0x004fc80000201000 */
[----:B------:R-:W-:-:S04]  /*4710*/  F2FP.F16.F32.PACK_AB R0, RZ, R0 ;  /* 0x00000000ff00723e */ /* 0x000fc800000000ff */
[----:B------:R-:W-:Y:S01]  /*4720*/  PRMT R22, R0, 0x7610, R22 ;  /* 0x0000761000167816 */ /* 0x000fe20000000016 */
[----:B------:R-:W-:Y:S06]  /*4730*/  BRA `(.L_x_5378) ;  /* 0x0000000c00d87947 */ /* 0x000fec0003800000 */
.L_x_5375:
        /* <DEDUP_REMOVED lines=11> */
.L_x_5380:
[----:B------:R-:W2:Y:S02]  /*47f0*/  LDG.E R4, desc[UR36][R4.64] ;  /* 0x0000002404047981 */ /* 0x000ea4000c1e1900 */
[----:B--2---:R-:W-:-:S04]  /*4800*/  I2FP.F32.S32 R0, R4 ;  /* 0x0000000400007245 */ /* 0x004fc80000201400 */
[----:B------:R-:W-:-:S04]  /*4810*/  F2FP.F16.F32.PACK_AB R0, RZ, R0 ;  /* 0x00000000ff00723e */ /* 0x000fc800000000ff */
[----:B------:R-:W-:Y:S01]  /*4820*/  PRMT R22, R0, 0x7610, R22 ;  /* 0x0000761000167816 */ /* 0x000fe20000000016 */
[----:B------:R-:W-:Y:S06]  /*4830*/  BRA `(.L_x_5378) ;  /* 0x0000000c00987947 */ /* 0x000fec0003800000 */
.L_x_5379:
[----:B------:R-:W2:Y:S02]  /*4840*/  LDG.E.U16 R4, desc[UR36][R4.64] ;  /* 0x0000002404047981 */ /* 0x000ea4000c1e1500 */
[----:B--2---:R-:W0:Y:S02]  /*4850*/  I2F.S16 R0, R4 ;  /* 0x0000000400007306 */ /* 0x004e240000101400 */
[----:B0-----:R-:W-:-:S04]  /*4860*/  F2FP.F16.F32.PACK_AB R0, RZ, R0 ;  /* 0x00000000ff00723e */ /* 0x001fc800000000ff */
[----:B------:R-:W-:Y:S01]  /*4870*/  PRMT R22, R0, 0x7610, R22 ;  /* 0x0000761000167816 */ /* 0x000fe20000000016 */
[----:B------:R-:W-:Y:S06]  /*4880*/  BRA `(.L_x_5378) ;  /* 0x0000000c00847947 */ /* 0x000fec0003800000 */
.L_x_5374:
        /* <DEDUP_REMOVED lines=9> */
.L_x_5382:
[----:B------:R0:W5:Y:S01]  /*4920*/  LDG.E.U16 R22, desc[UR36][R4.64] ;  /* 0x0000002404167981 */ /* 0x000162000c1e1500 */
[----:B------:R-:W-:Y:S05]  /*4930*/  BRA `(.L_x_5378) ;  /* 0x0000000c00587947 */ /* 0x000fea0003800000 */
.L_x_5381:
        /* <DEDUP_REMOVED lines=9> */
.L_x_5384:
[----:B------:R1:W5:Y:S01]  /*49d0*/  LDG.E.U16 R22, desc[UR36][R4.64] ;  /* 0x0000002404167981 */ /* 0x000362000c1e1500 */
[----:B------:R-:W-:Y:S05]  /*49e0*/  BRA `(.L_x_5378) ;  /* 0x0000000c002c7947 */ /* 0x000fea0003800000 */
.L_x_5383:
        /* <DEDUP_REMOVED lines=13> */
.L_x_5373:
        /* <DEDUP_REMOVED lines=14> */
.L_x_5387:
        /* <DEDUP_REMOVED lines=13> */
.L_x_5386:
        /* <DEDUP_REMOVED lines=27> */
.L_x_5389:
        /* <DEDUP_REMOVED lines=15> */
.L_x_5388:
[----:B------:R-:W2:Y:S02]  /*4f10*/  LDG.E.U16 R0, desc[UR36][R4.64] ;  /* 0x0000002404007981 */ /* 0x000ea4000c1e1500 */
[----:B--2---:R-:W-:-:S05]  /*4f20*/  IMAD.U32 R0, R0, 0x10000, RZ ;  /* 0x0001000000007824 */ /* 0x004fca00078e00ff */
[----:B------:R-:W-:-:S04]  /*4f30*/  F2FP.F16.F32.PACK_AB R0, RZ, R0 ;  /* 0x00000000ff00723e */ /* 0x000fc800000000ff */
[----:B------:R-:W-:Y:S01]  /*4f40*/  PRMT R22, R0, 0x7610, R22 ;  /* 0x0000761000167816 */ /* 0x000fe20000000016 */
[----:B------:R-:W-:Y:S06]  /*4f50*/  BRA `(.L_x_5378) ;  /* 0x0000000400d07947 */ /* 0x000fec0003800000 */
.L_x_5385:
        /* <DEDUP_REMOVED lines=13> */
.L_x_5392:
        /* <DEDUP_REMOVED lines=21> */
.L_x_5396:
[----:B------:R-:W-:Y:S05]  /*5180*/  BSYNC.RECONVERGENT B1 ;  /* 0x0000000000017941 */ /* 0x000fea0003800200 */
.L_x_5395:
[----:B------:R-:W-:Y:S01]  /*5190*/  IMAD.SHL.U32 R0, R0, 0x100000, RZ ;  /* 0x0010000000007824 */ /* 0x000fe200078e00ff */
[----:B------:R-:W-:-:S04]  /*51a0*/  LEA R3, R3, 0x3b800000, 0x17 ;  /* 0x3b80000003037811 */ /* 0x000fc800078eb8ff */
[----:B------:R-:W-:-:S07]  /*51b0*/  LOP3.LUT R0, R3, R0, R7, 0xfe, !PT ;  /* 0x0000000003007212 */ /* 0x000fce00078efe07 */
.L_x_5394:
[----:B------:R-:W-:Y:S05]  /*51c0*/  BSYNC.RECONVERGENT B0 ;  /* 0x0000000000007941 */ /* 0x000fea0003800200 */
.L_x_5393:
[----:B------:R-:W-:-:S04]  /*51d0*/  F2FP.F16.F32.PACK_AB R0, RZ, R0 ;  /* 0x00000000ff00723e */ /* 0x000fc800000000ff */
[----:B------:R-:W-:Y:S01]  /*51e0*/  PRMT R22, R0, 0x7610, R22 ;  /* 0x0000761000167816 */ /* 0x000fe20000000016 */
[----:B------:R-:W-:Y:S06]  /*51f0*/  BRA `(.L_x_5378) ;  /* 0x0000000400287947 */ /* 0x000fec0003800000 */
.L_x_5391:
        /* <DEDUP_REMOVED lines=21> */
.L_x_5400:
[----:B------:R-:W-:Y:S05]  /*5350*/  BSYNC.RECONVERGENT B1 ;  /* 0x0000000000017941 */ /* 0x000fea0003800200 */
.L_x_5399:
[----:B------:R-:W-:Y:S01]  /*5360*/  IMAD.SHL.U32 R0, R0, 0x200000, RZ ;  /* 0x0020000000007824 */ /* 0x000fe200078e00ff */
[----:B------:R-:W-:-:S04]  /*5370*/  LEA R3, R3, 0x37800000, 0x17 ;  /* 0x3780000003037811 */ /* 0x000fc800078eb8ff */
[----:B------:R-:W-:-:S07]  /*5380*/  LOP3.LUT R0, R3, R0, R7, 0xfe, !PT ;  /* 0x0000000003007212 */ /* 0x000fce00078efe07 */
.L_x_5398:
[----:B------:R-:W-:Y:S05]  /*5390*/  BSYNC.RECONVERGENT B0 ;  /* 0x0000000000007941 */ /* 0x000fea0003800200 */
.L_x_5397:
[----:B------:R-:W-:-:S04]  /*53a0*/  F2FP.F16.F32.PACK_AB R0, RZ, R0 ;  /* 0x00000000ff00723e */ /* 0x000fc800000000ff */
[----:B------:R-:W-:Y:S01]  /*53b0*/  PRMT R22, R0, 0x7610, R22 ;  /* 0x0000761000167816 */ /* 0x000fe20000000016 */
[----:B------:R-:W-:Y:S06]  /*53c0*/  BRA `(.L_x_5378) ;  /* 0x0000000000b47947 */ /* 0x000fec0003800000 */
.L_x_5390:
        /* <DEDUP_REMOVED lines=14> */
.L_x_5404:
[----:B------:R-:W-:Y:S05]  /*54b0*/  BSYNC.RECONVERGENT B0 ;  /* 0x0000000000007941 */ /* 0x000fea0003800200 */
.L_x_5403:
[----:B------:R-:W-:-:S04]  /*54c0*/  F2FP.F16.F32.PACK_AB R0, RZ, R0 ;  /* 0x00000000ff00723e */ /* 0x000fc800000000ff */
[----:B------:R-:W-:Y:S01]  /*54d0*/  PRMT R22, R0, 0x7610, R22 ;  /* 0x0000761000167816 */ /* 0x000fe20000000016 */
[----:B------:R-:W-:Y:S06]  /*54e0*/  BRA `(.L_x_5378) ;  /* 0x00000000006c7947 */ /* 0x000fec0003800000 */
.L_x_5377:
        /* <DEDUP_REMOVED lines=16> */
.L_x_5405:
[----:B------:R-:W-:Y:S01]  /*55f0*/  PRMT R22, RZ, 0x7610, R22 ;  /* 0x00007610ff167816 */ /* 0x000fe20000000016 */
[----:B------:R-:W-:Y:S06]  /*5600*/  BRA `(.L_x_5378) ;  /* 0x0000000000247947 */ /* 0x000fec0003800000 */
.L_x_5402:
[----:B------:R-:W2:Y:S02]  /*5610*/  LDG.E.64 R4, desc[UR36][R4.64] ;  /* 0x0000002404047981 */ /* 0x000ea4000c1e1b00 */
[----:B--2---:R-:W0:Y:S02]  /*5620*/  I2F.U64 R0, R4 ;  /* 0x0000000400007312 */ /* 0x004e240000301000 */
[----:B0-----:R-:W-:-:S04]  /*5630*/  F2FP.F16.F32.PACK_AB R0, RZ, R0 ;  /* 0x00000000ff00723e */ /* 0x001fc800000000ff */
[----:B------:R-:W-:Y:S01]  /*5640*/  PRMT R22, R0, 0x7610, R22 ;  /* 0x0000761000167816 */ /* 0x000fe20000000016 */
[----:B------:R-:W-:Y:S06]  /*5650*/  BRA `(.L_x_5378) ;  /* 0x0000000000107947 */ /* 0x000fec0003800000 */
.L_x_5401:
[----:B------:R-:W2:Y:S02]  /*5660*/  LDG.E R4, desc[UR36][R4.64] ;  /* 0x0000002404047981 */ /* 0x000ea4000c1e1900 */
[----:B--2---:R-:W-:-:S04]  /*5670*/  I2FP.F32.U32 R0, R4 ;  /* 0x0000000400007245 */ /* 0x004fc80000201000 */
[----:B------:R-:W-:-:S04]  /*5680*/  F2FP.F16.F32.PACK_AB R0, RZ, R0 ;  /* 0x00000000ff00723e */ /* 0x000fc800000000ff */
[----:B------:R-:W-:-:S07]  /*5690*/  PRMT R22, R0, 0x7610, R22 ;  /* 0x0000761000167816 */ /* 0x000fce0000000016 */
.L_x_5378:
        /* <DEDUP_REMOVED lines=21> */
.L_x_5409:
[----:B------:R-:W2:Y:S02]  /*57f0*/  LDG.E.U8 R4, desc[UR36][R4.64] ;  /* 0x0000002404047981 */ /* 0x000ea4000c1e1100 */
[----:B--2---:R-:W-:-:S04]  /*5800*/  I2FP.F32.U32 R0, R4 ;  /* 0x0000000400007245 */ /* 0x004fc80000201000 */
[----:B------:R-:W-:-:S04]  /*5810*/  F2FP.F16.F32.PACK_AB R0, RZ, R0 ;  /* 0x00000000ff00723e */ /* 0x000fc800000000ff */
[----:B------:R-:W-:Y:S01]  /*5820*/  PRMT R18, R0, 0x7610, R18 ;  /* 0x0000761000127816 */ /* 0x000fe20000000012 */
[----:B------:R-:W-:Y:S06]  /*5830*/  BRA `(.L_x_5411) ;  /* 0x0000000c00d87947 */ /* 0x000fec0003800000 */
.L_x_5408:
        /* <DEDUP_REMOVED lines=11> */
.L_x_5413:
[----:B------:R-:W2:Y:S02]  /*58f0*/  LDG.E R4, desc[UR36][R4.64] ;  /* 0x0000002404047981 */ /* 0x000ea4000c1e1900 */
[----:B--2---:R-:W-:-:S04]  /*5900*/  I2FP.F32.S32 R0, R4 ;  /* 0x0000000400007245 */ /* 0x004fc80000201400 */
[----:B------:R-:W-:-:S04]  /*5910*/  F2FP.F16.F32.PACK_AB R0, RZ, R0 ;  /* 0x00000000ff00723e */ /* 0x000fc800000000ff */
[----:B------:R-:W-:Y:S01]  /*5920*/  PRMT R18, R0, 0x7610, R18 ;  /* 0x0000761000127816 */ /* 0x000fe20000000012 */
[----:B------:R-:W-:Y:S06]  /*5930*/  BRA `(.L_x_5411) ;  /* 0x0000000c00987947 */ /* 0x000fec0003800000 */
.L_x_5412:
[----:B------:R-:W2:Y:S02]  /*5940*/  LDG.E.U16 R4, desc[UR36][R4.64] ;  /* 0x0000002404047981 */ /* 0x000ea4000c1e1500 */
[----:B--2---:R-:W0:Y:S02]  /*5950*/  I2F.S16 R0, R4 ;  /* 0x0000000400007306 */ /* 0x004e240000101400 */
[----:B0-----:R-:W-:-:S04]  /*5960*/  F2FP.F16.F32.PACK_AB R0, RZ, R0 ;  /* 0x00000000ff00723e */ /* 0x001fc800000000ff */
[----:B------:R-:W-:Y:S01]  /*5970*/  PRMT R18, R0, 0x7610, R18 ;  /* 0x0000761000127816 */ /* 0x000fe20000000012 */
[----:B------:R-:W-:Y:S06]  /*5980*/  BRA `(.L_x_5411) ;  /* 0x0000000c00847947 */ /* 0x000fec0003800000 */
.L_x_5407:
        /* <DEDUP_REMOVED lines=9> */
.L_x_5415:
[----:B------:R1:W5:Y:S01]  /*5a20*/  LDG.E.U16 R18, desc[UR36][R4.64] ;  /* 0x0000002404127981 */ /* 0x000362000c1e1500 */
[----:B------:R-:W-:Y:S05]  /*5a30*/  BRA `(.L_x_5411) ;  /* 0x0000000c00587947 */ /* 0x000fea0003800000 */
.L_x_5414:
        /* <DEDUP_REMOVED lines=9> */
.L_x_5417:
[----:B------:R0:W5:Y:S01]  /*5ad0*/  LDG.E.U16 R18, desc[UR36][R4.64] ;  /* 0x0000002404127981 */ /* 0x000162000c1e1500 */
[----:B------:R-:W-:Y:S05]  /*5ae0*/  BRA `(.L_x_5411) ;  /* 0x0000000c002c7947 */ /* 0x000fea0003800000 */
.L_x_5416:
        /* <DEDUP_REMOVED lines=13> */
.L_x_5406:
        /* <DEDUP_REMOVED lines=14> */
.L_x_5420:
        /* <DEDUP_REMOVED lines=13> */
.L_x_5419:
        /* <DEDUP_REMOVED lines=27> */
.L_x_5422:
        /* <DEDUP_REMOVED lines=15> */
.L_x_5421:
[----:B------:R-:W2:Y:S02]  /*6010*/  LDG.E.U16 R0, desc[UR36][R4.64] ;  /* 0x0000002404007981 */ /* 0x000ea4000c1e1500 */
[----:B--2---:R-:W-:-:S05]  /*6020*/  IMAD.U32 R0, R0, 0x10000, RZ ;  /* 0x0001000000007824 */ /* 0x004fca00078e00ff */
[----:B------:R-:W-:-:S04]  /*6030*/  F2FP.F16.F32.PACK_AB R0, RZ, R0 ;  /* 0x00000000ff00723e */ /* 0x000fc800000000ff */
[----:B------:R-:W-:Y:S01]  /*6040*/  PRMT R18, R0, 0x7610, R18 ;  /* 0x0000761000127816 */ /* 0x000fe20000000012 */
[----:B------:R-:W-:Y:S06]  /*6050*/  BRA `(.L_x_5411) ;  /* 0x0000000400d07947 */ /* 0x000fec0003800000 */
.L_x_5418:
        /* <DEDUP_REMOVED lines=13> */
.L_x_5425:
        /* <DEDUP_REMOVED lines=21> */
.L_x_5429:
[----:B------:R-:W-:Y:S05]  /*6280*/  BSYNC.RECONVERGENT B1 ;  /* 0x0000000000017941 */ /* 0x000fea0003800200 */
.L_x_5428:
[----:B------:R-:W-:Y:S01]  /*6290*/  IMAD.SHL.U32 R0, R0, 0x100000, RZ ;  /* 0x0010000000007824 */ /* 0x000fe200078e00ff */
[----:B------:R-:W-:-:S04]  /*62a0*/  LEA R3, R3, 0x3b800000, 0x17 ;  /* 0x3b80000003037811 */ /* 0x000fc800078eb8ff */
[----:B------:R-:W-:-:S07]  /*62b0*/  LOP3.LUT R0, R3, R0, R7, 0xfe, !PT ;  /* 0x0000000003007212 */ /* 0x000fce00078efe07 */
.L_x_5427:
[----:B------:R-:W-:Y:S05]  /*62c0*/  BSYNC.RECONVERGENT B0 ;  /* 0x0000000000007941 */ /* 0x000fea0003800200 */
.L_x_5426:
[----:B------:R-:W-:-:S04]  /*62d0*/  F2FP.F16.F32.PACK_AB R0, RZ, R0 ;  /* 0x00000000ff00723e */ /* 0x000fc800000000ff */
[----:B------:R-:W-:Y:S01]  /*62e0*/  PRMT R18, R0, 0x7610, R18 ;  /* 0x0000761000127816 */ /* 0x000fe20000000012 */
[----:B------:R-:W-:Y:S06]  /*62f0*/  BRA `(.L_x_5411) ;  /* 0x0000000400287947 */ /* 0x000fec0003800000 */
.L_x_5424:
        /* <DEDUP_REMOVED lines=21> */
.L_x_5433:
[----:B------:R-:W-:Y:S05]  /*6450*/  BSYNC.RECONVERGENT B1 ;  /* 0x0000000000017941 */ /* 0x000fea0003800200 */
.L_x_5432:
[----:B------:R-:W-:Y:S01]  /*6460*/  IMAD.SHL.U32 R0, R0, 0x200000, RZ ;  /* 0x0020000000007824 */ /* 0x000fe200078e00ff */
[----:B------:R-:W-:-:S04]  /*6470*/  LEA R3, R3, 0x37800000, 0x17 ;  /* 0x3780000003037811 */ /* 0x000fc800078eb8ff */
[----:B------:R-:W-:-:S07]  /*6480*/  LOP3.LUT R0, R3, R0, R7, 0xfe, !PT ;  /* 0x0000000003007212 */ /* 0x000fce00078efe07 */
.L_x_5431:
[----:B------:R-:W-:Y:S05]  /*6490*/  BSYNC.RECONVERGENT B0 ;  /* 0x0000000000007941 */ /* 0x000fea0003800200 */
.L_x_5430:
[----:B------:R-:W-:-:S04]  /*64a0*/  F2FP.F16.F32.PACK_AB R0, RZ, R0 ;  /* 0x00000000ff00723e */ /* 0x000fc800000000ff */
[----:B------:R-:W-:Y:S01]  /*64b0*/  PRMT R18, R0, 0x7610, R18 ;  /* 0x0000761000127816 */ /* 0x000fe20000000012 */
[----:B------:R-:W-:Y:S06]  /*64c0*/  BRA `(.L_x_5411) ;  /* 0x0000000000b47947 */ /* 0x000fec0003800000 */
.L_x_5423:
        /* <DEDUP_REMOVED lines=14> */
.L_x_5437:
[----:B------:R-:W-:Y:S05]  /*65b0*/  BSYNC.RECONVERGENT B0 ;  /* 0x0000000000007941 */ /* 0x000fea0003800200 */
.L_x_5436:
[----:B------:R-:W-:-:S04]  /*65c0*/  F2FP.F16.F32.PACK_AB R0, RZ, R0 ;  /* 0x00000000ff00723e */ /* 0x000fc800000000ff */
[----:B------:R-:W-:Y:S01]  /*65d0*/  PRMT R18, R0, 0x7610, R18 ;  /* 0x0000761000127816 */ /* 0x000fe20000000012 */
[----:B------:R-:W-:Y:S06]  /*65e0*/  BRA `(.L_x_5411) ;  /* 0x00000000006c7947 */ /* 0x000fec0003800000 */
.L_x_5410:
        /* <DEDUP_REMOVED lines=16> */
.L_x_5438:
[----:B------:R-:W-:Y:S01]  /*66f0*/  PRMT R18, RZ, 0x7610, R18 ;  /* 0x00007610ff127816 */ /* 0x000fe20000000012 */
[----:B------:R-:W-:Y:S06]  /*6700*/  BRA `(.L_x_5411) ;  /* 0x0000000000247947 */ /* 0x000fec0003800000 */
.L_x_5435:
[----:B------:R-:W2:Y:S02]  /*6710*/  LDG.E.64 R4, desc[UR36][R4.64] ;  /* 0x0000002404047981 */ /* 0x000ea4000c1e1b00 */
[----:B--2---:R-:W0:Y:S02]  /*6720*/  I2F.U64 R0, R4 ;  /* 0x0000000400007312 */ /* 0x004e240000301000 */
[----:B0-----:R-:W-:-:S04]  /*6730*/  F2FP.F16.F32.PACK_AB R0, RZ, R0 ;  /* 0x00000000ff00723e */ /* 0x001fc800000000ff */
[----:B------:R-:W-:Y:S01]  /*6740*/  PRMT R18, R0, 0x7610, R18 ;  /* 0x0000761000127816 */ /* 0x000fe20000000012 */
[----:B------:R-:W-:Y:S06]  /*6750*/  BRA `(.L_x_5411) ;  /* 0x0000000000107947 */ /* 0x000fec0003800000 */
.L_x_5434:
[----:B------:R-:W2:Y:S02]  /*6760*/  LDG.E R4, desc[UR36][R4.64] ;  /* 0x0000002404047981 */ /* 0x000ea4000c1e1900 */
[----:B--2---:R-:W-:-:S04]  /*6770*/  I2FP.F32.U32 R0, R4 ;  /* 0x0000000400007245 */ /* 0x004fc80000201000 */
[----:B------:R-:W-:-:S04]  /*6780*/  F2FP.F16.F32.PACK_AB R0, RZ, R0 ;  /* 0x00000000ff00723e */ /* 0x000fc800000000ff */
[----:B------:R-:W-:-:S07]  /*6790*/  PRMT R18, R0, 0x7610, R18 ;  /* 0x0000761000127816 */ /* 0x000fce0000000012 */
.L_x_5411:
[----:B------:R-:W-:-:S07]  /*67a0*/  VIADD R27, R27, 0x80 ;  /* 0x000000801b1b7836 */ /* 0x000fce0000000000 */
.L_x_5339:
[----:B------:R-:W-:Y:S05]  /*67b0*/  BSYNC.RECONVERGENT B6 ;  /* 0x0000000000067941 */ /* 0x000fea0003800200 */
.L_x_5338:
        /* <DEDUP_REMOVED lines=28> */
.L_x_5444:
[----:B------:R-:W2:Y:S02]  /*6980*/  LDG.E.U8 R4, desc[UR36][R4.64] ;  /* 0x0000002404047981 */ /* 0x000ea4000c1e1100 */
[----:B--2---:R-:W-:-:S04]  /*6990*/  I2FP.F32.U32 R0, R4 ;  /* 0x0000000400007245 */ /* 0x004fc80000201000 */
[----:B------:R-:W-:-:S04]  /*69a0*/  F2FP.F16.F32.PACK_AB R0, RZ, R0 ;  /* 0x00000000ff00723e */ /* 0x000fc800000000ff */
[----:B------:R-:W-:Y:S01]  /*69b0*/  PRMT R16, R0, 0x7610, R16 ;  /* 0x0000761000107816 */ /* 0x000fe20000000010 */
[----:B------:R-:W-:Y:S06]  /*69c0*/  BRA `(.L_x_5446) ;  /* 0x0000000c00d87947 */ /* 0x000fec0003800000 */
.L_x_5443:
        /* <DEDUP_REMOVED lines=11> */
.L_x_5448:
[----:B------:R-:W2:Y:S02]  /*6a80*/  LDG.E R4, desc[UR36][R4.64] ;  /* 0x0000002404047981 */ /* 0x000ea4000c1e1900 */
[----:B--2---:R-:W-:-:S04]  /*6a90*/  I2FP.F32.S32 R0, R4 ;  /* 0x0000000400007245 */ /* 0x004fc80000201400 */
[----:B------:R-:W-:-:S04]  /*6aa0*/  F2FP.F16.F32.PACK_AB R0, RZ, R0 ;  /* 0x00000000ff00723e */ /* 0x000fc800000000ff */
[----:B------:R-:W-:Y:S01]  /*6ab0*/  PRMT R16, R0, 0x7610, R16 ;  /* 0x0000761000107816 */ /* 0x000fe20000000010 */
[----:B------:R-:W-:Y:S06]  /*6ac0*/  BRA `(.L_x_5446) ;  /* 0x0000000c00987947 */ /* 0x000fec0003800000 */
.L_x_5447:
[----:B------:R-:W2:Y:S02]  /*6ad0*/  LDG.E.U16 R4, desc[UR36][R4.64] ;  /* 0x0000002404047981 */ /* 0x000ea4000c1e1500 */
[----:B--2---:R-:W0:Y:S02]  /*6ae0*/  I2F.S16 R0, R4 ;  /* 0x0000000400007306 */ /* 0x004e240000101400 */
[----:B0-----:R-:W-:-:S04]  /*6af0*/  F2FP.F16.F32.PACK_AB R0, RZ, R0 ;  /* 0x00000000ff00723e */ /* 0x001fc800000000ff */
[----:B------:R-:W-:Y:S01]  /*6b00*/  PRMT R16, R0, 0x7610, R16 ;  /* 0x0000761000107816 */ /* 0x000fe20000000010 */
[----:B------:R-:W-:Y:S06]  /*6b10*/  BRA `(.L_x_5446) ;  /* 0x0000000c00847947 */ /* 0x000fec0003800000 */
.L_x_5442:
        /* <DEDUP_REMOVED lines=9> */
.L_x_5450:
[----:B------:R0:W5:Y:S01]  /*6bb0*/  LDG.E.U16 R16, desc[UR36][R4.64] ;  /* 0x0000002404107981 */ /* 0x000162000c1e1500 */
[----:B------:R-:W-:Y:S05]  /*6bc0*/  BRA `(.L_x_5446) ;  /* 0x0000000c00587947 */ /* 0x000fea0003800000 */
.L_x_5449:
        /* <DEDUP_REMOVED lines=9> */
.L_x_5452:
[----:B------:R1:W5:Y:S01]  /*6c60*/  LDG.E.U16 R16, desc[UR36][R4.64] ;  /* 0x0000002404107981 */ /* 0x000362000c1e1500 */
[----:B------:R-:W-:Y:S05]  /*6c70*/  BRA `(.L_x_5446) ;  /* 0x0000000c002c7947 */ /* 0x000fea0003800000 */
.L_x_5451:
        /* <DEDUP_REMOVED lines=13> */
.L_x_5441:
        /* <DEDUP_REMOVED lines=14> */
.L_x_5455:
        /* <DEDUP_REMOVED lines=13> */
.L_x_5454:
        /* <DEDUP_REMOVED lines=27> */
.L_x_5457:
        /* <DEDUP_REMOVED lines=15> */
.L_x_5456:
[----:B------:R-:W2:Y:S02]  /*71a0*/  LDG.E.U16 R0, desc[UR36][R4.64] ;  /* 0x0000002404007981 */ /* 0x000ea4000c1e1500 */
[----:B--2---:R-:W-:-:S05]  /*71b0*/  IMAD.U32 R0, R0, 0x10000, RZ ;  /* 0x0001000000007824 */ /* 0x004fca00078e00ff */
[----:B------:R-:W-:-:S04]  /*71c0*/  F2FP.F16.F32.PACK_AB R0, RZ, R0 ;  /* 0x00000000ff00723e */ /* 0x000fc800000000ff */
[----:B------:R-:W-:Y:S01]  /*71d0*/  PRMT R16, R0, 0x7610, R16 ;  /* 0x0000761000107816 */ /* 0x000fe20000000010 */
[----:B------:R-:W-:Y:S06]  /*71e0*/  BRA `(.L_x_5446) ;  /* 0x0000000400d07947 */ /* 0x000fec0003800000 */
.L_x_5453:
        /* <DEDUP_REMOVED lines=13> */
.L_x_5460:
        /* <DEDUP_REMOVED lines=21> */
.L_x_5464:
[----:B------:R-:W-:Y:S05]  /*7410*/  BSYNC.RECONVERGENT B1 ;  /* 0x0000000000017941 */ /* 0x000fea0003800200 */
.L_x_5463:
[----:B------:R-:W-:Y:S01]  /*7420*/  IMAD.SHL.U32 R0, R0, 0x100000, RZ ;  /* 0x0010000000007824 */ /* 0x000fe200078e00ff */
[----:B------:R-:W-:-:S04]  /*7430*/  LEA R3, R3, 0x3b800000, 0x17 ;  /* 0x3b80000003037811 */ /* 0x000fc800078eb8ff */
[----:B------:R-:W-:-:S07]  /*7440*/  LOP3.LUT R0, R3, R0, R7, 0xfe, !PT ;  /* 0x0000000003007212 */ /* 0x000fce00078efe07 */
.L_x_5462:
[----:B------:R-:W-:Y:S05]  /*7450*/  BSYNC.RECONVERGENT B0 ;  /* 0x0000000000007941 */ /* 0x000fea0003800200 */
.L_x_5461:
[----:B------:R-:W-:-:S04]  /*7460*/  F2FP.F16.F32.PACK_AB R0, RZ, R0 ;  /* 0x00000000ff00723e */ /* 0x000fc800000000ff */
[----:B------:R-:W-:Y:S01]  /*7470*/  PRMT R16, R0, 0x7610, R16 ;  /* 0x0000761000107816 */ /* 0x000fe20000000010 */
[----:B------:R-:W-:Y:S06]  /*7480*/  BRA `(.L_x_5446) ;  /* 0x0000000400287947 */ /* 0x000fec0003800000 */
.L_x_5459:
        /* <DEDUP_REMOVED lines=21> */
.L_x_5468:
[----:B------:R-:W-:Y:S05]  /*75e0*/  BSYNC.RECONVERGENT B1 ;  /* 0x0000000000017941 */ /* 0x000fea0003800200 */
.L_x_5467:
[----:B------:R-:W-:Y:S01]  /*75f0*/  IMAD.SHL.U32 R0, R0, 0x200000, RZ ;  /* 0x0020000000007824 */ /* 0x000fe200078e00ff */
[----:B------:R-:W-:-:S04]  /*7600*/  LEA R3, R3, 0x37800000, 0x17 ;  /* 0x3780000003037811 */ /* 0x000fc800078eb8ff */
[----:B------:R-:W-:-:S07]  /*7610*/  LOP3.LUT R0, R3, R0, R7, 0xfe, !PT ;  /* 0x0000000003007212 */ /* 0x000fce00078efe07 */
.L_x_5466:
[----:B------:R-:W-:Y:S05]  /*7620*/  BSYNC.RECONVERGENT B0 ;  /* 0x0000000000007941 */ /* 0x000fea0003800200 */
.L_x_5465:
[----:B------:R-:W-:-:S04]  /*7630*/  F2FP.F16.F32.PACK_AB R0, RZ, R0 ;  /* 0x00000000ff00723e */ /* 0x000fc800000000ff */
[----:B------:R-:W-:Y:S01]  /*7640*/  PRMT R16, R0, 0x7610, R16 ;  /* 0x0000761000107816 */ /* 0x000fe20000000010 */
[----:B------:R-:W-:Y:S06]  /*7650*/  BRA `(.L_x_5446) ;  /* 0x0000000000b47947 */ /* 0x000fec0003800000 */
.L_x_5458:
        /* <DEDUP_REMOVED lines=14> */
.L_x_5472:
[----:B------:R-:W-:Y:S05]  /*7740*/  BSYNC.RECONVERGENT B0 ;  /* 0x0000000000007941 */ /* 0x000fea0003800200 */
.L_x_5471:
[----:B------:R-:W-:-:S04]  /*7750*/  F2FP.F16.F32.PACK_AB R0, RZ, R0 ;  /* 0x00000000ff00723e */ /* 0x000fc800000000ff */
[----:B------:R-:W-:Y:S01]  /*7760*/  PRMT R16, R0, 0x7610, R16 ;  /* 0x0000761000107816 */ /* 0x000fe20000000010 */
[----:B------:R-:W-:Y:S06]  /*7770*/  BRA `(.L_x_5446) ;  /* 0x00000000006c7947 */ /* 0x000fec0003800000 */
.L_x_5445:
        /* <DEDUP_REMOVED lines=16> */
.L_x_5473:
[----:B------:R-:W-:Y:S01]  /*7880*/  PRMT R16, RZ, 0x7610, R16 ;  /* 0x00007610ff107816 */ /* 0x000fe20000000010 */
[----:B------:R-:W-:Y:S06]  /*7890*/  BRA `(.L_x_5446) ;  /* 0x0000000000247947 */ /* 0x000fec0003800000 */
.L_x_5470:
[----:B------:R-:W2:Y:S02]  /*78a0*/  LDG.E.64 R4, desc[UR36][R4.64] ;  /* 0x0000002404047981 */ /* 0x000ea4000c1e1b00 */
[----:B--2---:R-:W0:Y:S02]  /*78b0*/  I2F.U64 R0, R4 ;  /* 0x0000000400007312 */ /* 0x004e240000301000 */
[----:B0-----:R-:W-:-:S04]  /*78c0*/  F2FP.F16.F32.PACK_AB R0, RZ, R0 ;  /* 0x00000000ff00723e */ /* 0x001fc800000000ff */
[----:B------:R-:W-:Y:S01]  /*78d0*/  PRMT R16, R0, 0x7610, R16 ;  /* 0x0000761000107816 */ /* 0x000fe20000000010 */
[----:B------:R-:W-:Y:S06]  /*78e0*/  BRA `(.L_x_5446) ;  /* 0x0000000000107947 */ /* 0x000fec0003800000 */
.L_x_5469:
[----:B------:R-:W2:Y:S02]  /*78f0*/  LDG.E R4, desc[UR36][R4.64] ;  /* 0x0000002404047981 */ /* 0x000ea4000c1e1900 */
[----:B--2---:R-:W-:-:S04]  /*7900*/  I2FP.F32.U32 R0, R4 ;  /* 0x0000000400007245 */ /* 0x004fc80000201000 */
[----:B------:R-:W-:-:S04]  /*7910*/  F2FP.F16.F32.PACK_AB R0, RZ, R0 ;  /* 0x00000000ff00723e */ /* 0x000fc800000000ff */
[----:B------:R-:W-:-:S07]  /*7920*/  PRMT R16, R0, 0x7610, R16 ;  /* 0x0000761000107816 */ /* 0x000fce0000000010 */
.L_x_5446:
        /* <DEDUP_REMOVED lines=22> */
.L_x_5477:
[----:B------:R-:W2:Y:S02]  /*7a90*/  LDG.E.U8 R4, desc[UR36][R4.64] ;  /* 0x0000002404047981 */ /* 0x000ea4000c1e1100 */
[----:B--2---:R-:W-:-:S04]  /*7aa0*/  I2FP.F32.U32 R0, R4 ;  /* 0x0000000400007245 */ /* 0x004fc80000201000 */
[----:B------:R-:W-:-:S04]  /*7ab0*/  F2FP.F16.F32.PACK_AB R0, RZ, R0 ;  /* 0x00000000ff00723e */ /* 0x000fc800000000ff */
[----:B------:R-:W-:Y:S01]  /*7ac0*/  PRMT R17, R0, 0x7610, R17 ;  /* 0x0000761000117816 */ /* 0x000fe20000000011 */
[----:B------:R-:W-:Y:S06]  /*7ad0*/  BRA `(.L_x_5479) ;  /* 0x0000000c00d87947 */ /* 0x000fec0003800000 */
.L_x_5476:
        /* <DEDUP_REMOVED lines=11> */
.L_x_5481:
[----:B------:R-:W2:Y:S02]  /*7b90*/  LDG.E R4, desc[UR36][R4.64] ;  /* 0x0000002404047981 */ /* 0x000ea4000c1e1900 */
[----:B--2---:R-:W-:-:S04]  /*7ba0*/  I2FP.F32.S32 R0, R4 ;  /* 0x0000000400007245 */ /* 0x004fc80000201400 */
[----:B------:R-:W-:-:S04]  /*7bb0*/  F2FP.F16.F32.PACK_AB R0, RZ, R0 ;  /* 0x00000000ff00723e */ /* 0x000fc800000000ff */
[----:B------:R-:W-:Y:S01]  /*7bc0*/  PRMT R17, R0, 0x7610, R17 ;  /* 0x0000761000117816 */ /* 0x000fe20000000011 */
[----:B------:R-:W-:Y:S06]  /*7bd0*/  BRA `(.L_x_5479) ;  /* 0x0000000c00987947 */ /* 0x000fec0003800000 */
.L_x_5480:
[----:B------:R-:W2:Y:S02]  /*7be0*/  LDG.E.U16 R4, desc[UR36][R4.64] ;  /* 0x0000002404047981 */ /* 0x000ea4000c1e1500 */
[----:B--2---:R-:W0:Y:S02]  /*7bf0*/  I2F.S16 R0, R4 ;  /* 0x0000000400007306 */ /* 0x004e240000101400 */
[----:B0-----:R-:W-:-:S04]  /*7c00*/  F2FP.F16.F32.PACK_AB R0, RZ, R0 ;  /* 0x00000000ff00723e */ /* 0x001fc800000000ff */
[----:B------:R-:W-:Y:S01]  /*7c10*/  PRMT R17, R0, 0x7610, R17 ;  /* 0x0000761000117816 */ /* 0x000fe20000000011 */
[----:B------:R-:W-:Y:S06]  /*7c20*/  BRA `(.L_x_5479) ;  /* 0x0000000c00847947 */ /* 0x000fec0003800000 */
.L_x_5475:
        /* <DEDUP_REMOVED lines=9> */
.L_x_5483:
[----:B------:R0:W5:Y:S01]  /*7cc0*/  LDG.E.U16 R17, desc[UR36][R4.64] ;  /* 0x0000002404117981 */ /* 0x000162000c1e1500 */
[----:B------:R-:W-:Y:S05]  /*7cd0*/  BRA `(.L_x_5479) ;  /* 0x0000000c00587947 */ /* 0x000fea0003800000 */
.L_x_5482:
        /* <DEDUP_REMOVED lines=9> */
.L_x_5485:
[----:B------:R1:W5:Y:S01]  /*7d70*/  LDG.E.U16 R17, desc[UR36][R4.64] ;  /* 0x0000002404117981 */ /* 0x000362000c1e1500 */
[----:B------:R-:W-:Y:S05]  /*7d80*/  BRA `(.L_x_5479) ;  /* 0x0000000c002c7947 */ /* 0x000fea0003800000 */
.L_x_5484:
        /* <DEDUP_REMOVED lines=13> */
.L_x_5474:
        /* <DEDUP_REMOVED lines=14> */
.L_x_5488:
        /* <DEDUP_REMOVED lines=13> */
.L_x_5487:
        /* <DEDUP_REMOVED lines=27> */
.L_x_5490:
        /* <DEDUP_REMOVED lines=15> */
.L_x_5489:
[----:B------:R-:W2:Y:S02]  /*82b0*/  LDG.E.U16 R0, desc[UR36][R4.64] ;  /* 0x0000002404007981 */ /* 0x000ea4000c1e1500 */
[----:B--2---:R-:W-:-:S05]  /*82c0*/  IMAD.U32 R0, R0, 0x10000, RZ ;  /* 0x0001000000007824 */ /* 0x004fca00078e00ff */
[----:B------:R-:W-:-:S04]  /*82d0*/  F2FP.F16.F32.PACK_AB R0, RZ, R0 ;  /* 0x00000000ff00723e */ /* 0x000fc800000000ff */
[----:B------:R-:W-:Y:S01]  /*82e0*/  PRMT R17, R0, 0x7610, R17 ;  /* 0x0000761000117816 */ /* 0x000fe20000000011 */
[----:B------:R-:W-:Y:S06]  /*82f0*/  BRA `(.L_x_5479) ;  /* 0x0000000400d07947 */ /* 0x000fec0003800000 */
.L_x_5486:
        /* <DEDUP_REMOVED lines=13> */
.L_x_5493:
        /* <DEDUP_REMOVED lines=21> */
.L_x_5497:
[----:B------:R-:W-:Y:S05]  /*8520*/  BSYNC.RECONVERGENT B1 ;  /* 0x0000000000017941 */ /* 0x000fea0003800200 */
.L_x_5496:
[----:B------:R-:W-:Y:S01]  /*8530*/  IMAD.SHL.U32 R0, R0, 0x100000, RZ ;  /* 0x0010000000007824 */ /* 0x000fe200078e00ff */
[----:B------:R-:W-:-:S04]  /*8540*/  LEA R3, R3, 0x3b800000, 0x17 ;  /* 0x3b80000003037811 */ /* 0x000fc800078eb8ff */
[----:B------:R-:W-:-:S07]  /*8550*/  LOP3.LUT R0, R3, R0, R7, 0xfe, !PT ;  /* 0x0000000003007212 */ /* 0x000fce00078efe07 */
.L_x_5495:
[----:B------:R-:W-:Y:S05]  /*8560*/  BSYNC.RECONVERGENT B0 ;  /* 0x0000000000007941 */ /* 0x000fea0003800200 */
.L_x_5494:
[----:B------:R-:W-:-:S04]  /*8570*/  F2FP.F16.F32.PACK_AB R0, RZ, R0 ;  /* 0x00000000ff00723e */ /* 0x000fc800000000ff */
[----:B------:R-:W-:Y:S01]  /*8580*/  PRMT R17, R0, 0x7610, R17 ;  /* 0x0000761000117816 */ /* 0x000fe20000000011 */
[----:B------:R-:W-:Y:S06]  /*8590*/  BRA `(.L_x_5479) ;  /* 0x0000000400287947 */ /* 0x000fec0003800000 */
.L_x_5492:
        /* <DEDUP_REMOVED lines=21> */
.L_x_5501:
[----:B------:R-:W-:Y:S05]  /*86f0*/  BSYNC.RECONVERGENT B1 ;  /* 0x0000000000017941 */ /* 0x000fea0003800200 */
.L_x_5500:
[----:B------:R-:W-:Y:S01]  /*8700*/  IMAD.SHL.U32 R0, R0, 0x200000, RZ ;  /* 0x0020000000007824 */ /* 0x000fe200078e00ff */
[----:B------:R-:W-:-:S04]  /*8710*/  LEA R3, R3, 0x37800000, 0x17 ;  /* 0x3780000003037811 */ /* 0x000fc800078eb8ff */
[----:B------:R-:W-:-:S07]  /*8720*/  LOP3.LUT R0, R3, R0, R7, 0xfe, !PT ;  /* 0x0000000003007212 */ /* 0x000fce00078efe07 */
.L_x_5499:
[----:B------:R-:W-:Y:S05]  /*8730*/  BSYNC.RECONVERGENT B0 ;  /* 0x0000000000007941 */ /* 0x000fea0003800200 */
.L_x_5498:
[----:B------:R-:W-:-:S04]  /*8740*/  F2FP.F16.F32.PACK_AB R0, RZ, R0 ;  /* 0x00000000ff00723e */ /* 0x000fc800000000ff */
[----:B------:R-:W-:Y:S01]  /*8750*/  PRMT R17, R0, 0x7610, R17 ;  /* 0x0000761000117816 */ /* 0x000fe20000000011 */
[----:B------:R-:W-:Y:S06]  /*8760*/  BRA `(.L_x_5479) ;  /* 0x0000000000b47947 */ /* 0x000fec0003800000 */
.L_x_5491:
        /* <DEDUP_REMOVED lines=14> */
.L_x_5505:
[----:B------:R-:W-:Y:S05]  /*8850*/  BSYNC.RECONVERGENT B0 ;  /* 0x0000000000007941 */ /* 0x000fea0003800200 */
.L_x_5504:
[----:B------:R-:W-:-:S04]  /*8860*/  F2FP.F16.F32.PACK_AB R0, RZ, R0 ;  /* 0x00000000ff00723e */ /* 0x000fc800000000ff */
[----:B------:R-:W-:Y:S01]  /*8870*/  PRMT R17, R0, 0x7610, R17 ;  /* 0x0000761000117816 */ /* 0x000fe20000000011 */
[----:B------:R-:W-:Y:S06]  /*8880*/  BRA `(.L_x_5479) ;  /* 0x00000000006c7947 */ /* 0x000fec0003800000 */
.L_x_5478:
        /* <DEDUP_REMOVED lines=16> */
.L_x_5506:
[----:B------:R-:W-:Y:S01]  /*8990*/  PRMT R17, RZ, 0x7610, R17 ;  /* 0x00007610ff117816 */ /* 0x000fe20000000011 */
[----:B------:R-:W-:Y:S06]  /*89a0*/  BRA `(.L_x_5479) ;  /* 0x0000000000247947 */ /* 0x000fec0003800000 */
.L_x_5503:
[----:B------:R-:W2:Y:S02]  /*89b0*/  LDG.E.64 R4, desc[UR36][R4.64] ;  /* 0x0000002404047981 */ /* 0x000ea4000c1e1b00 */
[----:B--2---:R-:W0:Y:S02]  /*89c0*/  I2F.U64 R0, R4 ;  /* 0x0000000400007312 */ /* 0x004e240000301000 */
[----:B0-----:R-:W-:-:S04]  /*89d0*/  F2FP.F16.F32.PACK_AB R0, RZ, R0 ;  /* 0x00000000ff00723e */ /* 0x001fc800000000ff */
[----:B------:R-:W-:Y:S01]  /*89e0*/  PRMT R17, R0, 0x7610, R17 ;  /* 0x0000761000117816 */ /* 0x000fe20000000011 */
[----:B------:R-:W-:Y:S06]  /*89f0*/  BRA `(.L_x_5479) ;  /* 0x0000000000107947 */ /* 0x000fec0003800000 */
.L_x_5502:
[----:B------:R-:W2:Y:S02]  /*8a00*/  LDG.E R4, desc[UR36][R4.64] ;  /* 0x0000002404047981 */ /* 0x000ea4000c1e1900 */
[----:B--2---:R-:W-:-:S04]  /*8a10*/  I2FP.F32.U32 R0, R4 ;  /* 0x0000000400007245 */ /* 0x004fc80000201000 */
[----:B------:R-:W-:-:S04]  /*8a20*/  F2FP.F16.F32.PACK_AB R0, RZ, R0 ;  /* 0x00000000ff00723e */ /* 0x000fc800000000ff */
[----:B------:R-:W-:-:S07]  /*8a30*/  PRMT R17, R0, 0x7610, R17 ;  /* 0x0000761000117816 */ /* 0x000fce0000000011 */
.L_x_5479:
        /* <DEDUP_REMOVED lines=22> */
.L_x_5510:
[----:B------:R-:W2:Y:S02]  /*8ba0*/  LDG.E.U8 R4, desc[UR36][R4.64] ;  /* 0x0000002404047981 */ /* 0x000ea4000c1e1100 */
[----:B--2---:R-:W-:-:S04]  /*8bb0*/  I2FP.F32.U32 R0, R4 ;  /* 0x0000000400007245 */ /* 0x004fc80000201000 */
[----:B------:R-:W-:-:S04]  /*8bc0*/  F2FP.F16.F32.PACK_AB R0, RZ, R0 ;  /* 0x00000000ff00723e */ /* 0x000fc800000000ff */
[----:B------:R-:W-:Y:S01]  /*8bd0*/  PRMT R19, R0, 0x7610, R19 ;  /* 0x0000761000137816 */ /* 0x000fe20000000013 */
[----:B------:R-:W-:Y:S06]  /*8be0*/  BRA `(.L_x_5512) ;  /* 0x0000000c00d87947 */ /* 0x000fec0003800000 */
.L_x_5509:
        /* <DEDUP_REMOVED lines=11> */
.L_x_5514:
[----:B------:R-:W2:Y:S02]  /*8ca0*/  LDG.E R4, desc[UR36][R4.64] ;  /* 0x0000002404047981 */ /* 0x000ea4000c1e1900 */
[----:B--2---:R-:W-:-:S04]  /*8cb0*/  I2FP.F32.S32 R0, R4 ;  /* 0x0000000400007245 */ /* 0x004fc80000201400 */
[----:B------:R-:W-:-:S04]  /*8cc0*/  F2FP.F16.F32.PACK_AB R0, RZ, R0 ;  /* 0x00000000ff00723e */ /* 0x000fc800000000ff */
[----:B------:R-:W-:Y:S01]  /*8cd0*/  PRMT R19, R0, 0x7610, R19 ;  /* 0x0000761000137816 */ /* 0x000fe20000000013 */
[----:B------:R-:W-:Y:S06]  /*8ce0*/  BRA `(.L_x_5512) ;  /* 0x0000000c00987947 */ /* 0x000fec0003800000 */
.L_x_5513:
[----:B------:R-:W2:Y:S02]  /*8cf0*/  LDG.E.U16 R4, desc[UR36][R4.64] ;  /* 0x0000002404047981 */ /* 0x000ea4000c1e1500 */
[----:B--2---:R-:W0:Y:S02]  /*8d00*/  I2F.S16 R0, R4 ;  /* 0x0000000400007306 */ /* 0x004e240000101400 */
[----:B0-----:R-:W-:-:S04]  /*8d10*/  F2FP.F16.F32.PACK_AB R0, RZ, R0 ;  /* 0x00000000ff00723e */ /* 0x001fc800000000ff */
[----:B------:R-:W-:Y:S01]  /*8d20*/  PRMT R19, R0, 0x7610, R19 ;  /* 0x0000761000137816 */ /* 0x000fe20000000013 */
[----:B------:R-:W-:Y:S06]  /*8d30*/  BRA `(.L_x_5512) ;  /* 0x0000000c00847947 */ /* 0x000fec0003800000 */
.L_x_5508:
        /* <DEDUP_REMOVED lines=9> */
.L_x_5516:
[----:B------:R0:W5:Y:S01]  /*8dd0*/  LDG.E.U16 R19, desc[UR36][R4.64] ;  /* 0x0000002404137981 */ /* 0x000162000c1e1500 */
[----:B------:R-:W-:Y:S05]  /*8de0*/  BRA `(.L_x_5512) ;  /* 0x0000000c00587947 */ /* 0x000fea0003800000 */
.L_x_5515:
        /* <DEDUP_REMOVED lines=9> */
.L_x_5518:
[----:B------:R1:W5:Y:S01]  /*8e80*/  LDG.E.U16 R19, desc[UR36][R4.64] ;  /* 0x0000002404137981 */ /* 0x000362000c1e1500 */
[----:B------:R-:W-:Y:S05]  /*8e90*/  BRA `(.L_x_5512) ;  /* 0x0000000c002c7947 */ /* 0x000fea0003800000 */
.L_x_5517:
        /* <DEDUP_REMOVED lines=13> */
.L_x_5507:
        /* <DEDUP_REMOVED lines=14> */
.L_x_5521:
        /* <DEDUP_REMOVED lines=13> */
.L_x_5520:
        /* <DEDUP_REMOVED lines=27> */
.L_x_5523:
        /* <DEDUP_REMOVED lines=15> */
.L_x_5522:
[----:B------:R-:W2:Y:S02]  /*93c0*/  LDG.E.U16 R0, desc[UR36][R4.64] ;  /* 0x0000002404007981 */ /* 0x000ea4000c1e1500 */
[----:B--2---:R-:W-:-:S05]  /*93d0*/  IMAD.U32 R0, R0, 0x10000, RZ ;  /* 0x0001000000007824 */ /* 0x004fca00078e00ff */
[----:B------:R-:W-:-:S04]  /*93e0*/  F2FP.F16.F32.PACK_AB R0, RZ, R0 ;  /* 0x00000000ff00723e */ /* 0x000fc800000000ff */
[----:B------:R-:W-:Y:S01]  /*93f0*/  PRMT R19, R0, 0x7610, R19 ;  /* 0x0000761000137816 */ /* 0x000fe20000000013 */
[----:B------:R-:W-:Y:S06]  /*9400*/  BRA `(.L_x_5512) ;  /* 0x0000000400d07947 */ /* 0x000fec0003800000 */
.L_x_5519:
        /* <DEDUP_REMOVED lines=13> */
.L_x_5526:
        /* <DEDUP_REMOVED lines=21> */
.L_x_5530:
[----:B------:R-:W-:Y:S05]  /*9630*/  BSYNC.RECONVERGENT B1 ;  /* 0x0000000000017941 */ /* 0x000fea0003800200 */
.L_x_5529:
[----:B------:R-:W-:Y:S01]  /*9640*/  IMAD.SHL.U32 R0, R0, 0x100000, RZ ;  /* 0x0010000000007824 */ /* 0x000fe200078e00ff */
[----:B------:R-:W-:-:S04]  /*9650*/  LEA R3, R3, 0x3b800000, 0x17 ;  /* 0x3b80000003037811 */ /* 0x000fc800078eb8ff */
[----:B------:R-:W-:-:S07]  /*9660*/  LOP3.LUT R0, R3, R0, R7, 0xfe, !PT ;  /* 0x0000000003007212 */ /* 0x000fce00078efe07 */
.L_x_5528:
[----:B------:R-:W-:Y:S05]  /*9670*/  BSYNC.RECONVERGENT B0 ;  /* 0x0000000000007941 */ /* 0x000fea0003800200 */
.L_x_5527:
[----:B------:R-:W-:-:S04]  /*9680*/  F2FP.F16.F32.PACK_AB R0, RZ, R0 ;  /* 0x00000000ff00723e */ /* 0x000fc800000000ff */
[----:B------:R-:W-:Y:S01]  /*9690*/  PRMT R19, R0, 0x7610, R19 ;  /* 0x0000761000137816 */ /* 0x000fe20000000013 */
[----:B------:R-:W-:Y:S06]  /*96a0*/  BRA `(.L_x_5512) ;  /* 0x0000000400287947 */ /* 0x000fec0003800000 */
.L_x_5525:
        /* <DEDUP_REMOVED lines=21> */
.L_x_5534:
[----:B------:R-:W-:Y:S05]  /*9800*/  BSYNC.RECONVERGENT B1 ;  /* 0x0000000000017941 */ /* 0x000fea0003800200 */
.L_x_5533:
[----:B------:R-:W-:Y:S01]  /*9810*/  IMAD.SHL.U32 R0, R0, 0x200000, RZ ;  /* 0x0020000000007824 */ /* 0x000fe200078e00ff */
[----:B------:R-:W-:-:S04]  /*9820*/  LEA R3, R3, 0x37800000, 0x17 ;  /* 0x3780000003037811 */ /* 0x000fc800078eb8ff */
[----:B------:R-:W-:-:S07]  /*9830*/  LOP3.LUT R0, R3, R0, R7, 0xfe, !PT ;  /* 0x0000000003007212 */ /* 0x000fce00078efe07 */
.L_x_5532:
[----:B------:R-:W-:Y:S05]  /*9840*/  BSYNC.RECONVERGENT B0 ;  /* 0x0000000000007941 */ /* 0x000fea0003800200 */
.L_x_5531:
[----:B------:R-:W-:-:S04]  /*9850*/  F2FP.F16.F32.PACK_AB R0, RZ, R0 ;  /* 0x00000000ff00723e */ /* 0x000fc800000000ff */
[----:B------:R-:W-:Y:S01]  /*9860*/  PRMT R19, R0, 0x7610, R19 ;  /* 0x0000761000137816 */ /* 0x000fe20000000013 */
[----:B------:R-:W-:Y:S06]  /*9870*/  BRA `(.L_x_5512) ;  /* 0x0000000000b47947 */ /* 0x000fec0003800000 */
.L_x_5524:
        /* <DEDUP_REMOVED lines=14> */
.L_x_5538:
[----:B------:R-:W-:Y:S05]  /*9960*/  BSYNC.RECONVERGENT B0 ;  /* 0x0000000000007941 */ /* 0x000fea0003800200 */
.L_x_5537:
[----:B------:R-:W-:-:S04]  /*9970*/  F2FP.F16.F32.PACK_AB R0, RZ, R0 ;  /* 0x00000000ff00723e */ /* 0x000fc800000000ff */
[----:B------:R-:W-:Y:S01]  /*9980*/  PRMT R19, R0, 0x7610, R19 ;  /* 0x0000761000137816 */ /* 0x000fe20000000013 */
[----:B------:R-:W-:Y:S06]  /*9990*/  BRA `(.L_x_5512) ;  /* 0x00000000006c7947 */ /* 0x000fec0003800000 */
.L_x_5511:
        /* <DEDUP_REMOVED lines=16> */
.L_x_5539:
[----:B------:R-:W-:Y:S01]  /*9aa0*/  PRMT R19, RZ, 0x7610, R19 ;  /* 0x00007610ff137816 */ /* 0x000fe20000000013 */
[----:B------:R-:W-:Y:S06]  /*9ab0*/  BRA `(.L_x_5512) ;  /* 0x0000000000247947 */ /* 0x000fec0003800000 */
.L_x_5536:
[----:B------:R-:W2:Y:S02]  /*9ac0*/  LDG.E.64 R4, desc[UR36][R4.64] ;  /* 0x0000002404047981 */ /* 0x000ea4000c1e1b00 */
[----:B--2---:R-:W0:Y:S02]  /*9ad0*/  I2F.U64 R0, R4 ;  /* 0x0000000400007312 */ /* 0x004e240000301000 */
[----:B0-----:R-:W-:-:S04]  /*9ae0*/  F2FP.F16.F32.PACK_AB R0, RZ, R0 ;  /* 0x00000000ff00723e */ /* 0x001fc800000000ff */
[----:B------:R-:W-:Y:S01]  /*9af0*/  PRMT R19, R0, 0x7610, R19 ;  /* 0x0000761000137816 */ /* 0x000fe20000000013 */
[----:B------:R-:W-:Y:S06]  /*9b00*/  BRA `(.L_x_5512) ;  /* 0x0000000000107947 */ /* 0x000fec0003800000 */
.L_x_5535:
[----:B------:R-:W2:Y:S02]  /*9b10*/  LDG.E R4, desc[UR36][R4.64] ;  /* 0x0000002404047981 */ /* 0x000ea4000c1e1900 */
[----:B--2---:R-:W-:-:S04]  /*9b20*/  I2FP.F32.U32 R0, R4 ;  /* 0x0000000400007245 */ /* 0x004fc80000201000 */
[----:B------:R-:W-:-:S04]  /*9b30*/  F2FP.F16.F32.PACK_AB R0, RZ, R0 ;  /* 0x00000000ff00723e */ /* 0x000fc800000000ff */
[----:B------:R-:W-:-:S07]  /*9b40*/  PRMT R19, R0, 0x7610, R19 ;  /* 0x0000761000137816 */ /* 0x000fce0000000013 */
.L_x_5512:
[----:B------:R-:W-:-:S07]  /*9b50*/  VIADD R27, R27, 0x80 ;  /* 0x000000801b1b7836 */ /* 0x000fce0000000000 */
.L_x_5440:
[----:B------:R-:W-:Y:S05]  /*9b60*/  BSYNC.RECONVERGENT B6 ;  /* 0x0000000000067941 */ /* 0x000fea0003800200 */
.L_x_5439:
[----:B------:R-:W-:Y:S01]  /*9b70*/  ISETP.GE.AND P0, PT, R27, R23, PT ;  /* 0x000000171b00720c */ /* 0x000fe20003f06270 */
[----:B------:R-:W-:Y:S01]  /*9b80*/  BSSY.RECONVERGENT B6, `(.L_x_5540) ;  /* 0x0000329000067945 */ /* 0x000fe20003800200 */
[----:B------:R-:W-:Y:S02]  /*9b90*/  PRMT R23, RZ, 0x7610, R23 ;  /* 0x00007610ff177816 */ /* 0x000fe40000000017 */
[----:B------:R-:W-:Y:S02]  /*9ba0*/  PRMT R25, RZ, 0x7610, R25 ;  /* 0x00007610ff197816 */ /* 0x000fe40000000019 */
[----:B------:R-:W-:-:S07]  /*9bb0*/  PRMT R0, RZ, 0x7610, R0 ;  /* 0x00007610ff007816 */ /* 0x000fce0000000000 */
[----:B------:R-:W-:Y:S05]  /*9bc0*/  @P0 BRA `(.L_x_5541) ;  /* 0x0000003000900947 */ /* 0x000fea0003800000 */
[----:B------:R-:W2:Y:S01]  /*9bd0*/  S2R R3, SR_CTAID.X ;  /* 0x0000000000037919 */ /* 0x000ea20000002500 */
[----:B01----:R-:W0:Y:S01]  /*9be0*/  LDC.64 R4, c[0x0][0x390] ;  /* 0x0000e400ff047b82 */ /* 0x003e220000000a00 */
[----:B------:R-:W1:Y:S01]  /*9bf0*/  LDCU UR5, c[0x0][0x3b0] ;  /* 0x00007600ff0577ac */ /* 0x000e620008000800 */
[----:B------:R-:W-:-:S04]  /*9c00*/  UPRMT UR4, UR38, 0x9910, URZ ;  /* 0x0000991026047896 */ /* 0x000fc800080000ff */
[----:B------:R-:W-:Y:S01]  /*9c10*/  UISETP.GT.AND UP0, UPT, UR4, 0x9, UPT ;  /* 0x000000090400788c */ /* 0x000fe2000bf04270 */
[----:B--2---:R-:W-:-:S04]  /*9c20*/  IMAD R27, R3, 0x200, R27 ;  /* 0x00000200031b7824 */ /* 0x004fc800078e021b */
        /* <DEDUP_REMOVED lines=17> */
.L_x_5545:
[----:B------:R-:W2:Y:S02]  /*9d40*/  LDG.E.U8 R4, desc[UR36][R4.64] ;  /* 0x0000002404047981 */ /* 0x000ea4000c1e1100 */
[----:B--2---:R-:W-:-:S04]  /*9d50*/  I2FP.F32.U32 R0, R4 ;  /* 0x0000000400007245 */ /* 0x004fc80000201000 */
[----:B------:R-:W-:-:S04]  /*9d60*/  F2FP.F16.F32.PACK_AB R0, RZ, R0 ;  /* 0x00000000ff00723e */ /* 0x000fc800000000ff */
[----:B------:R-:W-:Y:S01]  /*9d70*/  PRMT R23, R0, 0x7610, R23 ;  /* 0x0000761000177816 */ /* 0x000fe20000000017 */
[----:B------:R-:W-:Y:S06]  /*9d80*/  BRA `(.L_x_5547) ;  /* 0x0000000c00d87947 */ /* 0x000fec0003800000 */
.L_x_5544:
        /* <DEDUP_REMOVED lines=11> */
.L_x_5549:
[----:B------:R-:W2:Y:S02]  /*9e40*/  LDG.E R4, desc[UR36][R4.64] ;  /* 0x0000002404047981 */ /* 0x000ea4000c1e1900 */
[----:B--2---:R-:W-:-:S04]  /*9e50*/  I2FP.F32.S32 R0, R4 ;  /* 0x0000000400007245 */ /* 0x004fc80000201400 */
[----:B------:R-:W-:-:S04]  /*9e60*/  F2FP.F16.F32.PACK_AB R0, RZ, R0 ;  /* 0x00000000ff00723e */ /* 0x000fc800000000ff */
[----:B------:R-:W-:Y:S01]  /*9e70*/  PRMT R23, R0, 0x7610, R23 ;  /* 0x0000761000177816 */ /* 0x000fe20000000017 */
[----:B------:R-:W-:Y:S06]  /*9e80*/  BRA `(.L_x_5547) ;  /* 0x0000000c00987947 */ /* 0x000fec0003800000 */
.L_x_5548:
[----:B------:R-:W2:Y:S02]  /*9e90*/  LDG.E.U16 R4, desc[UR36][R4.64] ;  /* 0x0000002404047981 */ /* 0x000ea4000c1e1500 */
[----:B--2---:R-:W0:Y:S02]  /*9ea0*/  I2F.S16 R0, R4 ;  /* 0x0000000400007306 */ /* 0x004e240000101400 */
[----:B0-----:R-:W-:-:S04]  /*9eb0*/  F2FP.F16.F32.PACK_AB R0, RZ, R0 ;  /* 0x00000000ff00723e */ /* 0x001fc800000000ff */
[----:B------:R-:W-:Y:S01]  /*9ec0*/  PRMT R23, R0, 0x7610, R23 ;  /* 0x0000761000177816 */ /* 0x000fe20000000017 */
[----:B------:R-:W-:Y:S06]  /*9ed0*/  BRA `(.L_x_5547) ;  /* 0x0000000c00847947 */ /* 0x000fec0003800000 */
.L_x_5543:
        /* <DEDUP_REMOVED lines=9> */
.L_x_5551:
[----:B------:R1:W5:Y:S01]  /*9f70*/  LDG.E.U16 R23, desc[UR36][R4.64] ;  /* 0x0000002404177981 */ /* 0x000362000c1e1500 */
[----:B------:R-:W-:Y:S05]  /*9f80*/  BRA `(.L_x_5547) ;  /* 0x0000000c00587947 */ /* 0x000fea0003800000 */
.L_x_5550:
        /* <DEDUP_REMOVED lines=9> */
.L_x_5553:
[----:B------:R0:W5:Y:S01]  /*a020*/  LDG.E.U16 R23, desc[UR36][R4.64] ;  /* 0x0000002404177981 */ /* 0x000162000c1e1500 */
[----:B------:R-:W-:Y:S05]  /*a030*/  BRA `(.L_x_5547) ;  /* 0x0000000c002c7947 */ /* 0x000fea0003800000 */
.L_x_5552:
        /* <DEDUP_REMOVED lines=13> */
.L_x_5542:
        /* <DEDUP_REMOVED lines=14> */
.L_x_5556:
        /* <DEDUP_REMOVED lines=13> */
.L_x_5555:
        /* <DEDUP_REMOVED lines=27> */
.L_x_5558:
        /* <DEDUP_REMOVED lines=15> */
.L_x_5557:
[----:B------:R-:W2:Y:S02]  /*a560*/  LDG.E.U16 R0, desc[UR36][R4.64] ;  /* 0x0000002404007981 */ /* 0x000ea4000c1e1500 */
[----:B--2---:R-:W-:-:S05]  /*a570*/  IMAD.U32 R0, R0, 0x10000, RZ ;  /* 0x0001000000007824 */ /* 0x004fca00078e00ff */
[----:B------:R-:W-:-:S04]  /*a580*/  F2FP.F16.F32.PACK_AB R0, RZ, R0 ;  /* 0x00000000ff00723e */ /* 0x000fc800000000ff */
[----:B------:R-:W-:Y:S01]  /*a590*/  PRMT R23, R0, 0x7610, R23 ;  /* 0x0000761000177816 */ /* 0x000fe20000000017 */
[----:B------:R-:W-:Y:S06]  /*a5a0*/  BRA `(.L_x_5547) ;  /* 0x0000000400d07947 */ /* 0x000fec0003800000 */
.L_x_5554:
        /* <DEDUP_REMOVED lines=13> */
.L_x_5561:
        /* <DEDUP_REMOVED lines=21> */
.L_x_5565:
[----:B------:R-:W-:Y:S05]  /*a7d0*/  BSYNC.RECONVERGENT B1 ;  /* 0x0000000000017941 */ /* 0x000fea0003800200 */
.L_x_5564:
[----:B------:R-:W-:Y:S01]  /*a7e0*/  IMAD.SHL.U32 R0, R0, 0x100000, RZ ;  /* 0x0010000000007824 */ /* 0x000fe200078e00ff */
[----:B------:R-:W-:-:S04]  /*a7f0*/  LEA R3, R3, 0x3b800000, 0x17 ;  /* 0x3b80000003037811 */ /* 0x000fc800078eb8ff */
[----:B------:R-:W-:-:S07]  /*a800*/  LOP3.LUT R0, R3, R0, R7, 0xfe, !PT ;  /* 0x0000000003007212 */ /* 0x000fce00078efe07 */
.L_x_5563:
[----:B------:R-:W-:Y:S05]  /*a810*/  BSYNC.RECONVERGENT B0 ;  /* 0x0000000000007941 */ /* 0x000fea0003800200 */
.L_x_5562:
[----:B------:R-:W-:-:S04]  /*a820*/  F2FP.F16.F32.PACK_AB R0, RZ, R0 ;  /* 0x00000000ff00723e */ /* 0x000fc800000000ff */
[----:B------:R-:W-:Y:S01]  /*a830*/  PRMT R23, R0, 0x7610, R23 ;  /* 0x0000761000177816 */ /* 0x000fe20000000017 */
[----:B------:R-:W-:Y:S06]  /*a840*/  BRA `(.L_x_5547) ;  /* 0x0000000400287947 */ /* 0x000fec0003800000 */
.L_x_5560:
        /* <DEDUP_REMOVED lines=21> */
.L_x_5569:
[----:B------:R-:W-:Y:S05]  /*a9a0*/  BSYNC.RECONVERGENT B1 ;  /* 0x0000000000017941 */ /* 0x000fea0003800200 */
.L_x_5568:
[----:B------:R-:W-:Y:S01]  /*a9b0*/  IMAD.SHL.U32 R0, R0, 0x200000, RZ ;  /* 0x0020000000007824 */ /* 0x000fe200078e00ff */
[----:B------:R-:W-:-:S04]  /*a9c0*/  LEA R3, R3, 0x37800000, 0x17 ;  /* 0x3780000003037811 */ /* 0x000fc800078eb8ff */
[----:B------:R-:W-:-:S07]  /*a9d0*/  LOP3.LUT R0, R3, R0, R7, 0xfe, !PT ;  /* 0x0000000003007212 */ /* 0x000fce00078efe07 */
.L_x_5567:
[----:B------:R-:W-:Y:S05]  /*a9e0*/  BSYNC.RECONVERGENT B0 ;  /* 0x0000000000007941 */ /* 0x000fea0003800200 */
.L_x_5566:
[----:B------:R-:W-:-:S04]  /*a9f0*/  F2FP.F16.F32.PACK_AB R0, RZ, R0 ;  /* 0x00000000ff00723e */ /* 0x000fc800000000ff */
[----:B------:R-:W-:Y:S01]  /*aa00*/  PRMT R23, R0, 0x7610, R23 ;  /* 0x0000761000177816 */ /* 0x000fe20000000017 */
[----:B------:R-:W-:Y:S06]  /*aa10*/  BRA `(.L_x_5547) ;  /* 0x0000000000b47947 */ /* 0x000fec0003800000 */
.L_x_5559:
        /* <DEDUP_REMOVED lines=14> */
.L_x_5573:
[----:B------:R-:W-:Y:S05]  /*ab00*/  BSYNC.RECONVERGENT B0 ;  /* 0x0000000000007941 */ /* 0x000fea0003800200 */
.L_x_5572:
[----:B------:R-:W-:-:S04]  /*ab10*/  F2FP.F16.F32.PACK_AB R0, RZ, R0 ;  /* 0x00000000ff00723e */ /* 0x000fc800000000ff */
[----:B------:R-:W-:Y:S01]  /*ab20*/  PRMT R23, R0, 0x7610, R23 ;  /* 0x0000761000177816 */ /* 0x000fe20000000017 */
[----:B------:R-:W-:Y:S06]  /*ab30*/  BRA `(.L_x_5547) ;  /* 0x00000000006c7947 */ /* 0x000fec0003800000 */
.L_x_5546:
        /* <DEDUP_REMOVED lines=16> */
.L_x_5574:
[----:B------:R-:W-:Y:S01]  /*ac40*/  PRMT R23, RZ, 0x7610, R23 ;  /* 0x00007610ff177816 */ /* 0x000fe20000000017 */
[----:B------:R-:W-:Y:S06]  /*ac50*/  BRA `(.L_x_5547) ;  /* 0x0000000000247947 */ /* 0x000fec0003800000 */
.L_x_5571:
[----:B------:R-:W2:Y:S02]  /*ac60*/  LDG.E.64 R4, desc[UR36][R4.64] ;  /* 0x0000002404047981 */ /* 0x000ea4000c1e1b00 */
[----:B--2---:R-:W0:Y:S02]  /*ac70*/  I2F.U64 R0, R4 ;  /* 0x0000000400007312 */ /* 0x004e240000301000 */
[----:B0-----:R-:W-:-:S04]  /*ac80*/  F2FP.F16.F32.PACK_AB R0, RZ, R0 ;  /* 0x00000000ff00723e */ /* 0x001fc800000000ff */
[----:B------:R-:W-:Y:S01]  /*ac90*/  PRMT R23, R0, 0x7610, R23 ;  /* 0x0000761000177816 */ /* 0x000fe20000000017 */
[----:B------:R-:W-:Y:S06]  /*aca0*/  BRA `(.L_x_5547) ;  /* 0x0000000000107947 */ /* 0x000fec0003800000 */
.L_x_5570:
[----:B------:R-:W2:Y:S02]  /*acb0*/  LDG.E R4, desc[UR36][R4.64] ;  /* 0x0000002404047981 */ /* 0x000ea4000c1e1900 */
[----:B--2---:R-:W-:-:S04]  /*acc0*/  I2FP.F32.U32 R0, R4 ;  /* 0x0000000400007245 */ /* 0x004fc80000201000 */
[----:B------:R-:W-:-:S04]  /*acd0*/  F2FP.F16.F32.PACK_AB R0, RZ, R0 ;  /* 0x00000000ff00723e */ /* 0x000fc800000000ff */
[----:B------:R-:W-:-:S07]  /*ace0*/  PRMT R23, R0, 0x7610, R23 ;  /* 0x0000761000177816 */ /* 0x000fce0000000017 */
.L_x_5547:
        /* <DEDUP_REMOVED lines=22> */
.L_x_5578:
[----:B------:R-:W2:Y:S02]  /*ae50*/  LDG.E.U8 R4, desc[UR36][R4.64] ;  /* 0x0000002404047981 */ /* 0x000ea4000c1e1100 */
[----:B--2---:R-:W-:-:S04]  /*ae60*/  I2FP.F32.U32 R0, R4 ;  /* 0x0000000400007245 */ /* 0x004fc80000201000 */
[----:B------:R-:W-:-:S04]  /*ae70*/  F2FP.F16.F32.PACK_AB R0, RZ, R0 ;  /* 0x00000000ff00723e */ /* 0x000fc800000000ff */
[----:B------:R-:W-:Y:S01]  /*ae80*/  PRMT R25, R0, 0x7610, R25 ;  /* 0x0000761000197816 */ /* 0x000fe20000000019 */
[----:B------:R-:W-:Y:S06]  /*ae90*/  BRA `(.L_x_5580) ;  /* 0x0000000c00d87947 */ /* 0x000fec0003800000 */
.L_x_5577:
        /* <DEDUP_REMOVED lines=11> */
.L_x_5582:
[----:B------:R-:W2:Y:S02]  /*af50*/  LDG.E R4, desc[UR36][R4.64] ;  /* 0x0000002404047981 */ /* 0x000ea4000c1e1900 */
[----:B--2---:R-:W-:-:S04]  /*af60*/  I2FP.F32.S32 R0, R4 ;  /* 0x0000000400007245 */ /* 0x004fc80000201400 */
[----:B------:R-:W-:-:S04]  /*af70*/  F2FP.F16.F32.PACK_AB R0, RZ, R0 ;  /* 0x00000000ff00723e */ /* 0x000fc800000000ff */
[----:B------:R-:W-:Y:S01]  /*af80*/  PRMT R25, R0, 0x7610, R25 ;  /* 0x0000761000197816 */ /* 0x000fe20000000019 */
[----:B------:R-:W-:Y:S06]  /*af90*/  BRA `(.L_x_5580) ;  /* 0x0000000c00987947 */ /* 0x000fec0003800000 */
.L_x_5581:
[----:B------:R-:W2:Y:S02]  /*afa0*/  LDG.E.U16 R4, desc[UR36][R4.64] ;  /* 0x0000002404047981 */ /* 0x000ea4000c1e1500 */
[----:B--2---:R-:W0:Y:S02]  /*afb0*/  I2F.S16 R0, R4 ;  /* 0x0000000400007306 */ /* 0x004e240000101400 */
[----:B0-----:R-:W-:-:S04]  /*afc0*/  F2FP.F16.F32.PACK_AB R0, RZ, R0 ;  /* 0x00000000ff00723e */ /* 0x001fc800000000ff */
[----:B------:R-:W-:Y:S01]  /*afd0*/  PRMT R25, R0, 0x7610, R25 ;  /* 0x0000761000197816 */ /* 0x000fe20000000019 */
[----:B------:R-:W-:Y:S06]  /*afe0*/  BRA `(.L_x_5580) ;  /* 0x0000000c00847947 */ /* 0x000fec0003800000 */
.L_x_5576:
        /* <DEDUP_REMOVED lines=9> */
.L_x_5584:
[----:B------:R1:W5:Y:S01]  /*b080*/  LDG.E.U16 R25, desc[UR36][R4.64] ;  /* 0x0000002404197981 */ /* 0x000362000c1e1500 */
[----:B------:R-:W-:Y:S05]  /*b090*/  BRA `(.L_x_5580) ;  /* 0x0000000c00587947 */ /* 0x000fea0003800000 */
.L_x_5583:
        /* <DEDUP_REMOVED lines=9> */
.L_x_5586:
[----:B------:R0:W5:Y:S01]  /*b130*/  LDG.E.U16 R25, desc[UR36][R4.64] ;  /* 0x0000002404197981 */ /* 0x000162000c1e1500 */
[----:B------:R-:W-:Y:S05]  /*b140*/  BRA `(.L_x_5580) ;  /* 0x0000000c002c7947 */ /* 0x000fea0003800000 */
.L_x_5585:
        /* <DEDUP_REMOVED lines=13> */
.L_x_5575:
        /* <DEDUP_REMOVED lines=14> */
.L_x_5589:
        /* <DEDUP_REMOVED lines=13> */
.L_x_5588:
        /* <DEDUP_REMOVED lines=27> */
.L_x_5591:
        /* <DEDUP_REMOVED lines=15> */
.L_x_5590:
[----:B------:R-:W2:Y:S02]  /*b670*/  LDG.E.U16 R0, desc[UR36][R4.64] ;  /* 0x0000002404007981 */ /* 0x000ea4000c1e1500 */
[----:B--2---:R-:W-:-:S05]  /*b680*/  IMAD.U32 R0, R0, 0x10000, RZ ;  /* 0x0001000000007824 */ /* 0x004fca00078e00ff */
[----:B------:R-:W-:-:S04]  /*b690*/  F2FP.F16.F32.PACK_AB R0, RZ, R0 ;  /* 0x00000000ff00723e */ /* 0x000fc800000000ff */
[----:B------:R-:W-:Y:S01]  /*b6a0*/  PRMT R25, R0, 0x7610, R25 ;  /* 0x0000761000197816 */ /* 0x000fe20000000019 */
[----:B------:R-:W-:Y:S06]  /*b6b0*/  BRA `(.L_x_5580) ;  /* 0x0000000400d07947 */ /* 0x000fec0003800000 */
.L_x_5587:
        /* <DEDUP_REMOVED lines=13> */
.L_x_5594:
        /* <DEDUP_REMOVED lines=21> */
.L_x_5598:
[----:B------:R-:W-:Y:S05]  /*b8e0*/  BSYNC.RECONVERGENT B1 ;  /* 0x0000000000017941 */ /* 0x000fea0003800200 */
.L_x_5597:
[----:B------:R-:W-:Y:S01]  /*b8f0*/  IMAD.SHL.U32 R0, R0, 0x100000, RZ ;  /* 0x0010000000007824 */ /* 0x000fe200078e00ff */
[----:B------:R-:W-:-:S04]  /*b900*/  LEA R3, R3, 0x3b800000, 0x17 ;  /* 0x3b80000003037811 */ /* 0x000fc800078eb8ff */
[----:B------:R-:W-:-:S07]  /*b910*/  LOP3.LUT R0, R3, R0, R7, 0xfe, !PT ;  /* 0x0000000003007212 */ /* 0x000fce00078efe07 */
.L_x_5596:
[----:B------:R-:W-:Y:S05]  /*b920*/  BSYNC.RECONVERGENT B0 ;  /* 0x0000000000007941 */ /* 0x000fea0003800200 */
.L_x_5595:
[----:B------:R-:W-:-:S04]  /*b930*/  F2FP.F16.F32.PACK_AB R0, RZ, R0 ;  /* 0x00000000ff00723e */ /* 0x000fc800000000ff */
[----:B------:R-:W-:Y:S01]  /*b940*/  PRMT R25, R0, 0x7610, R25 ;  /* 0x0000761000197816 */ /* 0x000fe20000000019 */
[----:B------:R-:W-:Y:S06]  /*b950*/  BRA `(.L_x_5580) ;  /* 0x0000000400287947 */ /* 0x000fec0003800000 */
.L_x_5593:
        /* <DEDUP_REMOVED lines=21> */
.L_x_5602:
[----:B------:R-:W-:Y:S05]  /*bab0*/  BSYNC.RECONVERGENT B1 ;  /* 0x0000000000017941 */ /* 0x000fea0003800200 */
.L_x_5601:
[----:B------:R-:W-:Y:S01]  /*bac0*/  IMAD.SHL.U32 R0, R0, 0x200000, RZ ;  /* 0x0020000000007824 */ /* 0x000fe200078e00ff */
[----:B------:R-:W-:-:S04]  /*bad0*/  LEA R3, R3, 0x37800000, 0x17 ;  /* 0x3780000003037811 */ /* 0x000fc800078eb8ff */
[----:B------:R-:W-:-:S07]  /*bae0*/  LOP3.LUT R0, R3, R0, R7, 0xfe, !PT ;  /* 0x0000000003007212 */ /* 0x000fce00078efe07 */
.L_x_5600:
[----:B------:R-:W-:Y:S05]  /*baf0*/  BSYNC.RECONVERGENT B0 ;  /* 0x0000000000007941 */ /* 0x000fea0003800200 */
.L_x_5599:
[----:B------:R-:W-:-:S04]  /*bb00*/  F2FP.F16.F32.PACK_AB R0, RZ, R0 ;  /* 0x00000000ff00723e */ /* 0x000fc800000000ff */
[----:B------:R-:W-:Y:S01]  /*bb10*/  PRMT R25, R0, 0x7610, R25 ;  /* 0x0000761000197816 */ /* 0x000fe20000000019 */
[----:B------:R-:W-:Y:S06]  /*bb20*/  BRA `(.L_x_5580) ;  /* 0x0000000000b47947 */ /* 0x000fec0003800000 */
.L_x_5592:
        /* <DEDUP_REMOVED lines=14> */
.L_x_5606:
[----:B------:R-:W-:Y:S05]  /*bc10*/  BSYNC.RECONVERGENT B0 ;  /* 0x0000000000007941 */ /* 0x000fea0003800200 */
.L_x_5605:
[----:B------:R-:W-:-:S04]  /*bc20*/  F2FP.F16.F32.PACK_AB R0, RZ, R0 ;  /* 0x00000000ff00723e */ /* 0x000fc800000000ff */
[----:B------:R-:W-:Y:S01]  /*bc30*/  PRMT R25, R0, 0x7610, R25 ;  /* 0x0000761000197816 */ /* 0x000fe20000000019 */
[----:B------:R-:W-:Y:S06]  /*bc40*/  BRA `(.L_x_5580) ;  /* 0x00000000006c7947 */ /* 0x000fec0003800000 */
.L_x_5579:
        /* <DEDUP_REMOVED lines=16> */
.L_x_5607:
[----:B------:R-:W-:Y:S01]  /*bd50*/  PRMT R25, RZ, 0x7610, R25 ;  /* 0x00007610ff197816 */ /* 0x000fe20000000019 */
[----:B------:R-:W-:Y:S06]  /*bd60*/  BRA `(.L_x_5580) ;  /* 0x0000000000247947 */ /* 0x000fec0003800000 */
.L_x_5604:
[----:B------:R-:W2:Y:S02]  /*bd70*/  LDG.E.64 R4, desc[UR36][R4.64] ;  /* 0x0000002404047981 */ /* 0x000ea4000c1e1b00 */
[----:B--2---:R-:W0:Y:S02]  /*bd80*/  I2F.U64 R0, R4 ;  /* 0x0000000400007312 */ /* 0x004e240000301000 */
[----:B0-----:R-:W-:-:S04]  /*bd90*/  F2FP.F16.F32.PACK_AB R0, RZ, R0 ;  /* 0x00000000ff00723e */ /* 0x001fc800000000ff */
[----:B------:R-:W-:Y:S01]  /*bda0*/  PRMT R25, R0, 0x7610, R25 ;  /* 0x0000761000197816 */ /* 0x000fe20000000019 */
[----:B------:R-:W-:Y:S06]  /*bdb0*/  BRA `(.L_x_5580) ;  /* 0x0000000000107947 */ /* 0x000fec0003800000 */
.L_x_5603:
[----:B------:R-:W2:Y:S02]  /*bdc0*/  LDG.E R4, desc[UR36][R4.64] ;  /* 0x0000002404047981 */ /* 0x000ea4000c1e1900 */
[----:B--2---:R-:W-:-:S04]  /*bdd0*/  I2FP.F32.U32 R0, R4 ;  /* 0x0000000400007245 */ /* 0x004fc80000201000 */
[----:B------:R-:W-:-:S04]  /*bde0*/  F2FP.F16.F32.PACK_AB R0, RZ, R0 ;  /* 0x00000000ff00723e */ /* 0x000fc800000000ff */
[----:B------:R-:W-:-:S07]  /*bdf0*/  PRMT R25, R0, 0x7610, R25 ;  /* 0x0000761000197816 */ /* 0x000fce0000000019 */
.L_x_5580:
        /* <DEDUP_REMOVED lines=21> */
.L_x_5611:
[----:B------:R-:W2:Y:S02]  /*bf50*/  LDG.E.U8 R4, desc[UR36][R4.64] ;  /* 0x0000002404047981 */ /* 0x000ea4000c1e1100 */
[----:B--2---:R-:W-:-:S04]  /*bf60*/  I2FP.F32.U32 R0, R4 ;  /* 0x0000000400007245 */ /* 0x004fc80000201000 */
[----:B------:R-:W-:Y:S01]  /*bf70*/  F2FP.F16.F32.PACK_AB R0, RZ, R0 ;  /* 0x00000000ff00723e */ /* 0x000fe200000000ff */
[----:B------:R-:W-:Y:S06]  /*bf80*/  BRA `(.L_x_5541) ;  /* 0x0000000c00a07947 */ /* 0x000fec0003800000 */
.L_x_5610:
        /* <DEDUP_REMOVED lines=10> */
.L_x_5614:
[----:B------:R-:W2:Y:S02]  /*c030*/  LDG.E R4, desc[UR36][R4.64] ;  /* 0x0000002404047981 */ /* 0x000ea4000c1e1900 */
[----:B--2---:R-:W-:-:S04]  /*c040*/  I2FP.F32.S32 R0, R4 ;  /* 0x0000000400007245 */ /* 0x004fc80000201400 */
[----:B------:R-:W-:Y:S01]  /*c050*/  F2FP.F16.F32.PACK_AB R0, RZ, R0 ;  /* 0x00000000ff00723e */ /* 0x000fe200000000ff */
[----:B------:R-:W-:Y:S06]  /*c060*/  BRA `(.L_x_5541) ;  /* 0x0000000c00687947 */ /* 0x000fec0003800000 */
.L_x_5613:
[----:B------:R-:W2:Y:S02]  /*c070*/  LDG.E.U16 R4, desc[UR36][R4.64] ;  /* 0x0000002404047981 */ /* 0x000ea4000c1e1500 */
[----:B--2---:R-:W0:Y:S02]  /*c080*/  I2F.S16 R0, R4 ;  /* 0x0000000400007306 */ /* 0x004e240000101400 */
[----:B0-----:R-:W-:Y:S01]  /*c090*/  F2FP.F16.F32.PACK_AB R0, RZ, R0 ;  /* 0x00000000ff00723e */ /* 0x001fe200000000ff */
[----:B------:R-:W-:Y:S06]  /*c0a0*/  BRA `(.L_x_5541) ;  /* 0x0000000c00587947 */ /* 0x000fec0003800000 */
.L_x_5609:
        /* <DEDUP_REMOVED lines=9> */
.L_x_5616:
[----:B------:R3:W5:Y:S01]  /*c140*/  LDG.E.U16 R0, desc[UR36][R4.64] ;  /* 0x0000002404007981 */ /* 0x000762000c1e1500 */
[----:B------:R-:W-:Y:S05]  /*c150*/  BRA `(.L_x_5541) ;  /* 0x0000000c002c7947 */ /* 0x000fea0003800000 */
.L_x_5615:
        /* <DEDUP_REMOVED lines=9> */
.L_x_5618:
[----:B------:R2:W5:Y:S01]  /*c1f0*/  LDG.E.U16 R0, desc[UR36][R4.64] ;  /* 0x0000002404007981 */ /* 0x000562000c1e1500 */
[----:B------:R-:W-:Y:S05]  /*c200*/  BRA `(.L_x_5541) ;  /* 0x0000000c00007947 */ /* 0x000fea0003800000 */
.L_x_5617:
        /* <DEDUP_REMOVED lines=12> */
.L_x_5608:
        /* <DEDUP_REMOVED lines=13> */
.L_x_5621:
        /* <DEDUP_REMOVED lines=12> */
.L_x_5620:
        /* <DEDUP_REMOVED lines=27> */
.L_x_5623:
        /* <DEDUP_REMOVED lines=14> */
.L_x_5622:
[----:B------:R-:W2:Y:S02]  /*c6f0*/  LDG.E.U16 R0, desc[UR36][R4.64] ;  /* 0x0000002404007981 */ /* 0x000ea4000c1e1500 */
[----:B--2---:R-:W-:-:S05]  /*c700*/  IMAD.U32 R0, R0, 0x10000, RZ ;  /* 0x0001000000007824 */ /* 0x004fca00078e00ff */
[----:B------:R-:W-:Y:S01]  /*c710*/  F2FP.F16.F32.PACK_AB R0, RZ, R0 ;  /* 0x00000000ff00723e */ /* 0x000fe200000000ff */
[----:B------:R-:W-:Y:S06]  /*c720*/  BRA `(.L_x_5541) ;  /* 0x0000000400b87947 */ /* 0x000fec0003800000 */
.L_x_5619:
        /* <DEDUP_REMOVED lines=12> */
.L_x_5626:
        /* <DEDUP_REMOVED lines=21> */
.L_x_5630:
[----:B------:R-:W-:Y:S05]  /*c940*/  BSYNC.RECONVERGENT B1 ;  /* 0x0000000000017941 */ /* 0x000fea0003800200 */
.L_x_5629:
[----:B------:R-:W-:Y:S01]  /*c950*/  IMAD.SHL.U32 R0, R0, 0x100000, RZ ;  /* 0x0010000000007824 */ /* 0x000fe200078e00ff */
[----:B------:R-:W-:-:S04]  /*c960*/  LEA R3, R3, 0x3b800000, 0x17 ;  /* 0x3b80000003037811 */ /* 0x000fc800078eb8ff */
[----:B------:R-:W-:-:S07]  /*c970*/  LOP3.LUT R0, R3, R0, R7, 0xfe, !PT ;  /* 0x0000000003007212 */ /* 0x000fce00078efe07 */
.L_x_5628:
[----:B------:R-:W-:Y:S05]  /*c980*/  BSYNC.RECONVERGENT B0 ;  /* 0x0000000000007941 */ /* 0x000fea0003800200 */
.L_x_5627:
[----:B------:R-:W-:Y:S01]  /*c990*/  F2FP.F16.F32.PACK_AB R0, RZ, R0 ;  /* 0x00000000ff00723e */ /* 0x000fe200000000ff */
[----:B------:R-:W-:Y:S06]  /*c9a0*/  BRA `(.L_x_5541) ;  /* 0x0000000400187947 */ /* 0x000fec0003800000 */
.L_x_5625:
        /* <DEDUP_REMOVED lines=21> */
.L_x_5634:
[----:B------:R-:W-:Y:S05]  /*cb00*/  BSYNC.RECONVERGENT B1 ;  /* 0x0000000000017941 */ /* 0x000fea0003800200 */
.L_x_5633:
[----:B------:R-:W-:Y:S01]  /*cb10*/  IMAD.SHL.U32 R0, R0, 0x200000, RZ ;  /* 0x0020000000007824 */ /* 0x000fe200078e00ff */
[----:B------:R-:W-:-:S04]  /*cb20*/  LEA R3, R3, 0x37800000, 0x17 ;  /* 0x3780000003037811 */ /* 0x000fc800078eb8ff */
[----:B------:R-:W-:-:S07]  /*cb30*/  LOP3.LUT R0, R3, R0, R7, 0xfe, !PT ;  /* 0x0000000003007212 */ /* 0x000fce00078efe07 */
.L_x_5632:
[----:B------:R-:W-:Y:S05]  /*cb40*/  BSYNC.RECONVERGENT B0 ;  /* 0x0000000000007941 */ /* 0x000fea0003800200 */
.L_x_5631:
[----:B------:R-:W-:Y:S01]  /*cb50*/  F2FP.F16.F32.PACK_AB R0, RZ, R0 ;  /* 0x00000000ff00723e */ /* 0x000fe200000000ff */
[----:B------:R-:W-:Y:S06]  /*cb60*/  BRA `(.L_x_5541) ;  /* 0x0000000000a87947 */ /* 0x000fec0003800000 */
.L_x_5624:
        /* <DEDUP_REMOVED lines=14> */
.L_x_5638:
[----:B------:R-:W-:Y:S05]  /*cc50*/  BSYNC.RECONVERGENT B0 ;  /* 0x0000000000007941 */ /* 0x000fea0003800200 */
.L_x_5637:
[----:B------:R-:W-:Y:S01]  /*cc60*/  F2FP.F16.F32.PACK_AB R0, RZ, R0 ;  /* 0x00000000ff00723e */ /* 0x000fe200000000ff */
[----:B------:R-:W-:Y:S06]  /*cc70*/  BRA `(.L_x_5541) ;  /* 0x0000000000647947 */ /* 0x000fec0003800000 */
.L_x_5612:
        /* <DEDUP_REMOVED lines=16> */
.L_x_5639:
[----:B------:R-:W-:Y:S01]  /*cd80*/  PRMT R0, RZ, 0x7610, R0 ;  /* 0x00007610ff007816 */ /* 0x000fe20000000000 */
[----:B------:R-:W-:Y:S06]  /*cd90*/  BRA `(.L_x_5541) ;  /* 0x00000000001c7947 */ /* 0x000fec0003800000 */
.L_x_5636:
[----:B------:R-:W2:Y:S02]  /*cda0*/  LDG.E.64 R4, desc[UR36][R4.64] ;  /* 0x0000002404047981 */ /* 0x000ea4000c1e1b00 */
[----:B--2---:R-:W0:Y:S02]  /*cdb0*/  I2F.U64 R0, R4 ;  /* 0x0000000400007312 */ /* 0x004e240000301000 */
[----:B0-----:R-:W-:Y:S01]  /*cdc0*/  F2FP.F16.F32.PACK_AB R0, RZ, R0 ;  /* 0x00000000ff00723e */ /* 0x001fe200000000ff */
[----:B------:R-:W-:Y:S06]  /*cdd0*/  BRA `(.L_x_5541) ;  /* 0x00000000000c7947 */ /* 0x000fec0003800000 */
.L_x_5635:
[----:B------:R-:W2:Y:S02]  /*cde0*/  LDG.E R4, desc[UR36][R4.64] ;  /* 0x0000002404047981 */ /* 0x000ea4000c1e1900 */
[----:B--2---:R-:W-:-:S04]  /*cdf0*/  I2FP.F32.U32 R0, R4 ;  /* 0x0000000400007245 */ /* 0x004fc80000201000 */
[----:B------:R-:W-:-:S07]  /*ce00*/  F2FP.F16.F32.PACK_AB R0, RZ, R0 ;  /* 0x00000000ff00723e */ /* 0x000fce00000000ff */
.L_x_5541:
[----:B------:R-:W-:Y:S05]  /*ce10*/  BSYNC.RECONVERGENT B6 ;  /* 0x0000000000067941 */ /* 0x000fea0003800200 */
.L_x_5540:
[----:B------:R-:W4:Y:S01]  /*ce20*/  S2R R11, SR_CTAID.X ;  /* 0x00000000000b7919 */ /* 0x000f220000002500 */
[----:B------:R-:W4:Y:S01]  /*ce30*/  LDC R3, c[0x0][0x380] ;  /* 0x0000e000ff037b82 */ /* 0x000f220000000800 */
[C---:B0123--:R-:W-:Y:S01]  /*ce40*/  VIADD R4, R2.reuse, 0x180 ;  /* 0x0000018002047836 */ /* 0x04ffe20000000000 */
[----:B------:R-:W-:Y:S01]  /*ce50*/  BSSY.RECONVERGENT B0, `(.L_x_5640) ;  /* 0x0000013000007945 */ /* 0x000fe20003800200 */
[----:B------:R-:W-:-:S05]  /*ce60*/  VIADD R27, R2, 0x80 ;  /* 0x00000080021b7836 */ /* 0x000fca0000000000 */
[----:B------:R-:W0:Y:S01]  /*ce70*/  LDC.U8 R10, c[0x0][0x3bc] ;  /* 0x0000ef00ff0a7b82 */ /* 0x000e220000000000 */
[----:B----4-:R-:W-:Y:S02]  /*ce80*/  IMAD R5, R11, -0x200, R3 ;  /* 0xfffffe000b057824 */ /* 0x010fe400078e0203 */
[----:B------:R-:W-:-:S03]  /*ce90*/  VIADD R3, R2, 0x100 ;  /* 0x0000010002037836 */ /* 0x000fc60000000000 */
[-C--:B------:R-:W-:Y:S02]  /*cea0*/  ISETP.GE.AND P1, PT, R2, R5.reuse, PT ;  /* 0x000000050200720c */ /* 0x080fe40003f26270 */
[-C--:B------:R-:W-:Y:S02]  /*ceb0*/  ISETP.GE.AND P2, PT, R3, R5.reuse, PT ;  /* 0x000000050300720c */ /* 0x080fe40003f46270 */
[-C--:B------:R-:W-:Y:S02]  /*cec0*/  ISETP.GE.AND P0, PT, R4, R5.reuse, PT ;  /* 0x000000050400720c */ /* 0x080fe40003f06270 */
[----:B------:R-:W-:-:S07]  /*ced0*/  ISETP.GE.AND P4, PT, R27, R5, PT ;  /* 0x000000051b00720c */ /* 0x000fce0003f86270 */
[----:B0-----:R-:W-:Y:S06]  /*cee0*/  @P1 BRA `(.L_x_5641) ;  /* 0x0000000000241947 */ /* 0x001fec0003800000 */
[----:B-----5:R-:W-:Y:S02]  /*cef0*/  HADD2.F32 R5, -RZ, R26.H0_H0 ;  /* 0x2000001aff057230 */ /* 0x020fe40000004100 */
[----:B------:R-:W-:Y:S02]  /*cf00*/  HADD2.F32 R4, -RZ, R29.H0_H0 ;  /* 0x2000001dff047230 */ /* 0x000fe40000004100 */
[----:B------:R-:W-:Y:S01]  /*cf10*/  HADD2.F32 R28, -RZ, R28.H0_H0 ;  /* 0x2000001cff1c7230 */ /* 0x000fe20000004100 */
[----:B------:R-:W-:-:S04]  /*cf20*/  FSETP.GEU.FTZ.AND P3, PT, |R5|, 0.5, PT ;  /* 0x3f0000000500780b */ /* 0x000fc80003f7e200 */
[----:B------:R-:W-:-:S09]  /*cf30*/  FADD.FTZ R3, -R4, R28 ;  /* 0x0000001c04037221 */ /* 0x000fd20000010100 */
[C---:B------:R-:W-:Y:S01]  /*cf40*/  @P3 FADD.FTZ R6, -R5.reuse, 1 ;  /* 0x3f80000005063421 */ /* 0x040fe20000010100 */
[----:B------:R-:W-:-:S03]  /*cf50*/  @!P3 FFMA.FTZ R4, R5, R3, R4 ;  /* 0x000000030504b223 */ /* 0x000fc60000010004 */
[----:B------:R-:W-:-:S05]  /*cf60*/  @P3 FFMA.FTZ R4, -R3, R6, R28 ;  /* 0x0000000603043223 */ /* 0x000fca000001011c */
[----:B------:R-:W-:-:S07]  /*cf70*/  F2FP.F16.F32.PACK_AB R3, RZ, R4 ;  /* 0x00000004ff03723e */ /* 0x000fce00000000ff */
.L_x_5641:
[----:B------:R-:W-:Y:S05]  /*cf80*/  BSYNC.RECONVERGENT B0 ;  /* 0x0000000000007941 */ /* 0x000fea0003800200 */
.L_x_5640:
[----:B------:R-:W-:Y:S04]  /*cf90*/  BSSY.RECONVERGENT B0, `(.L_x_5642) ;  /* 0x000000b000007945 */ /* 0x000fe80003800200 */
[----:B------:R-:W-:Y:S05]  /*cfa0*/  @P4 BRA `(.L_x_5643) ;  /* 0x0000000000244947 */ /* 0x000fea0003800000 */
[----:B-----5:R-:W-:Y:S02]  /*cfb0*/  HADD2.F32 R6, -RZ, R18.H0_H0 ;  /* 0x20000012ff067230 */ /* 0x020fe40000004100 */
[----:B------:R-:W-:Y:S02]  /*cfc0*/  HADD2.F32 R5, -RZ, R24.H0_H0 ;  /* 0x20000018ff057230 */ /* 0x000fe40000004100 */
[----:B------:R-:W-:Y:S01]  /*cfd0*/  HADD2.F32 R7, -RZ, R22.H0_H0 ;  /* 0x20000016ff077230 */ /* 0x000fe20000004100 */
[----:B------:R-:W-:-:S04]  /*cfe0*/  FSETP.GEU.FTZ.AND P3, PT, |R6|, 0.5, PT ;  /* 0x3f0000000600780b */ /* 0x000fc80003f7e200 */
[----:B------:R-:W-:-:S09]  /*cff0*/  FADD.FTZ R4, -R5, R7 ;  /* 0x0000000705047221 */ /* 0x000fd20000010100 */
[C---:B------:R-:W-:Y:S01]  /*d000*/  @!P3 FFMA.FTZ R18, R6.reuse, R4, R5 ;  /* 0x000000040612b223 */ /* 0x040fe20000010005 */
[----:B------:R-:W-:-:S04]  /*d010*/  @P3 FADD.FTZ R5, -R6, 1 ;  /* 0x3f80000006053421 */ /* 0x000fc80000010100 */
[----:B------:R-:W-:-:S05]  /*d020*/  @P3 FFMA.FTZ R18, -R4, R5, R7 ;  /* 0x0000000504123223 */ /* 0x000fca0000010107 */
[----:B------:R-:W-:-:S07]  /*d030*/  F2FP.F16.F32.PACK_AB R18, RZ, R18 ;  /* 0x00000012ff12723e */ /* 0x000fce00000000ff */
.L_x_5643:
[----:B------:R-:W-:Y:S05]  /*d040*/  BSYNC.RECONVERGENT B0 ;  /* 0x0000000000007941 */ /* 0x000fea0003800200 */
.L_x_5642:
        /* <DEDUP_REMOVED lines=11> */
.L_x_5645:
[----:B------:R-:W-:Y:S05]  /*d100*/  BSYNC.RECONVERGENT B0 ;  /* 0x0000000000007941 */ /* 0x000fea0003800200 */
.L_x_5644:
[----:B------:R-:W-:Y:S04]  /*d110*/  BSSY.RECONVERGENT B0, `(.L_x_5646) ;  /* 0x000000b000007945 */ /* 0x000fe80003800200 */
[----:B------:R-:W-:Y:S05]  /*d120*/  @P0 BRA `(.L_x_5647) ;  /* 0x0000000000240947 */ /* 0x000fea0003800000 */
        /* <DEDUP_REMOVED lines=9> */
.L_x_5647:
[----:B------:R-:W-:Y:S05]  /*d1c0*/  BSYNC.RECONVERGENT B0 ;  /* 0x0000000000007941 */ /* 0x000fea0003800200 */
.L_x_5646:
[----:B------:R-:W-:Y:S04]  /*d1d0*/  BSSY.RECONVERGENT B6, `(.L_x_5648) ;  /* 0x000010f000067945 */ /* 0x000fe80003800200 */
[----:B------:R-:W-:Y:S05]  /*d1e0*/  @P1 BRA `(.L_x_5649) ;  /* 0x0000001000341947 */ /* 0x000fea0003800000 */
[----:B------:R-:W0:Y:S01]  /*d1f0*/  LDCU UR4, c[0x0][0x3c0] ;  /* 0x00007800ff0477ac */ /* 0x000e220008000800 */
[----:B------:R-:W1:Y:S01]  /*d200*/  LDC.64 R8, c[0x0][0x388] ;  /* 0x0000e200ff087b82 */ /* 0x000e620000000a00 */
[----:B-----5:R-:W-:Y:S01]  /*d210*/  IMAD R0, R11, 0x200, R2 ;  /* 0x000002000b007824 */ /* 0x020fe200078e0202 */
[----:B------:R-:W-:-:S03]  /*d220*/  PRMT R2, R10, 0x9910, RZ ;  /* 0x000099100a027816 */ /* 0x000fc600000000ff */
[----:B0-----:R-:W-:Y:S02]  /*d230*/  IMAD R5, R0, UR4, RZ ;  /* 0x0000000400057c24 */ /* 0x001fe4000f8e02ff */
        /* <DEDUP_REMOVED lines=18> */
.L_x_5653:
[----:B------:R-:W-:-:S06]  /*d360*/  HADD2.F32 R3, -RZ, R3.H0_H0 ;  /* 0x20000003ff037230 */ /* 0x000fcc0000004100 */
[----:B------:R-:W0:Y:S02]  /*d370*/  F2I.S64.TRUNC R2, R3 ;  /* 0x0000000300027311 */ /* 0x000e24000020d900 */
[----:B0-----:R-:W-:Y:S02]  /*d380*/  IMAD.MOV.U32 R5, RZ, RZ, R2 ;  /* 0x000000ffff057224 */ /* 0x001fe400078e0002 */
[----:B------:R-:W-:-:S03]  /*d390*/  IMAD.MOV.U32 R2, RZ, RZ, R27 ;  /* 0x000000ffff027224 */ /* 0x000fc600078e001b */
[----:B------:R3:W-:Y:S01]  /*d3a0*/  STG.E.U8 desc[UR36][R8.64], R5 ;  /* 0x0000000508007986 */ /* 0x0007e2000c101124 */
[----:B------:R-:W-:Y:S05]  /*d3b0*/  BRA `(.L_x_5649) ;  /* 0x0000000c00c07947 */ /* 0x000fea0003800000 */
.L_x_5652:
        /* <DEDUP_REMOVED lines=11> */
.L_x_5656:
[----:B------:R-:W-:Y:S02]  /*d470*/  HADD2.F32 R3, -RZ, R3.H0_H0 ;  /* 0x20000003ff037230 */ /* 0x000fe40000004100 */
[----:B------:R-:W-:-:S04]  /*d480*/  IMAD.MOV.U32 R2, RZ, RZ, R27 ;  /* 0x000000ffff027224 */ /* 0x000fc800078e001b */
[----:B------:R-:W0:Y:S02]  /*d490*/  F2I.FTZ.TRUNC.NTZ R3, R3 ;  /* 0x0000000300037305 */ /* 0x000e24000021f100 */
[----:B0-----:R1:W-:Y:S01]  /*d4a0*/  STG.E desc[UR36][R8.64], R3 ;  /* 0x0000000308007986 */ /* 0x0013e2000c101924 */
[----:B------:R-:W-:Y:S05]  /*d4b0*/  BRA `(.L_x_5649) ;  /* 0x0000000c00807947 */ /* 0x000fea0003800000 */
.L_x_5655:
[----:B------:R-:W-:Y:S02]  /*d4c0*/  HADD2.F32 R3, -RZ, R3.H0_H0 ;  /* 0x20000003ff037230 */ /* 0x000fe40000004100 */
[----:B------:R-:W-:-:S04]  /*d4d0*/  IMAD.MOV.U32 R2, RZ, RZ, R27 ;  /* 0x000000ffff027224 */ /* 0x000fc800078e001b */
[----:B------:R-:W0:Y:S02]  /*d4e0*/  F2I.FTZ.TRUNC.NTZ R3, R3 ;  /* 0x0000000300037305 */ /* 0x000e24000021f100 */
[----:B0-----:R2:W-:Y:S01]  /*d4f0*/  STG.E.U16 desc[UR36][R8.64], R3 ;  /* 0x0000000308007986 */ /* 0x0015e2000c101524 */
[----:B------:R-:W-:Y:S05]  /*d500*/  BRA `(.L_x_5649) ;  /* 0x0000000c006c7947 */ /* 0x000fea0003800000 */
.L_x_5651:
        /* <DEDUP_REMOVED lines=10> */
.L_x_5658:
[----:B------:R0:W-:Y:S01]  /*d5b0*/  STG.E.U16 desc[UR36][R8.64], R3 ;  /* 0x0000000308007986 */ /* 0x0001e2000c101524 */
[----:B------:R-:W-:Y:S01]  /*d5c0*/  IMAD.MOV.U32 R2, RZ, RZ, R27 ;  /* 0x000000ffff027224 */ /* 0x000fe200078e001b */
[----:B------:R-:W-:Y:S06]  /*d5d0*/  BRA `(.L_x_5649) ;  /* 0x0000000c00387947 */ /* 0x000fec0003800000 */
.L_x_5657:
        /* <DEDUP_REMOVED lines=11> */
.L_x_5660:
[----:B------:R-:W-:Y:S02]  /*d690*/  HADD2.F32 R0, -RZ, R3.H0_H0 ;  /* 0x20000003ff007230 */ /* 0x000fe40000004100 */
[----:B------:R-:W-:-:S03]  /*d6a0*/  IMAD.MOV.U32 R2, RZ, RZ, R27 ;  /* 0x000000ffff027224 */ /* 0x000fc600078e001b */
[----:B------:R-:W-:-:S04]  /*d6b0*/  F2FP.F16.F32.PACK_AB R0, RZ, R0 ;  /* 0x00000000ff00723e */ /* 0x000fc800000000ff */
[----:B------:R-:W-:-:S05]  /*d6c0*/  PRMT R0, R0, 0x5410, RZ ;  /* 0x0000541000007816 */ /* 0x000fca00000000ff */
[----:B------:R0:W-:Y:S01]  /*d6d0*/  STG.E desc[UR36][R8.64], R0 ;  /* 0x0000000008007986 */ /* 0x0001e2000c101924 */
[----:B------:R-:W-:Y:S05]  /*d6e0*/  BRA `(.L_x_5649) ;  /* 0x0000000800f47947 */ /* 0x000fea0003800000 */
.L_x_5659:
[----:B------:R-:W-:Y:S02]  /*d6f0*/  HADD2.F32 R4, -RZ, R3.H0_H0 ;  /* 0x20000003ff047230 */ /* 0x000fe40000004100 */
[----:B------:R-:W-:-:S03]  /*d700*/  IMAD.MOV.U32 R2, RZ, RZ, R27 ;  /* 0x000000ffff027224 */ /* 0x000fc600078e001b */
[----:B------:R-:W-:-:S06]  /*d710*/  FMUL.FTZ R4, R4, 1 ;  /* 0x3f80000004047820 */ /* 0x000fcc0000410000 */
[----:B------:R-:W0:Y:S02]  /*d720*/  F2F.F64.F32 R4, R4 ;  /* 0x0000000400047310 */ /* 0x000e240000201800 */
[----:B0-----:R0:W-:Y:S01]  /*d730*/  STG.E.64 desc[UR36][R8.64], R4 ;  /* 0x0000000408007986 */ /* 0x0011e2000c101b24 */
[----:B------:R-:W-:Y:S05]  /*d740*/  BRA `(.L_x_5649) ;  /* 0x0000000800dc7947 */ /* 0x000fea0003800000 */
.L_x_5650:
        /* <DEDUP_REMOVED lines=14> */
.L_x_5663:
[----:B------:R-:W-:Y:S01]  /*d830*/  HADD2.F32 R3, -RZ, R3.H0_H0 ;  /* 0x20000003ff037230 */ /* 0x000fe20000004100 */
[----:B------:R-:W-:Y:S01]  /*d840*/  CS2R R6, SRZ ;  /* 0x0000000000067805 */ /* 0x000fe2000001ff00 */
[----:B------:R-:W-:-:S03]  /*d850*/  IMAD.MOV.U32 R2, RZ, RZ, R27 ;  /* 0x000000ffff027224 */ /* 0x000fc600078e001b */
[----:B------:R-:W-:-:S04]  /*d860*/  FMUL.FTZ R3, R3, 1 ;  /* 0x3f80000003037820 */ /* 0x000fc80000410000 */
[----:B------:R-:W0:Y:S02]  /*d870*/  F2F.F64.F32 R4, R3 ;  /* 0x0000000300047310 */ /* 0x000e240000201800 */
[----:B0-----:R0:W-:Y:S01]  /*d880*/  STG.E.128 desc[UR36][R8.64], R4 ;  /* 0x0000000408007986 */ /* 0x0011e2000c101d24 */
[----:B------:R-:W-:Y:S05]  /*d890*/  BRA `(.L_x_5649) ;  /* 0x0000000800887947 */ /* 0x000fea0003800000 */
.L_x_5662:
        /* <DEDUP_REMOVED lines=19> */
.L_x_5667:
[----:B------:R-:W-:Y:S05]  /*d9d0*/  BSYNC.RECONVERGENT B0 ;  /* 0x0000000000007941 */ /* 0x000fea0003800200 */
.L_x_5666:
[----:B------:R-:W-:Y:S01]  /*d9e0*/  LOP3.LUT R3, R0, 0x80, R3, 0xf8, !PT ;  /* 0x0000008000037812 */ /* 0x000fe200078ef803 */
[----:B------:R-:W-:-:S04]  /*d9f0*/  IMAD.MOV.U32 R2, RZ, RZ, R27 ;  /* 0x000000ffff027224 */ /* 0x000fc800078e001b */
[----:B------:R0:W-:Y:S01]  /*da00*/  STG.E.U8 desc[UR36][R8.64], R3 ;  /* 0x0000000308007986 */ /* 0x0001e2000c101124 */
[----:B------:R-:W-:Y:S05]  /*da10*/  BRA `(.L_x_5649) ;  /* 0x0000000800287947 */ /* 0x000fea0003800000 */
.L_x_5665:
        /* <DEDUP_REMOVED lines=15> */
.L_x_5669:
[----:B------:R-:W-:Y:S05]  /*db10*/  BSYNC.RECONVERGENT B0 ;  /* 0x0000000000007941 */ /* 0x000fea0003800200 */
.L_x_5668:
[----:B------:R-:W-:Y:S01]  /*db20*/  LOP3.LUT R3, R0, 0x80, R3, 0xf8, !PT ;  /* 0x0000008000037812 */ /* 0x000fe200078ef803 */
[----:B------:R-:W-:-:S04]  /*db30*/  IMAD.MOV.U32 R2, RZ, RZ, R27 ;  /* 0x000000ffff027224 */ /* 0x000fc800078e001b */
[----:B------:R0:W-:Y:S01]  /*db40*/  STG.E.U8 desc[UR36][R8.64], R3 ;  /* 0x0000000308007986 */ /* 0x0001e2000c101124 */
[----:B------:R-:W-:Y:S05]  /*db50*/  BRA `(.L_x_5649) ;  /* 0x0000000400d87947 */ /* 0x000fea0003800000 */
.L_x_5664:
[----:B------:R-:W-:Y:S02]  /*db60*/  HADD2.F32 R0, -RZ, R3.H0_H0 ;  /* 0x20000003ff007230 */ /* 0x000fe40000004100 */
[----:B------:R-:W-:-:S03]  /*db70*/  IMAD.MOV.U32 R2, RZ, RZ, R27 ;  /* 0x000000ffff027224 */ /* 0x000fc600078e001b */
[----:B------:R-:W-:-:S05]  /*db80*/  F2FP.BF16.F32.PACK_AB R0, RZ, R0 ;  /* 0x00000000ff00723e */ /* 0x000fca00000010ff */
[----:B------:R0:W-:Y:S01]  /*db90*/  STG.E.U16 desc[UR36][R8.64], R0 ;  /* 0x0000000008007986 */ /* 0x0001e2000c101524 */
[----:B------:R-:W-:Y:S05]  /*dba0*/  BRA `(.L_x_5649) ;  /* 0x0000000400c47947 */ /* 0x000fea0003800000 */
.L_x_5661:
        /* <DEDUP_REMOVED lines=13> */
.L_x_5672:
        /* <DEDUP_REMOVED lines=13> */
.L_x_5675:
[----:B------:R-:W-:-:S04]  /*dd50*/  SHF.R.U32.HI R0, RZ, 0x14, R3 ;  /* 0x00000014ff007819 */ /* 0x000fc80000011603 */
[----:B------:R-:W-:-:S04]  /*dd60*/  LOP3.LUT R0, R0, 0x1, RZ, 0xc0, !PT ;  /* 0x0000000100007812 */ /* 0x000fc800078ec0ff */
[----:B------:R-:W-:-:S04]  /*dd70*/  IADD3 R0, PT, PT, R3, 0x487ffff, R0 ;  /* 0x0487ffff03007810 */ /* 0x000fc80007ffe000 */
[----:B------:R-:W-:-:S04]  /*dd80*/  SHF.R.U32.HI R0, RZ, 0x14, R0 ;  /* 0x00000014ff007819 */ /* 0x000fc80000011600 */
[----:B------:R-:W-:-:S07]  /*dd90*/  LOP3.LUT R0, R0, 0xff, RZ, 0xc0, !PT ;  /* 0x000000ff00007812 */ /* 0x000fce00078ec0ff */
.L_x_5676:
[----:B------:R-:W-:-:S04]  /*dda0*/  SHF.R.U32.HI R3, RZ, 0x18, R3 ;  /* 0x00000018ff037819 */ /* 0x000fc80000011603 */
[----:B------:R-:W-:-:S04]  /*ddb0*/  LOP3.LUT R0, R0, 0x80, R3, 0xf8, !PT ;  /* 0x0000008000007812 */ /* 0x000fc800078ef803 */
[----:B------:R-:W-:-:S07]  /*ddc0*/  PRMT R4, R0, 0x7610, R4 ;  /* 0x0000761000047816 */ /* 0x000fce0000000004 */
.L_x_5674:
[----:B------:R-:W-:Y:S05]  /*ddd0*/  BSYNC.RECONVERGENT B0 ;  /* 0x0000000000007941 */ /* 0x000fea0003800200 */
.L_x_5673:
[----:B------:R0:W-:Y:S01]  /*dde0*/  STG.E.U8 desc[UR36][R8.64], R4 ;  /* 0x0000000408007986 */ /* 0x0001e2000c101124 */
[----:B------:R-:W-:Y:S01]  /*ddf0*/  IMAD.MOV.U32 R2, RZ, RZ, R27 ;  /* 0x000000ffff027224 */ /* 0x000fe200078e001b */
[----:B------:R-:W-:Y:S06]  /*de00*/  BRA `(.L_x_5649) ;  /* 0x00000004002c7947 */ /* 0x000fec0003800000 */
.L_x_5671:
        /* <DEDUP_REMOVED lines=13> */
.L_x_5679:
[----:B------:R-:W-:-:S04]  /*dee0*/  SHF.R.U32.HI R0, RZ, 0x15, R3 ;  /* 0x00000015ff007819 */ /* 0x000fc80000011603 */
[----:B------:R-:W-:-:S04]  /*def0*/  LOP3.LUT R0, R0, 0x1, RZ, 0xc0, !PT ;  /* 0x0000000100007812 */ /* 0x000fc800078ec0ff */
[----:B------:R-:W-:-:S04]  /*df00*/  IADD3 R0, PT, PT, R3, 0x88fffff, R0 ;  /* 0x088fffff03007810 */ /* 0x000fc80007ffe000 */
[----:B------:R-:W-:-:S04]  /*df10*/  SHF.R.U32.HI R0, RZ, 0x15, R0 ;  /* 0x00000015ff007819 */ /* 0x000fc80000011600 */
[----:B------:R-:W-:-:S07]  /*df20*/  LOP3.LUT R0, R0, 0xff, RZ, 0xc0, !PT ;  /* 0x000000ff00007812 */ /* 0x000fce00078ec0ff */
.L_x_5680:
[----:B------:R-:W-:-:S04]  /*df30*/  SHF.R.U32.HI R3, RZ, 0x18, R3 ;  /* 0x00000018ff037819 */ /* 0x000fc80000011603 */
[----:B------:R-:W-:-:S04]  /*df40*/  LOP3.LUT R0, R0, 0x80, R3, 0xf8, !PT ;  /* 0x0000008000007812 */ /* 0x000fc800078ef803 */
[----:B------:R-:W-:-:S07]  /*df50*/  PRMT R4, R0, 0x7610, R4 ;  /* 0x0000761000047816 */ /* 0x000fce0000000004 */
.L_x_5678:
[----:B------:R-:W-:Y:S05]  /*df60*/  BSYNC.RECONVERGENT B0 ;  /* 0x0000000000007941 */ /* 0x000fea0003800200 */
.L_x_5677:
[----:B------:R0:W-:Y:S01]  /*df70*/  STG.E.U8 desc[UR36][R8.64], R4 ;  /* 0x0000000408007986 */ /* 0x0001e2000c101124 */
[----:B------:R-:W-:Y:S01]  /*df80*/  IMAD.MOV.U32 R2, RZ, RZ, R27 ;  /* 0x000000ffff027224 */ /* 0x000fe200078e001b */
[----:B------:R-:W-:Y:S06]  /*df90*/  BRA `(.L_x_5649) ;  /* 0x0000000000c87947 */ /* 0x000fec0003800000 */
.L_x_5670:
[----:B------:R-:W-:-:S13]  /*dfa0*/  ISETP.NE.AND P0, PT, R0, 0x1c, PT ;  /* 0x0000001c0000780c */ /* 0x000fda0003f05270 */
[----:B------:R-:W-:Y:S05]  /*dfb0*/  @!P0 BRA `(.L_x_5681) ;  /* 0x0000000000b08947 */ /* 0x000fea0003800000 */
[----:B------:R-:W-:-:S13]  /*dfc0*/  ISETP.NE.AND P0, PT, R0, 0x1d, PT ;  /* 0x0000001d0000780c */ /* 0x000fda0003f05270 */
[----:B------:R-:W-:Y:S05]  /*dfd0*/  @!P0 BRA `(.L_x_5682) ;  /* 0x0000000000948947 */ /* 0x000fea0003800000 */
[----:B------:R-:W-:-:S13]  /*dfe0*/  ISETP.NE.AND P0, PT, R0, 0x2c, PT ;  /* 0x0000002c0000780c */ /* 0x000fda0003f05270 */
[----:B------:R-:W-:Y:S05]  /*dff0*/  @!P0 BRA `(.L_x_5683) ;  /* 0x0000000000488947 */ /* 0x000fea0003800000 */
.L_x_5654:
        /* <DEDUP_REMOVED lines=16> */
.L_x_5684:
[----:B------:R-:W-:Y:S01]  /*e100*/  IMAD.MOV.U32 R2, RZ, RZ, R27 ;  /* 0x000000ffff027224 */ /* 0x000fe200078e001b */
[----:B------:R-:W-:Y:S06]  /*e110*/  BRA `(.L_x_5649) ;  /* 0x0000000000687947 */ /* 0x000fec0003800000 */
.L_x_5683:
[----:B------:R-:W-:-:S05]  /*e120*/  HADD2.F32 R3, -RZ, R3.H0_H0 ;  /* 0x20000003ff037230 */ /* 0x000fca0000004100 */
        /* <DEDUP_REMOVED lines=16> */
.L_x_5682:
[----:B------:R-:W-:Y:S02]  /*e230*/  HADD2.F32 R4, -RZ, R3.H0_H0 ;  /* 0x20000003ff047230 */ /* 0x000fe40000004100 */
[----:B------:R-:W-:-:S04]  /*e240*/  IMAD.MOV.U32 R2, RZ, RZ, R27 ;  /* 0x000000ffff027224 */ /* 0x000fc800078e001b */
[----:B------:R-:W0:Y:S02]  /*e250*/  F2I.U64.TRUNC R4, R4 ;  /* 0x0000000400047311 */ /* 0x000e24000020d800 */
[----:B0-----:R0:W-:Y:S01]  /*e260*/  STG.E.64 desc[UR36][R8.64], R4 ;  /* 0x0000000408007986 */ /* 0x0011e2000c101b24 */
[----:B------:R-:W-:Y:S05]  /*e270*/  BRA `(.L_x_5649) ;  /* 0x0000000000107947 */ /* 0x000fea0003800000 */
.L_x_5681:
[----:B------:R-:W-:Y:S02]  /*e280*/  HADD2.F32 R3, -RZ, R3.H0_H0 ;  /* 0x20000003ff037230 */ /* 0x000fe40000004100 */
[----:B------:R-:W-:-:S04]  /*e290*/  IMAD.MOV.U32 R2, RZ, RZ, R27 ;  /* 0x000000ffff027224 */ /* 0x000fc800078e001b */
[----:B------:R-:W0:Y:S02]  /*e2a0*/  F2I.FTZ.U32.TRUNC.NTZ R3, R3 ;  /* 0x0000000300037305 */ /* 0x000e24000021f000 */
[----:B0-----:R0:W-:Y:S02]  /*e2b0*/  STG.E desc[UR36][R8.64], R3 ;  /* 0x0000000308007986 */ /* 0x0011e4000c101924 */
.L_x_5649:
[----:B------:R-:W-:Y:S05]  /*e2c0*/  BSYNC.RECONVERGENT B6 ;  /* 0x0000000000067941 */ /* 0x000fea0003800200 */
.L_x_5648:
        /* <DEDUP_REMOVED lines=9> */
[----:B--234-:R-:W0:Y:S01]  /*e360*/  LDC.64 R8, c[0x0][0x388] ;  /* 0x0000e200ff087b82 */ /* 0x01ce220000000a00 */
        /* <DEDUP_REMOVED lines=19> */
.L_x_5690:
[----:B------:R-:W-:-:S06]  /*e4a0*/  HADD2.F32 R5, -RZ, R18.H0_H0 ;  /* 0x20000012ff057230 */ /* 0x000fcc0000004100 */
[----:B------:R-:W0:Y:S02]  /*e4b0*/  F2I.S64.TRUNC R4, R5 ;  /* 0x0000000500047311 */ /* 0x000e24000020d900 */
[----:B0-----:R0:W-:Y:S01]  /*e4c0*/  STG.E.U8 desc[UR36][R8.64], R4 ;  /* 0x0000000408007986 */ /* 0x0011e2000c101124 */
[----:B------:R-:W-:Y:S05]  /*e4d0*/  BRA `(.L_x_5692) ;  /* 0x0000000c006c7947 */ /* 0x000fea0003800000 */
.L_x_5689:
        /* <DEDUP_REMOVED lines=10> */
.L_x_5694:
[----:B------:R-:W-:-:S04]  /*e580*/  HADD2.F32 R18, -RZ, R18.H0_H0 ;  /* 0x20000012ff127230 */ /* 0x000fc80000004100 */
[----:B------:R-:W0:Y:S02]  /*e590*/  F2I.FTZ.TRUNC.NTZ R3, R18 ;  /* 0x0000001200037305 */ /* 0x000e24000021f100 */
[----:B0-----:R0:W-:Y:S01]  /*e5a0*/  STG.E desc[UR36][R8.64], R3 ;  /* 0x0000000308007986 */ /* 0x0011e2000c101924 */
[----:B------:R-:W-:Y:S05]  /*e5b0*/  BRA `(.L_x_5692) ;  /* 0x0000000c00347947 */ /* 0x000fea0003800000 */
.L_x_5693:
[----:B------:R-:W-:-:S04]  /*e5c0*/  HADD2.F32 R18, -RZ, R18.H0_H0 ;  /* 0x20000012ff127230 */ /* 0x000fc80000004100 */
[----:B------:R-:W0:Y:S02]  /*e5d0*/  F2I.FTZ.TRUNC.NTZ R3, R18 ;  /* 0x0000001200037305 */ /* 0x000e24000021f100 */
[----:B0-----:R0:W-:Y:S01]  /*e5e0*/  STG.E.U16 desc[UR36][R8.64], R3 ;  /* 0x0000000308007986 */ /* 0x0011e2000c101524 */
[----:B------:R-:W-:Y:S05]  /*e5f0*/  BRA `(.L_x_5692) ;  /* 0x0000000c00247947 */ /* 0x000fea0003800000 */
.L_x_5688:
        /* <DEDUP_REMOVED lines=9> */
.L_x_5696:
[----:B------:R0:W-:Y:S01]  /*e690*/  STG.E.U16 desc[UR36][R8.64], R18 ;  /* 0x0000001208007986 */ /* 0x0001e2000c101524 */
[----:B------:R-:W-:Y:S05]  /*e6a0*/  BRA `(.L_x_5692) ;  /* 0x0000000800f87947 */ /* 0x000fea0003800000 */
.L_x_5695:
        /* <DEDUP_REMOVED lines=10> */
.L_x_5698:
[----:B------:R-:W-:-:S05]  /*e750*/  HADD2.F32 R0, -RZ, R18.H0_H0 ;  /* 0x20000012ff007230 */ /* 0x000fca0000004100 */
[----:B------:R-:W-:-:S04]  /*e760*/  F2FP.F16.F32.PACK_AB R0, RZ, R0 ;  /* 0x00000000ff00723e */ /* 0x000fc800000000ff */
[----:B------:R-:W-:-:S05]  /*e770*/  PRMT R0, R0, 0x5410, RZ ;  /* 0x0000541000007816 */ /* 0x000fca00000000ff */
[----:B------:R0:W-:Y:S01]  /*e780*/  STG.E desc[UR36][R8.64], R0 ;  /* 0x0000000008007986 */ /* 0x0001e2000c101924 */
[----:B------:R-:W-:Y:S05]  /*e790*/  BRA `(.L_x_5692) ;  /* 0x0000000800bc7947 */ /* 0x000fea0003800000 */
.L_x_5697:
[----:B------:R-:W-:-:S05]  /*e7a0*/  HADD2.F32 R4, -RZ, R18.H0_H0 ;  /* 0x20000012ff047230 */ /* 0x000fca0000004100 */
[----:B------:R-:W-:-:S06]  /*e7b0*/  FMUL.FTZ R4, R4, 1 ;  /* 0x3f80000004047820 */ /* 0x000fcc0000410000 */
[----:B------:R-:W0:Y:S02]  /*e7c0*/  F2F.F64.F32 R4, R4 ;  /* 0x0000000400047310 */ /* 0x000e240000201800 */
[----:B0-----:R0:W-:Y:S01]  /*e7d0*/  STG.E.64 desc[UR36][R8.64], R4 ;  /* 0x0000000408007986 */ /* 0x0011e2000c101b24 */
[----:B------:R-:W-:Y:S05]  /*e7e0*/  BRA `(.L_x_5692) ;  /* 0x0000000800a87947 */ /* 0x000fea0003800000 */
.L_x_5687:
        /* <DEDUP_REMOVED lines=14> */
.L_x_5702:
        /* <DEDUP_REMOVED lines=17> */
.L_x_5705:
[----:B------:R-:W-:-:S04]  /*e9e0*/  SHF.R.U32.HI R3, RZ, 0x18, R5 ;  /* 0x00000018ff037819 */ /* 0x000fc80000011605 */
[----:B------:R-:W-:-:S04]  /*e9f0*/  LOP3.LUT R0, R0, 0x80, R3, 0xf8, !PT ;  /* 0x0000008000007812 */ /* 0x000fc800078ef803 */
[----:B------:R-:W-:-:S07]  /*ea00*/  PRMT R4, R0, 0x7610, R4 ;  /* 0x0000761000047816 */ /* 0x000fce0000000004 */
.L_x_5704:
[----:B------:R-:W-:Y:S05]  /*ea10*/  BSYNC.RECONVERGENT B0 ;  /* 0x0000000000007941 */ /* 0x000fea0003800200 */
.L_x_5703:
[----:B------:R0:W-:Y:S01]  /*ea20*/  STG.E.U8 desc[UR36][R8.64], R4 ;  /* 0x0000000408007986 */ /* 0x0001e2000c101124 */
[----:B------:R-:W-:Y:S05]  /*ea30*/  BRA `(.L_x_5692) ;  /* 0x0000000800147947 */ /* 0x000fea0003800000 */
.L_x_5701:
        /* <DEDUP_REMOVED lines=17> */
.L_x_5708:
[----:B------:R-:W-:-:S04]  /*eb50*/  SHF.R.U32.HI R3, RZ, 0x18, R5 ;  /* 0x00000018ff037819 */ /* 0x000fc80000011605 */
[----:B------:R-:W-:-:S04]  /*eb60*/  LOP3.LUT R0, R0, 0x80, R3, 0xf8, !PT ;  /* 0x0000008000007812 */ /* 0x000fc800078ef803 */
[----:B------:R-:W-:-:S07]  /*eb70*/  PRMT R4, R0, 0x7610, R4 ;  /* 0x0000761000047816 */ /* 0x000fce0000000004 */
.L_x_5707:
[----:B------:R-:W-:Y:S05]  /*eb80*/  BSYNC.RECONVERGENT B0 ;  /* 0x0000000000007941 */ /* 0x000fea0003800200 */
.L_x_5706:
[----:B------:R0:W-:Y:S01]  /*eb90*/  STG.E.U8 desc[UR36][R8.64], R4 ;  /* 0x0000000408007986 */ /* 0x0001e2000c101124 */
[----:B------:R-:W-:Y:S05]  /*eba0*/  BRA `(.L_x_5692) ;  /* 0x0000000400b87947 */ /* 0x000fea0003800000 */
.L_x_5700:
        /* <DEDUP_REMOVED lines=22> */
.L_x_5710:
[----:B------:R-:W-:-:S06]  /*ed10*/  HADD2.F32 R4, -RZ, R18.H0_H0 ;  /* 0x20000012ff047230 */ /* 0x000fcc0000004100 */
[----:B------:R-:W0:Y:S02]  /*ed20*/  F2I.U64.TRUNC R4, R4 ;  /* 0x0000000400047311 */ /* 0x000e24000020d800 */
[----:B0-----:R0:W-:Y:S01]  /*ed30*/  STG.E.64 desc[UR36][R8.64], R4 ;  /* 0x0000000408007986 */ /* 0x0011e2000c101b24 */
[----:B------:R-:W-:Y:S05]  /*ed40*/  BRA `(.L_x_5692) ;  /* 0x0000000400507947 */ /* 0x000fea0003800000 */
.L_x_5709:
[----:B------:R-:W-:-:S04]  /*ed50*/  HADD2.F32 R18, -RZ, R18.H0_H0 ;  /* 0x20000012ff127230 */ /* 0x000fc80000004100 */
[----:B------:R-:W0:Y:S02]  /*ed60*/  F2I.FTZ.U32.TRUNC.NTZ R3, R18 ;  /* 0x0000001200037305 */ /* 0x000e24000021f000 */
[----:B0-----:R0:W-:Y:S01]  /*ed70*/  STG.E desc[UR36][R8.64], R3 ;  /* 0x0000000308007986 */ /* 0x0011e2000c101924 */
[----:B------:R-:W-:Y:S05]  /*ed80*/  BRA `(.L_x_5692) ;  /* 0x0000000400407947 */ /* 0x000fea0003800000 */
.L_x_5699:
        /* <DEDUP_REMOVED lines=11> */
.L_x_5712:
[----:B------:R-:W-:Y:S01]  /*ee40*/  HADD2.F32 R18, -RZ, R18.H0_H0 ;  /* 0x20000012ff127230 */ /* 0x000fe20000004100 */
[----:B------:R-:W-:-:S04]  /*ee50*/  CS2R R6, SRZ ;  /* 0x0000000000067805 */ /* 0x000fc8000001ff00 */
[----:B------:R-:W-:-:S06]  /*ee60*/  FMUL.FTZ R4, R18, 1 ;  /* 0x3f80000012047820 */ /* 0x000fcc0000410000 */
[----:B------:R-:W0:Y:S02]  /*ee70*/  F2F.F64.F32 R4, R4 ;  /* 0x0000000400047310 */ /* 0x000e240000201800 */
[----:B0-----:R3:W-:Y:S01]  /*ee80*/  STG.E.128 desc[UR36][R8.64], R4 ;  /* 0x0000000408007986 */ /* 0x0017e2000c101d24 */
[----:B------:R-:W-:Y:S05]  /*ee90*/  BRA `(.L_x_5692) ;  /* 0x0000000000fc7947 */ /* 0x000fea0003800000 */
.L_x_5711:
[----:B------:R-:W-:-:S13]  /*eea0*/  ISETP.NE.AND P0, PT, R0, 0xf, PT ;  /* 0x0000000f0000780c */ /* 0x000fda0003f05270 */
[----:B------:R-:W-:Y:S05]  /*eeb0*/  @!P0 BRA `(.L_x_5713) ;  /* 0x0000000000e88947 */ /* 0x000fea0003800000 */
[----:B------:R-:W-:-:S13]  /*eec0*/  ISETP.NE.AND P0, PT, R0, 0x17, PT ;  /* 0x000000170000780c */ /* 0x000fda0003f05270 */
[----:B------:R-:W-:Y:S05]  /*eed0*/  @!P0 BRA `(.L_x_5714) ;  /* 0x0000000000908947 */ /* 0x000fea0003800000 */
[----:B------:R-:W-:-:S13]  /*eee0*/  ISETP.NE.AND P0, PT, R0, 0x18, PT ;  /* 0x000000180000780c */ /* 0x000fda0003f05270 */
[----:B------:R-:W-:Y:S05]  /*eef0*/  @!P0 BRA `(.L_x_5715) ;  /* 0x0000000000448947 */ /* 0x000fea0003800000 */
.L_x_5691:
        /* <DEDUP_REMOVED lines=16> */
.L_x_5716:
[----:B------:R-:W-:Y:S05]  /*f000*/  BRA `(.L_x_5692) ;  /* 0x0000000000a07947 */ /* 0x000fea0003800000 */
.L_x_5715:
        /* <DEDUP_REMOVED lines=13> */
.L_x_5718:
[----:B------:R-:W-:Y:S05]  /*f0e0*/  BSYNC.RECONVERGENT B0 ;  /* 0x0000000000007941 */ /* 0x000fea0003800200 */
.L_x_5717:
[----:B------:R-:W-:-:S05]  /*f0f0*/  LOP3.LUT R3, R0, 0x80, R3, 0xf8, !PT ;  /* 0x0000008000037812 */ /* 0x000fca00078ef803 */
[----:B------:R1:W-:Y:S01]  /*f100*/  STG.E.U8 desc[UR36][R8.64], R3 ;  /* 0x0000000308007986 */ /* 0x0003e2000c101124 */
[----:B------:R-:W-:Y:S05]  /*f110*/  BRA `(.L_x_5692) ;  /* 0x00000000005c7947 */ /* 0x000fea0003800000 */
.L_x_5714:
        /* <DEDUP_REMOVED lines=12> */
.L_x_5720:
[----:B------:R-:W-:Y:S01]  /*f1e0*/  IMAD.MOV.U32 R0, RZ, RZ, 0x7f ;  /* 0x0000007fff007424 */ /* 0x000fe200078e00ff */
[----:B------:R-:W-:-:S04]  /*f1f0*/  ISETP.GT.U32.AND P0, PT, R4, 0x7f800000, PT ;  /* 0x7f8000000400780c */ /* 0x000fc80003f04070 */
[----:B------:R-:W-:-:S09]  /*f200*/  SEL R0, R0, 0x7c, P0 ;  /* 0x0000007c00007807 */ /* 0x000fd20000000000 */
.L_x_5721:
[----:B------:R-:W-:Y:S05]  /*f210*/  BSYNC.RECONVERGENT B0 ;  /* 0x0000000000007941 */ /* 0x000fea0003800200 */
.L_x_5719:
[----:B------:R-:W-:-:S04]  /*f220*/  SHF.R.U32.HI R3, RZ, 0x18, R3 ;  /* 0x00000018ff037819 */ /* 0x000fc80000011603 */
[----:B------:R-:W-:-:S05]  /*f230*/  LOP3.LUT R3, R0, 0x80, R3, 0xf8, !PT ;  /* 0x0000008000037812 */ /* 0x000fca00078ef803 */
[----:B------:R0:W-:Y:S01]  /*f240*/  STG.E.U8 desc[UR36][R8.64], R3 ;  /* 0x0000000308007986 */ /* 0x0001e2000c101124 */
[----:B------:R-:W-:Y:S05]  /*f250*/  BRA `(.L_x_5692) ;  /* 0x00000000000c7947 */ /* 0x000fea0003800000 */
.L_x_5713:
[----:B------:R-:W-:-:S05]  /*f260*/  HADD2.F32 R0, -RZ, R18.H0_H0 ;  /* 0x20000012ff007230 */ /* 0x000fca0000004100 */
[----:B------:R-:W-:-:S05]  /*f270*/  F2FP.BF16.F32.PACK_AB R0, RZ, R0 ;  /* 0x00000000ff00723e */ /* 0x000fca00000010ff */
[----:B------:R2:W-:Y:S02]  /*f280*/  STG.E.U16 desc[UR36][R8.64], R0 ;  /* 0x0000000008007986 */ /* 0x0005e4000c101524 */
.L_x_5692:
        /* <DEDUP_REMOVED lines=25> */
.L_x_5725:
[----:B------:R-:W-:-:S06]  /*f420*/  HADD2.F32 R5, -RZ, R16.H0_H0 ;  /* 0x20000010ff057230 */ /* 0x000fcc0000004100 */
[----:B------:R-:W0:Y:S02]  /*f430*/  F2I.S64.TRUNC R4, R5 ;  /* 0x0000000500047311 */ /* 0x000e24000020d900 */
[----:B0-----:R0:W-:Y:S01]  /*f440*/  STG.E.U8 desc[UR36][R8.64], R4 ;  /* 0x0000000408007986 */ /* 0x0011e2000c101124 */
[----:B------:R-:W-:Y:S05]  /*f450*/  BRA `(.L_x_5727) ;  /* 0x0000000c006c7947 */ /* 0x000fea0003800000 */
.L_x_5724:
        /* <DEDUP_REMOVED lines=10> */
.L_x_5729:
[----:B------:R-:W-:-:S04]  /*f500*/  HADD2.F32 R16, -RZ, R16.H0_H0 ;  /* 0x20000010ff107230 */ /* 0x000fc80000004100 */
[----:B------:R-:W0:Y:S02]  /*f510*/  F2I.FTZ.TRUNC.NTZ R3, R16 ;  /* 0x0000001000037305 */ /* 0x000e24000021f100 */
[----:B0-----:R0:W-:Y:S01]  /*f520*/  STG.E desc[UR36][R8.64], R3 ;  /* 0x0000000308007986 */ /* 0x0011e2000c101924 */
[----:B------:R-:W-:Y:S05]  /*f530*/  BRA `(.L_x_5727) ;  /* 0x0000000c00347947 */ /* 0x000fea0003800000 */
.L_x_5728:
[----:B------:R-:W-:-:S04]  /*f540*/  HADD2.F32 R16, -RZ, R16.H0_H0 ;  /* 0x20000010ff107230 */ /* 0x000fc80000004100 */
[----:B------:R-:W0:Y:S02]  /*f550*/  F2I.FTZ.TRUNC.NTZ R3, R16 ;  /* 0x0000001000037305 */ /* 0x000e24000021f100 */
[----:B0-----:R0:W-:Y:S01]  /*f560*/  STG.E.U16 desc[UR36][R8.64], R3 ;  /* 0x0000000308007986 */ /* 0x0011e2000c101524 */
[----:B------:R-:W-:Y:S05]  /*f570*/  BRA `(.L_x_5727) ;  /* 0x0000000c00247947 */ /* 0x000fea0003800000 */
.L_x_5723:
        /* <DEDUP_REMOVED lines=9> */
.L_x_5731:
[----:B------:R0:W-:Y:S01]  /*f610*/  STG.E.U16 desc[UR36][R8.64], R16 ;  /* 0x0000001008007986 */ /* 0x0001e2000c101524 */
[----:B------:R-:W-:Y:S05]  /*f620*/  BRA `(.L_x_5727) ;  /* 0x0000000800f87947 */ /* 0x000fea0003800000 */
.L_x_5730:
        /* <DEDUP_REMOVED lines=10> */
.L_x_5733:
[----:B------:R-:W-:-:S05]  /*f6d0*/  HADD2.F32 R0, -RZ, R16.H0_H0 ;  /* 0x20000010ff007230 */ /* 0x000fca0000004100 */
[----:B------:R-:W-:-:S04]  /*f6e0*/  F2FP.F16.F32.PACK_AB R0, RZ, R0 ;  /* 0x00000000ff00723e */ /* 0x000fc800000000ff */
[----:B------:R-:W-:-:S05]  /*f6f0*/  PRMT R0, R0, 0x5410, RZ ;  /* 0x0000541000007816 */ /* 0x000fca00000000ff */
[----:B------:R0:W-:Y:S01]  /*f700*/  STG.E desc[UR36][R8.64], R0 ;  /* 0x0000000008007986 */ /* 0x0001e2000c101924 */
[----:B------:R-:W-:Y:S05]  /*f710*/  BRA `(.L_x_5727) ;  /* 0x0000000800bc7947 */ /* 0x000fea0003800000 */
.L_x_5732:
[----:B------:R-:W-:-:S05]  /*f720*/  HADD2.F32 R4, -RZ, R16.H0_H0 ;  /* 0x20000010ff047230 */ /* 0x000fca0000004100 */
[----:B------:R-:W-:-:S06]  /*f730*/  FMUL.FTZ R4, R4, 1 ;  /* 0x3f80000004047820 */ /* 0x000fcc0000410000 */
[----:B------:R-:W0:Y:S02]  /*f740*/  F2F.F64.F32 R4, R4 ;  /* 0x0000000400047310 */ /* 0x000e240000201800 */
[----:B0-----:R0:W-:Y:S01]  /*f750*/  STG.E.64 desc[UR36][R8.64], R4 ;  /* 0x0000000408007986 */ /* 0x0011e2000c101b24 */
[----:B------:R-:W-:Y:S05]  /*f760*/  BRA `(.L_x_5727) ;  /* 0x0000000800a87947 */ /* 0x000fea0003800000 */
.L_x_5722:
        /* <DEDUP_REMOVED lines=14> */
.L_x_5737:
        /* <DEDUP_REMOVED lines=17> */
.L_x_5740:
[----:B------:R-:W-:-:S04]  /*f960*/  SHF.R.U32.HI R3, RZ, 0x18, R5 ;  /* 0x00000018ff037819 */ /* 0x000fc80000011605 */
[----:B------:R-:W-:-:S04]  /*f970*/  LOP3.LUT R0, R0, 0x80, R3, 0xf8, !PT ;  /* 0x0000008000007812 */ /* 0x000fc800078ef803 */
[----:B------:R-:W-:-:S07]  /*f980*/  PRMT R4, R0, 0x7610, R4 ;  /* 0x0000761000047816 */ /* 0x000fce0000000004 */
.L_x_5739:
[----:B------:R-:W-:Y:S05]  /*f990*/  BSYNC.RECONVERGENT B0 ;  /* 0x0000000000007941 */ /* 0x000fea0003800200 */
.L_x_5738:
[----:B------:R0:W-:Y:S01]  /*f9a0*/  STG.E.U8 desc[UR36][R8.64], R4 ;  /* 0x0000000408007986 */ /* 0x0001e2000c101124 */
[----:B------:R-:W-:Y:S05]  /*f9b0*/  BRA `(.L_x_5727) ;  /* 0x0000000800147947 */ /* 0x000fea0003800000 */
.L_x_5736:
        /* <DEDUP_REMOVED lines=17> */
.L_x_5743:
[----:B------:R-:W-:-:S04]  /*fad0*/  SHF.R.U32.HI R3, RZ, 0x18, R5 ;  /* 0x00000018ff037819 */ /* 0x000fc80000011605 */
[----:B------:R-:W-:-:S04]  /*fae0*/  LOP3.LUT R0, R0, 0x80, R3, 0xf8, !PT ;  /* 0x0000008000007812 */ /* 0x000fc800078ef803 */
[----:B------:R-:W-:-:S07]  /*faf0*/  PRMT R4, R0, 0x7610, R4 ;  /* 0x0000761000047816 */ /* 0x000fce0000000004 */
.L_x_5742:
[----:B------:R-:W-:Y:S05]  /*fb00*/  BSYNC.RECONVERGENT B0 ;  /* 0x0000000000007941 */ /* 0x000fea0003800200 */
.L_x_5741:
[----:B------:R0:W-:Y:S01]  /*fb10*/  STG.E.U8 desc[UR36][R8.64], R4 ;  /* 0x0000000408007986 */ /* 0x0001e2000c101124 */
[----:B------:R-:W-:Y:S05]  /*fb20*/  BRA `(.L_x_5727) ;  /* 0x0000000400b87947 */ /* 0x000fea0003800000 */
.L_x_5735:
        /* <DEDUP_REMOVED lines=22> */
.L_x_5745:
[----:B------:R-:W-:-:S06]  /*fc90*/  HADD2.F32 R4, -RZ, R16.H0_H0 ;  /* 0x20000010ff047230 */ /* 0x000fcc0000004100 */
[----:B------:R-:W0:Y:S02]  /*fca0*/  F2I.U64.TRUNC R4, R4 ;  /* 0x0000000400047311 */ /* 0x000e24000020d800 */
[----:B0-----:R0:W-:Y:S01]  /*fcb0*/  STG.E.64 desc[UR36][R8.64], R4 ;  /* 0x0000000408007986 */ /* 0x0011e2000c101b24 */
[----:B------:R-:W-:Y:S05]  /*fcc0*/  BRA `(.L_x_5727) ;  /* 0x0000000400507947 */ /* 0x000fea0003800000 */
.L_x_5744:
[----:B------:R-:W-:-:S04]  /*fcd0*/  HADD2.F32 R16, -RZ, R16.H0_H0 ;  /* 0x20000010ff107230 */ /* 0x000fc80000004100 */
[----:B------:R-:W0:Y:S02]  /*fce0*/  F2I.FTZ.U32.TRUNC.NTZ R3, R16 ;  /* 0x0000001000037305 */ /* 0x000e24000021f000 */
[----:B0-----:R0:W-:Y:S01]  /*fcf0*/  STG.E desc[UR36][R8.64], R3 ;  /* 0x0000000308007986 */ /* 0x0011e2000c101924 */
[----:B------:R-:W-:Y:S05]  /*fd00*/  BRA `(.L_x_5727) ;  /* 0x0000000400407947 */ /* 0x000fea0003800000 */
.L_x_5734:
        /* <DEDUP_REMOVED lines=11> */
.L_x_5747:
[----:B------:R-:W-:Y:S01]  /*fdc0*/  HADD2.F32 R16, -RZ, R16.H0_H0 ;  /* 0x20000010ff107230 */ /* 0x000fe20000004100 */
[----:B------:R-:W-:-:S04]  /*fdd0*/  CS2R R6, SRZ ;  /* 0x0000000000067805 */ /* 0x000fc8000001ff00 */
[----:B------:R-:W-:-:S06]  /*fde0*/  FMUL.FTZ R4, R16, 1 ;  /* 0x3f80000010047820 */ /* 0x000fcc0000410000 */
[----:B------:R-:W0:Y:S02]  /*fdf0*/  F2F.F64.F32 R4, R4 ;  /* 0x0000000400047310 */ /* 0x000e240000201800 */
[----:B0-----:R3:W-:Y:S01]  /*fe00*/  STG.E.128 desc[UR36][R8.64], R4 ;  /* 0x0000000408007986 */ /* 0x0017e2000c101d24 */
[----:B------:R-:W-:Y:S05]  /*fe10*/  BRA `(.L_x_5727) ;  /* 0x0000000000fc7947 */ /* 0x000fea0003800000 */
.L_x_5746:
[----:B------:R-:W-:-:S13]  /*fe20*/  ISETP.NE.AND P0, PT, R0, 0xf, PT ;  /* 0x0000000f0000780c */ /* 0x000fda0003f05270 */
[----:B------:R-:W-:Y:S05]  /*fe30*/  @!P0 BRA `(.L_x_5748) ;  /* 0x0000000000e88947 */ /* 0x000fea0003800000 */
[----:B------:R-:W-:-:S13]  /*fe40*/  ISETP.NE.AND P0, PT, R0, 0x17, PT ;  /* 0x000000170000780c */ /* 0x000fda0003f05270 */
[----:B------:R-:W-:Y:S05]  /*fe50*/  @!P0 BRA `(.L_x_5749) ;  /* 0x0000000000908947 */ /* 0x000fea0003800000 */
[----:B------:R-:W-:-:S13]  /*fe60*/  ISETP.NE.AND P0, PT, R0, 0x18, PT ;  /* 0x000000180000780c */ /* 0x000fda0003f05270 */
[----:B------:R-:W-:Y:S05]  /*fe70*/  @!P0 BRA `(.L_x_5750) ;  /* 0x0000000000448947 */ /* 0x000fea0003800000 */
.L_x_5726:
        /* <DEDUP_REMOVED lines=16> */
.L_x_5751:
[----:B------:R-:W-:Y:S05]  /*ff80*/  BRA `(.L_x_5727) ;  /* 0x0000000000a07947 */ /* 0x000fea0003800000 */
.L_x_5750:
        /* <DEDUP_REMOVED lines=13> */
.L_x_5753:
[----:B------:R-:W-:Y:S05]  /*10060*/  BSYNC.RECONVERGENT B0 ;  /* 0x0000000000007941 */ /* 0x000fea0003800200 */
.L_x_5752:
[----:B------:R-:W-:-:S05]  /*10070*/  LOP3.LUT R3, R0, 0x80, R3, 0xf8, !PT ;  /* 0x0000008000037812 */ /* 0x000fca00078ef803 */
[----:B------:R2:W-:Y:S01]  /*10080*/  STG.E.U8 desc[UR36][R8.64], R3 ;  /* 0x0000000308007986 */ /* 0x0005e2000c101124 */
[----:B------:R-:W-:Y:S05]  /*10090*/  BRA `(.L_x_5727) ;  /* 0x00000000005c7947 */ /* 0x000fea0003800000 */
.L_x_5749:
        /* <DEDUP_REMOVED lines=12> */
.L_x_5755:
[----:B------:R-:W-:Y:S01]  /*10160*/  IMAD.MOV.U32 R0, RZ, RZ, 0x7f ;  /* 0x0000007fff007424 */ /* 0x000fe200078e00ff */
[----:B------:R-:W-:-:S04]  /*10170*/  ISETP.GT.U32.AND P0, PT, R4, 0x7f800000, PT ;  /* 0x7f8000000400780c */ /* 0x000fc80003f04070 */
[----:B------:R-:W-:-:S09]  /*10180*/  SEL R0, R0, 0x7c, P0 ;  /* 0x0000007c00007807 */ /* 0x000fd20000000000 */
.L_x_5756:
[----:B------:R-:W-:Y:S05]  /*10190*/  BSYNC.RECONVERGENT B0 ;  /* 0x0000000000007941 */ /* 0x000fea0003800200 */
.L_x_5754:
[----:B------:R-:W-:-:S04]  /*101a0*/  SHF.R.U32.HI R3, RZ, 0x18, R3 ;  /* 0x00000018ff037819 */ /* 0x000fc80000011603 */
[----:B------:R-:W-:-:S05]  /*101b0*/  LOP3.LUT R3, R0, 0x80, R3, 0xf8, !PT ;  /* 0x0000008000037812 */ /* 0x000fca00078ef803 */
[----:B------:R1:W-:Y:S01]  /*101c0*/  STG.E.U8 desc[UR36][R8.64], R3 ;  /* 0x0000000308007986 */ /* 0x0003e2000c101124 */
[----:B------:R-:W-:Y:S05]  /*101d0*/  BRA `(.L_x_5727) ;  /* 0x00000000000c7947 */ /* 0x000fea0003800000 */
.L_x_5748:
[----:B------:R-:W-:-:S05]  /*101e0*/  HADD2.F32 R0, -RZ, R16.H0_H0 ;  /* 0x20000010ff007230 */ /* 0x000fca0000004100 */
[----:B------:R-:W-:-:S05]  /*101f0*/  F2FP.BF16.F32.PACK_AB R0, RZ, R0 ;  /* 0x00000000ff00723e */ /* 0x000fca00000010ff */
[----:B------:R0:W-:Y:S02]  /*10200*/  STG.E.U16 desc[UR36][R8.64], R0 ;  /* 0x0000000008007986 */ /* 0x0001e4000c101524 */
.L_x_5727:
[----:B------:R-:W-:-:S07]  /*10210*/  VIADD R2, R2, 0x80 ;  /* 0x0000008002027836 */ /* 0x000fce0000000000 */
.L_x_5686:
[----:B------:R-:W-:Y:S05]  /*10220*/  BSYNC.RECONVERGENT B6 ;  /* 0x0000000000067941 */ /* 0x000fea0003800200 */
.L_x_5685:
[----:B------:R-:W-:-:S13]  /*10230*/  ISETP.GE.AND P0, PT, R2, R22, PT ;  /* 0x000000160200720c */ /* 0x000fda0003f06270 */
[----:B------:R-:W-:Y:S05]  /*10240*/  @P0 EXIT ;  /* 0x000000000000094d */ /* 0x000fea0003800000 */
[----:B0-2---:R-:W0:Y:S01]  /*10250*/  S2R R0, SR_CTAID.X ;  /* 0x0000000000007919 */ /* 0x005e220000002500 */
[----:B---3--:R-:W2:Y:S01]  /*10260*/  LDC.U8 R6, c[0x0][0x3bc] ;  /* 0x0000ef00ff067b82 */ /* 0x008ea20000000000 */
[----:B------:R-:W1:Y:S07]  /*10270*/  LDCU UR4, c[0x0][0x3c0] ;  /* 0x00007800ff0477ac */ /* 0x000e6e0008000800 */
[----:B------:R-:W3:Y:S01]  /*10280*/  LDC.64 R4, c[0x0][0x388] ;  /* 0x0000e200ff047b82 */ /* 0x000ee20000000a00 */
[----:B0-----:R-:W-:Y:S01]  /*10290*/  IMAD R2, R0, 0x200, R2 ;  /* 0x0000020000027824 */ /* 0x001fe200078e0202 */
[----:B--2---:R-:W-:-:S03]  /*102a0*/  PRMT R0, R6, 0x9910, RZ ;  /* 0x0000991006007816 */ /* 0x004fc600000000ff */
[----:B-1--4-:R-:W-:Y:S01]  /*102b0*/  IMAD R3, R2, UR4, RZ ;  /* 0x0000000402037c24 */ /* 0x012fe2000f8e02ff */
[----:B------:R-:W-:-:S04]  /*102c0*/  ISETP.GT.AND P1, PT, R0, 0x9, PT ;  /* 0x000000090000780c */ /* 0x000fc80003f24270 */
[----:B---3--:R-:W-:-:S05]  /*102d0*/  IADD3 R2, P0, PT, R3, R4, RZ ;  /* 0x0000000403027210 */ /* 0x008fca0007f1e0ff */
        /* <DEDUP_REMOVED lines=14> */
.L_x_5760:
[----:B------:R-:W-:-:S06]  /*103c0*/  HADD2.F32 R5, -RZ, R17.H0_H0 ;  /* 0x20000011ff057230 */ /* 0x000fcc0000004100 */
[----:B------:R-:W0:Y:S02]  /*103d0*/  F2I.S64.TRUNC R4, R5 ;  /* 0x0000000500047311 */ /* 0x000e24000020d900 */
[----:B0-----:R-:W-:Y:S01]  /*103e0*/  STG.E.U8 desc[UR36][R2.64], R4 ;  /* 0x0000000402007986 */ /* 0x001fe2000c101124 */
[----:B------:R-:W-:Y:S05]  /*103f0*/  EXIT ;  /* 0x000000000000794d */ /* 0x000fea0003800000 */
.L_x_5759:
        /* <DEDUP_REMOVED lines=10> */
.L_x_5763:
[----:B------:R-:W-:-:S06]  /*104a0*/  HADD2.F32 R17, -RZ, R17.H0_H0 ;  /* 0x20000011ff117230 */ /* 0x000fcc0000004100 */
[----:B------:R-:W0:Y:S02]  /*104b0*/  F2I.FTZ.TRUNC.NTZ R17, R17 ;  /* 0x0000001100117305 */ /* 0x000e24000021f100 */
[----:B0-----:R-:W-:Y:S01]  /*104c0*/  STG.E desc[UR36][R2.64], R17 ;  /* 0x0000001102007986 */ /* 0x001fe2000c101924 */
[----:B------:R-:W-:Y:S05]  /*104d0*/  EXIT ;  /* 0x000000000000794d */ /* 0x000fea0003800000 */
.L_x_5762:
[----:B------:R-:W-:-:S06]  /*104e0*/  HADD2.F32 R17, -RZ, R17.H0_H0 ;  /* 0x20000011ff117230 */ /* 0x000fcc0000004100 */
[----:B------:R-:W0:Y:S02]  /*104f0*/  F2I.FTZ.TRUNC.NTZ R17, R17 ;  /* 0x0000001100117305 */ /* 0x000e24000021f100 */
[----:B0-----:R-:W-:Y:S01]  /*10500*/  STG.E.U16 desc[UR36][R2.64], R17 ;  /* 0x0000001102007986 */ /* 0x001fe2000c101524 */
[----:B------:R-:W-:Y:S05]  /*10510*/  EXIT ;  /* 0x000000000000794d */ /* 0x000fea0003800000 */
.L_x_5758:
        /* <DEDUP_REMOVED lines=9> */
.L_x_5765:
[----:B------:R-:W-:Y:S01]  /*105b0*/  STG.E.U16 desc[UR36][R2.64], R17 ;  /* 0x0000001102007986 */ /* 0x000fe2000c101524 */
[----:B------:R-:W-:Y:S05]  /*105c0*/  EXIT ;  /* 0x000000000000794d */ /* 0x000fea0003800000 */
.L_x_5764:
        /* <DEDUP_REMOVED lines=10> */
.L_x_5767:
[----:B------:R-:W-:-:S05]  /*10670*/  HADD2.F32 R0, -RZ, R17.H0_H0 ;  /* 0x20000011ff007230 */ /* 0x000fca0000004100 */
[----:B------:R-:W-:-:S04]  /*10680*/  F2FP.F16.F32.PACK_AB R0, RZ, R0 ;  /* 0x00000000ff00723e */ /* 0x000fc800000000ff */
[----:B------:R-:W-:-:S05]  /*10690*/  PRMT R0, R0, 0x5410, RZ ;  /* 0x0000541000007816 */ /* 0x000fca00000000ff */
[----:B------:R-:W-:Y:S01]  /*106a0*/  STG.E desc[UR36][R2.64], R0 ;  /* 0x0000000002007986 */ /* 0x000fe2000c101924 */
[----:B------:R-:W-:Y:S05]  /*106b0*/  EXIT ;  /* 0x000000000000794d */ /* 0x000fea0003800000 */
.L_x_5766:
[----:B------:R-:W-:-:S05]  /*106c0*/  HADD2.F32 R4, -RZ, R17.H0_H0 ;  /* 0x20000011ff047230 */ /* 0x000fca0000004100 */
[----:B------:R-:W-:-:S06]  /*106d0*/  FMUL.FTZ R4, R4, 1 ;  /* 0x3f80000004047820 */ /* 0x000fcc0000410000 */
[----:B------:R-:W0:Y:S02]  /*106e0*/  F2F.F64.F32 R4, R4 ;  /* 0x0000000400047310 */ /* 0x000e240000201800 */
[----:B0-----:R-:W-:Y:S01]  /*106f0*/  STG.E.64 desc[UR36][R2.64], R4 ;  /* 0x0000000402007986 */ /* 0x001fe2000c101b24 */
[----:B------:R-:W-:Y:S05]  /*10700*/  EXIT ;  /* 0x000000000000794d */ /* 0x000fea0003800000 */
.L_x_5757:
        /* <DEDUP_REMOVED lines=14> */
.L_x_5771:
        /* <DEDUP_REMOVED lines=18> */
.L_x_5774:
[----:B------:R-:W-:-:S04]  /*10910*/  SHF.R.U32.HI R5, RZ, 0x18, R5 ;  /* 0x00000018ff057819 */ /* 0x000fc80000011605 */
[----:B------:R-:W-:-:S07]  /*10920*/  LOP3.LUT R0, R0, 0x80, R5, 0xf8, !PT ;  /* 0x0000008000007812 */ /* 0x000fce00078ef805 */
.L_x_5773:
[----:B------:R-:W-:Y:S05]  /*10930*/  BSYNC.RECONVERGENT B0 ;  /* 0x0000000000007941 */ /* 0x000fea0003800200 */
.L_x_5772:
[----:B------:R-:W-:Y:S01]  /*10940*/  STG.E.U8 desc[UR36][R2.64], R0 ;  /* 0x0000000002007986 */ /* 0x000fe2000c101124 */
[----:B------:R-:W-:Y:S05]  /*10950*/  EXIT ;  /* 0x000000000000794d */ /* 0x000fea0003800000 */
.L_x_5770:
        /* <DEDUP_REMOVED lines=18> */
.L_x_5777:
[----:B------:R-:W-:-:S04]  /*10a80*/  SHF.R.U32.HI R5, RZ, 0x18, R5 ;  /* 0x00000018ff057819 */ /* 0x000fc80000011605 */
[----:B------:R-:W-:-:S07]  /*10a90*/  LOP3.LUT R0, R0, 0x80, R5, 0xf8, !PT ;  /* 0x0000008000007812 */ /* 0x000fce00078ef805 */
.L_x_5776:
[----:B------:R-:W-:Y:S05]  /*10aa0*/  BSYNC.RECONVERGENT B0 ;  /* 0x0000000000007941 */ /* 0x000fea0003800200 */
.L_x_5775:
[----:B------:R-:W-:Y:S01]  /*10ab0*/  STG.E.U8 desc[UR36][R2.64], R0 ;  /* 0x0000000002007986 */ /* 0x000fe2000c101124 */
[----:B------:R-:W-:Y:S05]  /*10ac0*/  EXIT ;  /* 0x000000000000794d */ /* 0x000fea0003800000 */
.L_x_5769:
        /* <DEDUP_REMOVED lines=22> */
.L_x_5779:
[----:B------:R-:W-:-:S06]  /*10c30*/  HADD2.F32 R4, -RZ, R17.H0_H0 ;  /* 0x20000011ff047230 */ /* 0x000fcc0000004100 */
[----:B------:R-:W0:Y:S02]  /*10c40*/  F2I.U64.TRUNC R4, R4 ;  /* 0x0000000400047311 */ /* 0x000e24000020d800 */
[----:B0-----:R-:W-:Y:S01]  /*10c50*/  STG.E.64 desc[UR36][R2.64], R4 ;  /* 0x0000000402007986 */ /* 0x001fe2000c101b24 */
[----:B------:R-:W-:Y:S05]  /*10c60*/  EXIT ;  /* 0x000000000000794d */ /* 0x000fea0003800000 */
.L_x_5778:
[----:B------:R-:W-:-:S06]  /*10c70*/  HADD2.F32 R17, -RZ, R17.H0_H0 ;  /* 0x20000011ff117230 */ /* 0x000fcc0000004100 */
[----:B------:R-:W0:Y:S02]  /*10c80*/  F2I.FTZ.U32.TRUNC.NTZ R17, R17 ;  /* 0x0000001100117305 */ /* 0x000e24000021f000 */
[----:B0-----:R-:W-:Y:S01]  /*10c90*/  STG.E desc[UR36][R2.64], R17 ;  /* 0x0000001102007986 */ /* 0x001fe2000c101924 */
[----:B------:R-:W-:Y:S05]  /*10ca0*/  EXIT ;  /* 0x000000000000794d */ /* 0x000fea0003800000 */
.L_x_5768:
        /* <DEDUP_REMOVED lines=11> */
.L_x_5781:
[----:B------:R-:W-:Y:S01]  /*10d60*/  HADD2.F32 R17, -RZ, R17.H0_H0 ;  /* 0x20000011ff117230 */ /* 0x000fe20000004100 */
[----:B------:R-:W-:-:S04]  /*10d70*/  CS2R R6, SRZ ;  /* 0x0000000000067805 */ /* 0x000fc8000001ff00 */
[----:B------:R-:W-:-:S06]  /*10d80*/  FMUL.FTZ R4, R17, 1 ;  /* 0x3f80000011047820 */ /* 0x000fcc0000410000 */
[----:B------:R-:W0:Y:S02]  /*10d90*/  F2F.F64.F32 R4, R4 ;  /* 0x0000000400047310 */ /* 0x000e240000201800 */
[----:B0-----:R-:W-:Y:S01]  /*10da0*/  STG.E.128 desc[UR36][R2.64], R4 ;  /* 0x0000000402007986 */ /* 0x001fe2000c101d24 */
[----:B------:R-:W-:Y:S05]  /*10db0*/  EXIT ;  /* 0x000000000000794d */ /* 0x000fea0003800000 */
.L_x_5780:
[----:B------:R-:W-:-:S13]  /*10dc0*/  ISETP.NE.AND P0, PT, R0, 0xf, PT ;  /* 0x0000000f0000780c */ /* 0x000fda0003f05270 */
[----:B------:R-:W-:Y:S05]  /*10dd0*/  @!P0 BRA `(.L_x_5782) ;  /* 0x0000000000e88947 */ /* 0x000fea0003800000 */
[----:B------:R-:W-:-:S13]  /*10de0*/  ISETP.NE.AND P0, PT, R0, 0x17, PT ;  /* 0x000000170000780c */ /* 0x000fda0003f05270 */
[----:B------:R-:W-:Y:S05]  /*10df0*/  @!P0 BRA `(.L_x_5783) ;  /* 0x0000000000908947 */ /* 0x000fea0003800000 */
[----:B------:R-:W-:-:S13]  /*10e00*/  ISETP.NE.AND P0, PT, R0, 0x18, PT ;  /* 0x000000180000780c */ /* 0x000fda0003f05270 */
[----:B------:R-:W-:Y:S05]  /*10e10*/  @!P0 BRA `(.L_x_5784) ;  /* 0x0000000000448947 */ /* 0x000fea0003800000 */
.L_x_5761:
        /* <DEDUP_REMOVED lines=16> */
.L_x_5785:
[----:B------:R-:W-:Y:S05]  /*10f20*/  EXIT ;  /* 0x000000000000794d */ /* 0x000fea0003800000 */
.L_x_5784:
        /* <DEDUP_REMOVED lines=13> */
.L_x_5787:
[----:B------:R-:W-:Y:S05]  /*11000*/  BSYNC.RECONVERGENT B0 ;  /* 0x0000000000007941 */ /* 0x000fea0003800200 */
.L_x_5786:
[----:B------:R-:W-:-:S05]  /*11010*/  LOP3.LUT R5, R0, 0x80, R5, 0xf8, !PT ;  /* 0x0000008000057812 */ /* 0x000fca00078ef805 */
[----:B------:R-:W-:Y:S01]  /*11020*/  STG.E.U8 desc[UR36][R2.64], R5 ;  /* 0x0000000502007986 */ /* 0x000fe2000c101124 */
[----:B------:R-:W-:Y:S05]  /*11030*/  EXIT ;  /* 0x000000000000794d */ /* 0x000fea0003800000 */
.L_x_5783:
        /* <DEDUP_REMOVED lines=12> */
.L_x_5789:
[----:B------:R-:W-:Y:S01]  /*11100*/  IMAD.MOV.U32 R0, RZ, RZ, 0x7f ;  /* 0x0000007fff007424 */ /* 0x000fe200078e00ff */
[----:B------:R-:W-:-:S04]  /*11110*/  ISETP.GT.U32.AND P0, PT, R4, 0x7f800000, PT ;  /* 0x7f8000000400780c */ /* 0x000fc80003f04070 */
[----:B------:R-:W-:-:S09]  /*11120*/  SEL R0, R0, 0x7c, P0 ;  /* 0x0000007c00007807 */ /* 0x000fd20000000000 */
.L_x_5790:
[----:B------:R-:W-:Y:S05]  /*11130*/  BSYNC.RECONVERGENT B0 ;  /* 0x0000000000007941 */ /* 0x000fea0003800200 */
.L_x_5788:
[----:B------:R-:W-:-:S04]  /*11140*/  SHF.R.U32.HI R5, RZ, 0x18, R5 ;  /* 0x00000018ff057819 */ /* 0x000fc80000011605 */
[----:B------:R-:W-:-:S05]  /*11150*/  LOP3.LUT R5, R0, 0x80, R5, 0xf8, !PT ;  /* 0x0000008000057812 */ /* 0x000fca00078ef805 */
[----:B------:R-:W-:Y:S01]  /*11160*/  STG.E.U8 desc[UR36][R2.64], R5 ;  /* 0x0000000502007986 */ /* 0x000fe2000c101124 */
[----:B------:R-:W-:Y:S05]  /*11170*/  EXIT ;  /* 0x000000000000794d */ /* 0x000fea0003800000 */
.L_x_5782:
[----:B------:R-:W-:-:S05]  /*11180*/  HADD2.F32 R0, -RZ, R17.H0_H0 ;  /* 0x20000011ff007230 */ /* 0x000fca0000004100 */
[----:B------:R-:W-:-:S05]  /*11190*/  F2FP.BF16.F32.PACK_AB R0, RZ, R0 ;  /* 0x00000000ff00723e */ /* 0x000fca00000010ff */
[----:B------:R-:W-:Y:S01]  /*111a0*/  STG.E.U16 desc[UR36][R2.64], R0 ;  /* 0x0000000002007986 */ /* 0x000fe2000c101524 */
[----:B------:R-:W-:Y:S05]  /*111b0*/  EXIT ;  /* 0x000000000000794d */ /* 0x000fea0003800000 */
.L_x_5791:
        /* <DEDUP_REMOVED lines=12> */
.L_x_8020:


//--------------------- .text._ZN2at6native18elementwise_kernelILi128ELi4EZNS0_22gpu_kernel_impl_nocastIZZZNS0_44_GLOBAL__N__40a83637_7_Lerp_cu_7dd49032_296918lerp_tensor_kernelERNS_18TensorIteratorBaseEENKUlvE0_clEvENKUlvE1_clEvEUlN3c104HalfES9_S9_E_EEvS5_RKT_EUliE_EEviT1_ --------------------------
	.section	.text._ZN2at6native18elementwise_kernelILi128ELi4EZNS0_22gpu_kernel_impl_nocastIZZZNS0_44_GLOBAL__N__40a83637_7_Lerp_cu_7dd49032_296918lerp_tensor_kernelERNS_18TensorIteratorBaseEENKUlvE0_clEvENKUlvE1_clEvEUlN3c104HalfES9_S9_E_EEvS5_RKT_EUliE_EEviT1_,"ax",@progbits
	.align	128
        .global         _ZN2at6native18elementwise_kernelILi128ELi4EZNS0_22gpu_kernel_impl_nocastIZZZNS0_44_GLOBAL__N__40a83637_7_Lerp_cu_7dd49032_296918lerp_tensor_kernelERNS_18TensorIteratorBaseEENKUlvE0_clEvENKUlvE1_clEvEUlN3c104HalfES9_S9_E_EEvS5_RKT_EUliE_EEviT1_
        .type           _ZN2at6native18elementwise_kernelILi128ELi4EZNS0_22gpu_kernel_impl_nocastIZZZNS0_44_GLOBAL__N__40a83637_7_Lerp_cu_7dd49032_296918lerp_tensor_kernelERNS_18TensorIteratorBaseEENKUlvE0_clEvENKUlvE1_clEvEUlN3c104HalfES9_S9_E_EEvS5_RKT_EUliE_EEviT1_,@function
        .size           _ZN2at6native18elementwise_kernelILi128ELi4EZNS0_22gpu_kernel_impl_nocastIZZZNS0_44_GLOBAL__N__40a83637_7_Lerp_cu_7dd49032_296918lerp_tensor_kernelERNS_18TensorIteratorBaseEENKUlvE0_clEvENKUlvE1_clEvEUlN3c104HalfES9_S9_E_EEvS5_RKT_EUliE_EEviT1_,(.L_x_8021 - _ZN2at6native18elementwise_kernelILi128ELi4EZNS0_22gpu_kernel_impl_nocastIZZZNS0_44_GLOBAL__N__40a83637_7_Lerp_cu_7dd49032_296918lerp_tensor_kernelERNS_18TensorIteratorBaseEENKUlvE0_clEvENKUlvE1_clEvEUlN3c104HalfES9_S9_E_EEvS5_RKT_EUliE_EEviT1_)
        .other          _ZN2at6native18elementwise_kernelILi128ELi4EZNS0_22gpu_kernel_impl_nocastIZZZNS0_44_GLOBAL__N__40a83637_7_Lerp_cu_7dd49032_296918lerp_tensor_kernelERNS_18TensorIteratorBaseEENKUlvE0_clEvENKUlvE1_clEvEUlN3c104HalfES9_S9_E_EEvS5_RKT_EUliE_EEviT1_,@"STO_CUDA_ENTRY STV_DEFAULT"
_ZN2at6native18elementwise_kernelILi128ELi4EZNS0_22gpu_kernel_impl_nocastIZZZNS0_44_GLOBAL__N__40a83637_7_Lerp_cu_7dd49032_296918lerp_tensor_kernelERNS_18TensorIteratorBaseEENKUlvE0_clEvENKUlvE1_clEvEUlN3c104HalfES9_S9_E_EEvS5_RKT_EUliE_EEviT1_:
.text._ZN2at6native18elementwise_kernelILi128ELi4EZNS0_22gpu_kernel_impl_nocastIZZZNS0_44_GLOBAL__N__40a83637_7_Lerp_cu_7dd49032_296918lerp_tensor_kernelERNS_18TensorIteratorBaseEENKUlvE0_clEvENKUlvE1_clEvEUlN3c104HalfES9_S9_E_EEvS5_RKT_EUliE_EEviT1_:
        /* <DEDUP_REMOVED lines=21> */
[----:B------:R-:W-:Y:S01]  /*0150*/  IADD3 R3, PT, PT, R3, 0x80, RZ ;  /* 0x0000008003037810 */ /* 0x000fe20007ffe0ff */
[----:B---3--:R-:W-:-:S05]  /*0160*/  HADD2.F32 R15, -RZ, R8.H0_H0 ;  /* 0x20000008ff0f7230 */ /* 0x008fca0000004100 */
[----:B------:R-:W-:Y:S01]  /*0170*/  FSETP.GEU.FTZ.AND P0, PT, |R15|, 0.5, PT ;  /* 0x3f0000000f00780b */ /* 0x000fe20003f1e200 */
[----:B----4-:R-:W-:Y:S02]  /*0180*/  HADD2.F32 R0, -RZ, R4.H0_H0 ;  /* 0x20000004ff007230 */ /* 0x010fe40000004100 */
[----:B--2---:R-:W-:-:S05]  /*0190*/  HADD2.F32 R13, -RZ, R6.H0_H0 ;  /* 0x20000006ff0d7230 */ /* 0x004fca0000004100 */
[----:B------:R-:W-:-:S05]  /*01a0*/  FADD.FTZ R2, -R0, R13 ;  /* 0x0000000d00027221 */ /* 0x000fca0000010100 */
[C---:B------:R-:W-:Y:S01]  /*01b0*/  @!P0 FFMA.FTZ R0, R15.reuse, R2, R0 ;  /* 0x000000020f008223 */ /* 0x040fe20000010000 */
[----:B------:R-:W-:-:S04]  /*01c0*/  @P0 FADD.FTZ R15, -R15, 1 ;  /* 0x3f8000000f0f0421 */ /* 0x000fc80000010100 */
[----:B------:R-:W-:Y:S01]  /*01d0*/  @P0 FFMA.FTZ R0, -R2, R15, R13 ;  /* 0x0000000f02000223 */ /* 0x000fe2000001010d */
[----:B------:R-:W-:-:S04]  /*01e0*/  ISETP.GE.AND P0, PT, R3, UR4, PT ;  /* 0x0000000403007c0c */ /* 0x000fc8000bf06270 */
[----:B------:R-:W-:-:S05]  /*01f0*/  F2FP.F16.F32.PACK_AB R0, RZ, R0 ;  /* 0x00000000ff00723e */ /* 0x000fca00000000ff */
        /* <DEDUP_REMOVED lines=10> */
[----:B------:R-:W-:Y:S01]  /*02a0*/  IADD3 R3, PT, PT, R3, 0x80, RZ ;  /* 0x0000008003037810 */ /* 0x000fe20007ffe0ff */
[----:B----4-:R-:W-:-:S05]  /*02b0*/  HADD2.F32 R15, -RZ, R8.H0_H0 ;  /* 0x20000008ff0f7230 */ /* 0x010fca0000004100 */
[----:B------:R-:W-:Y:S01]  /*02c0*/  FSETP.GEU.FTZ.AND P0, PT, |R15|, 0.5, PT ;  /* 0x3f0000000f00780b */ /* 0x000fe20003f1e200 */
[----:B--2---:R-:W-:Y:S02]  /*02d0*/  HADD2.F32 R0, -RZ, R4.H0_H0 ;  /* 0x20000004ff007230 */ /* 0x004fe40000004100 */
[----:B---3--:R-:W-:-:S05]  /*02e0*/  HADD2.F32 R13, -RZ, R6.H0_H0 ;  /* 0x20000006ff0d7230 */ /* 0x008fca0000004100 */
[----:B------:R-:W-:-:S05]  /*02f0*/  FADD.FTZ R2, -R0, R13 ;  /* 0x0000000d00027221 */ /* 0x000fca0000010100 */
[C---:B------:R-:W-:Y:S01]  /*0300*/  @!P0 FFMA.FTZ R0, R15.reuse, R2, R0 ;  /* 0x000000020f008223 */ /* 0x040fe20000010000 */
[----:B------:R-:W-:-:S04]  /*0310*/  @P0 FADD.FTZ R15, -R15, 1 ;  /* 0x3f8000000f0f0421 */ /* 0x000fc80000010100 */
[----:B------:R-:W-:-:S05]  /*0320*/  @P0 FFMA.FTZ R0, -R2, R15, R13 ;  /* 0x0000000f02000223 */ /* 0x000fca000001010d */
[----:B------:R-:W-:-:S05]  /*0330*/  F2FP.F16.F32.PACK_AB R0, RZ, R0 ;  /* 0x00000000ff00723e */ /* 0x000fca00000000ff */
[----:B0-----:R0:W-:Y:S02]  /*0340*/  STG.E.U16 desc[UR6][R10.64], R0 ;  /* 0x000000000a007986 */ /* 0x0011e4000c101506 */
.L_x_5795:
[----:B------:R-:W-:-:S13]  /*0350*/  ISETP.GE.AND P0, PT, R3, UR4, PT ;  /* 0x0000000403007c0c */ /* 0x000fda000bf06270 */
[----:B------:R-:W-:Y:S05]  /*0360*/  @P0 BREAK.RELIABLE B1 ;  /* 0x0000000000010942 */ /* 0x000fea0003800100 */
[----:B------:R-:W-:Y:S05]  /*0370*/  @P0 BRA `(.L_x_5796) ;  /* 0x00000000004c0947 */ /* 0x000fea0003800000 */
[----:B------:R-:W-:Y:S05]  /*0380*/  BSYNC.RELIABLE B1 ;  /* 0x0000000000017941 */ /* 0x000fea0003800100 */
.L_x_5794:
        /* <DEDUP_REMOVED lines=18> */
.L_x_5796:
[----:B------:R-:W-:Y:S05]  /*04b0*/  BSYNC.RECONVERGENT B0 ;  /* 0x0000000000007941 */ /* 0x000fea0003800200 */
.L_x_5793:
        /* <DEDUP_REMOVED lines=10> */
[----:B--2---:R-:W-:-:S05]  /*0560*/  HADD2.F32 R13, -RZ, R6.H0_H0 ;  /* 0x20000006ff0d7230 */ /* 0x004fca0000004100 */
[----:B------:R-:W-:Y:S01]  /*0570*/  FSETP.GEU.FTZ.AND P0, PT, |R13|, 0.5, PT ;  /* 0x3f0000000d00780b */ /* 0x000fe20003f1e200 */
[----:B01----:R-:W-:Y:S02]  /*0580*/  HADD2.F32 R0, -RZ, R2.H0_H0 ;  /* 0x20000002ff007230 */ /* 0x003fe40000004100 */
[----:B---3--:R-:W-:-:S05]  /*0590*/  HADD2.F32 R11, -RZ, R4.H0_H0 ;  /* 0x20000004ff0b7230 */ /* 0x008fca0000004100 */
[----:B------:R-:W-:-:S05]  /*05a0*/  FADD.FTZ R10, -R0, R11 ;  /* 0x0000000b000a7221 */ /* 0x000fca0000010100 */
[C---:B------:R-:W-:Y:S01]  /*05b0*/  @!P0 FFMA.FTZ R0, R13.reuse, R10, R0 ;  /* 0x0000000a0d008223 */ /* 0x040fe20000010000 */
[----:B------:R-:W-:-:S04]  /*05c0*/  @P0 FADD.FTZ R13, -R13, 1 ;  /* 0x3f8000000d0d0421 */ /* 0x000fc80000010100 */
[----:B------:R-:W-:-:S05]  /*05d0*/  @P0 FFMA.FTZ R0, -R10, R13, R11 ;  /* 0x0000000d0a000223 */ /* 0x000fca000001010b */
[----:B------:R-:W-:-:S05]  /*05e0*/  F2FP.F16.F32.PACK_AB R0, RZ, R0 ;  /* 0x00000000ff00723e */ /* 0x000fca00000000ff */
[----:B----4-:R-:W-:Y:S01]  /*05f0*/  STG.E.U16 desc[UR6][R8.64], R0 ;  /* 0x0000000008007986 */ /* 0x010fe2000c101506 */
[----:B------:R-:W-:Y:S05]  /*0600*/  EXIT ;  /* 0x000000000000794d */ /* 0x000fea0003800000 */
.L_x_5792:
        /* <DEDUP_REMOVED lines=381> */
.L_x_5800:
        /* <DEDUP_REMOVED lines=12> */
[----:B------:R-:W-:Y:S01]  /*1ea0*/  IADD3 R3, PT, PT, R3, 0x80, RZ ;  /* 0x0000008003037810 */ /* 0x000fe20007ffe0ff */
[----:B--2---:R-:W-:-:S05]  /*1eb0*/  HADD2.F32 R12, -RZ, R10.H0_H0 ;  /* 0x2000000aff0c7230 */ /* 0x004fca0000004100 */
[----:B------:R-:W-:Y:S01]  /*1ec0*/  FSETP.GEU.FTZ.AND P0, PT, |R12|, 0.5, PT ;  /* 0x3f0000000c00780b */ /* 0x000fe20003f1e200 */
[----:B---3--:R-:W-:Y:S02]  /*1ed0*/  HADD2.F32 R13, -RZ, R6.H0_H0 ;  /* 0x20000006ff0d7230 */ /* 0x008fe40000004100 */
[----:B----4-:R-:W-:-:S05]  /*1ee0*/  HADD2.F32 R15, -RZ, R8.H0_H0 ;  /* 0x20000008ff0f7230 */ /* 0x010fca0000004100 */
[----:B------:R-:W-:-:S05]  /*1ef0*/  FADD.FTZ R4, -R13, R15 ;  /* 0x0000000f0d047221 */ /* 0x000fca0000010100 */
[C---:B------:R-:W-:Y:S01]  /*1f00*/  @P0 FADD.FTZ R11, -R12.reuse, 1 ;  /* 0x3f8000000c0b0421 */ /* 0x040fe20000010100 */
[----:B------:R-:W-:-:S03]  /*1f10*/  @!P0 FFMA.FTZ R10, R12, R4, R13 ;  /* 0x000000040c0a8223 */ /* 0x000fc6000001000d */
        /* <DEDUP_REMOVED lines=381> */
.L_x_5802:
        /* <DEDUP_REMOVED lines=23> */
[----:B------:R-:W-:-:S05]  /*3860*/  IADD3.X R5, PT, PT, RZ, UR9, RZ, P0, !PT ;  /* 0x00000009ff057c10 */ /* 0x000fca00087fe4ff */
[----:B------:R0:W-:Y:S02]  /*3870*/  STG.E.U16 desc[UR6][R4.64], R10 ;  /* 0x0000000a04007986 */ /* 0x0001e4000c101506 */
.L_x_5799:
[----:B------:R-:W-:-:S13]  /*3880*/  ISETP.GE.AND P0, PT, R3, UR4, PT ;  /* 0x0000000403007c0c */ /* 0x000fda000bf06270 */
[----:B------:R-:W-:Y:S05]  /*3890*/  @P0 BREAK.RELIABLE B1 ;  /* 0x0000000000010942 */ /* 0x000fea0003800100 */
[----:B------:R-:W-:Y:S05]  /*38a0*/  @P0 BRA `(.L_x_5801) ;  /* 0x00000018003c0947 */ /* 0x000fea0003800000 */
[----:B------:R-:W-:Y:S05]  /*38b0*/  BSYNC.RELIABLE B1 ;  /* 0x0000000000017941 */ /* 0x000fea0003800100 */
.L_x_5798:
        /* <DEDUP_REMOVED lines=373> */
.L_x_5803:
        /* <DEDUP_REMOVED lines=25> */
.L_x_5801:
[----:B------:R-:W-:Y:S05]  /*51a0*/  BSYNC.RECONVERGENT B0 ;  /* 0x0000000000007941 */ /* 0x000fea0003800200 */
.L_x_5797:
        /* <DEDUP_REMOVED lines=376> */
.L_x_5804:
        /* <DEDUP_REMOVED lines=23> */
[----:B------:R-:W-:Y:S01]  /*6aa0*/  STG.E.U16 desc[UR6][R2.64], R8 ;  /* 0x0000000802007986 */ /* 0x000fe2000c101506 */
[----:B------:R-:W-:Y:S05]  /*6ab0*/  EXIT ;  /* 0x000000000000794d */ /* 0x000fea0003800000 */
.L_x_5805:
        /* <DEDUP_REMOVED lines=12> */
.L_x_8021:


//--------------------- .text._ZN2at6native27unrolled_elementwise_kernelIZZZNS0_44_GLOBAL__N__40a83637_7_Lerp_cu_7dd49032_296918lerp_tensor_kernelERNS_18TensorIteratorBaseEENKUlvE0_clEvENKUlvE1_clEvEUlN3c104HalfES8_S8_E_St5arrayIPcLm4EELi4E23TrivialOffsetCalculatorILi3EjESD_ILi1EjENS0_6memory15LoadWithoutCastENSG_16StoreWithoutCastEEEviT_T0_T2_T3_T4_T5_ --------------------------
	.section	.text._ZN2at6native27unrolled_elementwise_kernelIZZZNS0_44_GLOBAL__N__40a83637_7_Lerp_cu_7dd49032_296918lerp_tensor_kernelERNS_18TensorIteratorBaseEENKUlvE0_clEvENKUlvE1_clEvEUlN3c104HalfES8_S8_E_St5arrayIPcLm4EELi4E23TrivialOffsetCalculatorILi3EjESD_ILi1EjENS0_6memory15LoadWithoutCastENSG_16StoreWithoutCastEEEviT_T0_T2_T3_T4_T5_,"ax",@progbits
	.align	128
        .global         _ZN2at6native27unrolled_elementwise_kernelIZZZNS0_44_GLOBAL__N__40a83637_7_Lerp_cu_7dd49032_296918lerp_tensor_kernelERNS_18TensorIteratorBaseEENKUlvE0_clEvENKUlvE1_clEvEUlN3c104HalfES8_S8_E_St5arrayIPcLm4EELi4E23TrivialOffsetCalculatorILi3EjESD_ILi1EjENS0_6memory15LoadWithoutCastENSG_16StoreWithoutCastEEEviT_T0_T2_T3_T4_T5_
        .type           _ZN2at6native27unrolled_elementwise_kernelIZZZNS0_44_GLOBAL__N__40a83637_7_Lerp_cu_7dd49032_296918lerp_tensor_kernelERNS_18TensorIteratorBaseEENKUlvE0_clEvENKUlvE1_clEvEUlN3c104HalfES8_S8_E_St5arrayIPcLm4EELi4E23TrivialOffsetCalculatorILi3EjESD_ILi1EjENS0_6memory15LoadWithoutCastENSG_16StoreWithoutCastEEEviT_T0_T2_T3_T4_T5_,@function
        .size           _ZN2at6native27unrolled_elementwise_kernelIZZZNS0_44_GLOBAL__N__40a83637_7_Lerp_cu_7dd49032_296918lerp_tensor_kernelERNS_18TensorIteratorBaseEENKUlvE0_clEvENKUlvE1_clEvEUlN3c104HalfES8_S8_E_St5arrayIPcLm4EELi4E23TrivialOffsetCalculatorILi3EjESD_ILi1EjENS0_6memory15LoadWithoutCastENSG_16StoreWithoutCastEEEviT_T0_T2_T3_T4_T5_,(.L_x_8022 - _ZN2at6native27unrolled_elementwise_kernelIZZZNS0_44_GLOBAL__N__40a83637_7_Lerp_cu_7dd49032_296918lerp_tensor_kernelERNS_18TensorIteratorBaseEENKUlvE0_clEvENKUlvE1_clEvEUlN3c104HalfES8_S8_E_St5arrayIPcLm4EELi4E23TrivialOffsetCalculatorILi3EjESD_ILi1EjENS0_6memory15LoadWithoutCastENSG_16StoreWithoutCastEEEviT_T0_T2_T3_T4_T5_)
        .other          _ZN2at6native27unrolled_elementwise_kernelIZZZNS0_44_GLOBAL__N__40a83637_7_Lerp_cu_7dd49032_296918lerp_tensor_kernelERNS_18TensorIteratorBaseEENKUlvE0_clEvENKUlvE1_clEvEUlN3c104HalfES8_S8_E_St5arrayIPcLm4EELi4E23TrivialOffsetCalculatorILi3EjESD_ILi1EjENS0_6memory15LoadWithoutCastENSG_16StoreWithoutCastEEEviT_T0_T2_T3_T4_T5_,@"STO_CUDA_ENTRY STV_DEFAULT"
_ZN2at6native27unrolled_elementwise_kernelIZZZNS0_44_GLOBAL__N__40a83637_7_Lerp_cu_7dd49032_296918lerp_tensor_kernelERNS_18TensorIteratorBaseEENKUlvE0_clEvENKUlvE1_clEvEUlN3c104HalfES8_S8_E_St5arrayIPcLm4EELi4E23TrivialOffsetCalculatorILi3EjESD_ILi1EjENS0_6memory15LoadWithoutCastENSG_16StoreWithoutCastEEEviT_T0_T2_T3_T4_T5_:
.text._ZN2at6native27unrolled_elementwise_kernelIZZZNS0_44_GLOBAL__N__40a83637_7_Lerp_cu_7dd49032_296918lerp_tensor_kernelERNS_18TensorIteratorBaseEENKUlvE0_clEvENKUlvE1_clEvEUlN3c104HalfES8_S8_E_St5arrayIPcLm4EELi4E23TrivialOffsetCalculatorILi3EjESD_ILi1EjENS0_6memory15LoadWithoutCastENSG_16StoreWithoutCastEEEviT_T0_T2_T3_T4_T5_:
        /* <DEDUP_REMOVED lines=15> */
[----:B------:R-:W-:-:S04]  /*00f0*/  @!P0 IADD3 R27, PT, PT, R3, 0x80, RZ ;  /* 0x00000080031b8810 */ /* 0x000fc80007ffe0ff */
[----:B------:R-:W-:-:S13]  /*0100*/  ISETP.GE.AND P1, PT, R27, R2, PT ;  /* 0x000000021b00720c */ /* 0x000fda0003f26270 */
[----:B------:R-:W-:Y:S01]  /*0110*/  @!P1 LEA R7, R0, R27, 0x9 ;  /* 0x0000001b00079211 */ /* 0x000fe200078e48ff */
[----:B------:R-:W0:Y:S01]  /*0120*/  @!P1 LDC.64 R22, c[0x0][0x3a0] ;  /* 0x0000e800ff169b82 */ /* 0x000e220000000a00 */
[----:B------:R-:W-:Y:S02]  /*0130*/  @!P1 IADD3 R27, PT, PT, R27, 0x80, RZ ;  /* 0x000000801b1b9810 */ /* 0x000fe40007ffe0ff */
[----:B------:R-:W-:Y:S01]  /*0140*/  PRMT R6, RZ, 0x7610, R6 ;  /* 0x00007610ff067816 */ /* 0x000fe20000000006 */
[----:B---3--:R-:W-:Y:S01]  /*0150*/  @!P1 IMAD.WIDE.U32 R28, R7, 0x2, R28 ;  /* 0x00000002071c9825 */ /* 0x008fe200078e001c */
[----:B------:R-:W-:-:S03]  /*0160*/  ISETP.GE.AND P3, PT, R27, R2, PT ;  /* 0x000000021b00720c */ /* 0x000fc60003f66270 */
[----:B----4-:R-:W-:Y:S01]  /*0170*/  @!P1 IMAD.WIDE.U32 R20, R7, 0x2, R20 ;  /* 0x0000000207149825 */ /* 0x010fe200078e0014 */
[----:B------:R-:W-:Y:S01]  /*0180*/  PRMT R5, RZ, 0x7610, R5 ;  /* 0x00007610ff057816 */ /* 0x000fe20000000005 */
[----:B-1----:R-:W5:Y:S05]  /*0190*/  @!P1 LDG.E.U16 R4, desc[UR4][R28.64] ;  /* 0x000000041c049981 */ /* 0x002f6a000c1e1500 */
[----:B------:R-:W5:Y:S03]  /*01a0*/  @!P1 LDG.E.U16 R5, desc[UR4][R20.64] ;  /* 0x0000000414059981 */ /* 0x000f66000c1e1500 */
[----:B------:R-:W-:Y:S01]  /*01b0*/  @!P3 LEA R9, R0, R27, 0x9 ;  /* 0x0000001b0009b211 */ /* 0x000fe200078e48ff */
[----:B------:R-:W1:Y:S01]  /*01c0*/  @!P3 LDC.64 R12, c[0x0][0x3a0] ;  /* 0x0000e800ff0cbb82 */ /* 0x000e620000000a00 */
[----:B------:R-:W-:-:S04]  /*01d0*/  @!P3 IADD3 R27, PT, PT, R27, 0x80, RZ ;  /* 0x000000801b1bb810 */ /* 0x000fc80007ffe0ff */
        /* <DEDUP_REMOVED lines=18> */
[----:B------:R-:W-:Y:S01]  /*0300*/  @!P0 LEA R29, R0, R3, 0x9 ;  /* 0x00000003001d8211 */ /* 0x000fe200078e48ff */
[----:B------:R1:W5:Y:S04]  /*0310*/  @!P2 LDG.E.U16 R20, desc[UR4][R14.64] ;  /* 0x000000040e14a981 */ /* 0x000368000c1e1500 */
[----:B------:R4:W5:Y:S01]  /*0320*/  @!P3 LDG.E.U16 R9, desc[UR4][R12.64] ;  /* 0x000000040c09b981 */ /* 0x000962000c1e1500 */
[----:B0-----:R-:W-:-:S04]  /*0330*/  @!P0 IMAD.WIDE.U32 R22, R29, 0x2, R22 ;  /* 0x000000021d168825 */ /* 0x001fc800078e0016 */
[C---:B--2---:R-:W-:Y:S01]  /*0340*/  @!P0 IMAD.WIDE.U32 R24, R29.reuse, 0x2, R24 ;  /* 0x000000021d188825 */ /* 0x044fe200078e0018 */
[----:B-1----:R-:W-:Y:S02]  /*0350*/  PRMT R14, RZ, 0x7610, R14 ;  /* 0x00007610ff0e7816 */ /* 0x002fe4000000000e */
[----:B----4-:R-:W-:Y:S01]  /*0360*/  PRMT R13, RZ, 0x7610, R13 ;  /* 0x00007610ff0d7816 */ /* 0x010fe2000000000d */
[----:B---3--:R-:W-:Y:S01]  /*0370*/  @!P0 IMAD.WIDE.U32 R26, R29, 0x2, R26 ;  /* 0x000000021d1a8825 */ /* 0x008fe200078e001a */
[----:B------:R-:W-:-:S04]  /*0380*/  PRMT R12, RZ, 0x7610, R12 ;  /* 0x00007610ff0c7816 */ /* 0x000fc8000000000c */
        /* <DEDUP_REMOVED lines=11> */
[C---:B------:R-:W-:Y:S01]  /*0440*/  IADD3 R15, PT, PT, R3.reuse, 0x100, RZ ;  /* 0x00000100030f7810 */ /* 0x040fe20007ffe0ff */
[C---:B-1----:R-:W-:Y:S01]  /*0450*/  VIADD R19, R3.reuse, 0x80 ;  /* 0x0000008003137836 */ /* 0x042fe20000000000 */
[----:B------:R-:W-:Y:S01]  /*0460*/  @!P0 LEA R29, R0, R3, 0x9 ;  /* 0x00000003001d8211 */ /* 0x000fe200078e48ff */
[----:B------:R-:W-:Y:S01]  /*0470*/  BSSY.RECONVERGENT B0, `(.L_x_5806) ;  /* 0x0000012000007945 */ /* 0x000fe20003800200 */
[----:B--2---:R-:W-:Y:S02]  /*0480*/  IADD3 R17, PT, PT, R3, 0x180, RZ ;  /* 0x0000018003117810 */ /* 0x004fe40007ffe0ff */
[----:B------:R-:W-:-:S02]  /*0490*/  @!P0 MOV R3, R19 ;  /* 0x0000001300038202 */ /* 0x000fc40000000f00 */
[-C--:B------:R-:W-:Y:S02]  /*04a0*/  ISETP.GE.AND P5, PT, R19, R2.reuse, PT ;  /* 0x000000021300720c */ /* 0x080fe40003fa6270 */
[-C--:B------:R-:W-:Y:S02]  /*04b0*/  ISETP.GE.AND P3, PT, R15, R2.reuse, PT ;  /* 0x000000020f00720c */ /* 0x080fe40003f66270 */
[-C--:B------:R-:W-:Y:S02]  /*04c0*/  ISETP.GE.AND P1, PT, R17, R2.reuse, PT ;  /* 0x000000021100720c */ /* 0x080fe40003f26270 */
[----:B------:R-:W-:Y:S01]  /*04d0*/  ISETP.GE.AND P2, PT, R3, R2, PT ;  /* 0x000000020300720c */ /* 0x000fe20003f46270 */
[----:B0-----:R-:W-:Y:S01]  /*04e0*/  @!P0 IMAD.WIDE.U32 R10, R29, 0x2, R10 ;  /* 0x000000021d0a8825 */ /* 0x001fe200078e000a */
[----:B------:R-:W-:Y:S11]  /*04f0*/  @P0 BRA `(.L_x_5807) ;  /* 0x0000000000240947 */ /* 0x000ff60003800000 */
        /* <DEDUP_REMOVED lines=9> */
.L_x_5807:
[----:B------:R-:W-:Y:S05]  /*0590*/  BSYNC.RECONVERGENT B0 ;  /* 0x0000000000007941 */ /* 0x000fea0003800200 */
.L_x_5806:
        /* <DEDUP_REMOVED lines=11> */
.L_x_5809:
[----:B------:R-:W-:Y:S05]  /*0650*/  BSYNC.RECONVERGENT B0 ;  /* 0x0000000000007941 */ /* 0x000fea0003800200 */
.L_x_5808:
        /* <DEDUP_REMOVED lines=11> */
.L_x_5811:
[----:B------:R-:W-:Y:S05]  /*0710*/  BSYNC.RECONVERGENT B0 ;  /* 0x0000000000007941 */ /* 0x000fea0003800200 */
.L_x_5810:
        /* <DEDUP_REMOVED lines=11> */
.L_x_5813:
[----:B------:R-:W-:Y:S05]  /*07d0*/  BSYNC.RECONVERGENT B0 ;  /* 0x0000000000007941 */ /* 0x000fea0003800200 */
.L_x_5812:
        /* <DEDUP_REMOVED lines=8> */
[----:B------:R-:W-:Y:S02]  /*0860*/  @!P0 LEA R11, R0, R3, 0x9 ;  /* 0x00000003000b8211 */ /* 0x000fe400078e48ff */
[----:B------:R-:W-:Y:S01]  /*0870*/  @!P0 IADD3 R3, PT, PT, R3, 0x80, RZ ;  /* 0x0000008003038810 */ /* 0x000fe20007ffe0ff */
[----:B-1----:R-:W-:-:S04]  /*0880*/  IMAD.WIDE.U32 R4, R5, 0x2, R6 ;  /* 0x0000000205047825 */ /* 0x002fc800078e0006 */
[----:B------:R-:W-:Y:S01]  /*0890*/  @!P0 IMAD.WIDE.U32 R6, R11, 0x2, R6 ;  /* 0x000000020b068825 */ /* 0x000fe200078e0006 */
[----:B------:R1:W-:Y:S04]  /*08a0*/  STG.E.U16 desc[UR4][R4.64], R10 ;  /* 0x0000000a04007986 */ /* 0x0003e8000c101504 */
[----:B------:R1:W-:Y:S02]  /*08b0*/  @!P0 STG.E.U16 desc[UR4][R6.64], R9 ;  /* 0x0000000906008986 */ /* 0x0003e4000c101504 */
.L_x_5815:
[----:B------:R-:W-:Y:S05]  /*08c0*/  BSYNC.RECONVERGENT B0 ;  /* 0x0000000000007941 */ /* 0x000fea0003800200 */
.L_x_5814:
[----:B------:R-:W-:-:S13]  /*08d0*/  ISETP.GE.AND P0, PT, R3, R2, PT ;  /* 0x000000020300720c */ /* 0x000fda0003f06270 */
[----:B------:R-:W-:Y:S05]  /*08e0*/  @P0 EXIT ;  /* 0x000000000000094d */ /* 0x000fea0003800000 */
[----:B-1----:R-:W1:Y:S01]  /*08f0*/  LDC.64 R4, c[0x0][0x388] ;  /* 0x0000e200ff047b82 */ /* 0x002e620000000a00 */
[----:B------:R-:W-:-:S05]  /*0900*/  LEA R3, R0, R3, 0x9 ;  /* 0x0000000300037211 */ /* 0x000fca00078e48ff */
[----:B-1----:R-:W-:-:S05]  /*0910*/  IMAD.WIDE.U32 R2, R3, 0x2, R4 ;  /* 0x0000000203027825 */ /* 0x002fca00078e0004 */
[----:B------:R-:W-:Y:S01]  /*0920*/  STG.E.U16 desc[UR4][R2.64], R8 ;  /* 0x0000000802007986 */ /* 0x000fe2000c101504 */
[----:B------:R-:W-:Y:S05]  /*0930*/  EXIT ;  /* 0x000000000000794d */ /* 0x000fea0003800000 */
.L_x_5816:
        /* <DEDUP_REMOVED lines=12> */
.L_x_8022:


//--------------------- .text._ZN2at6native29vectorized_elementwise_kernelILi2EZZZNS0_44_GLOBAL__N__40a83637_7_Lerp_cu_7dd49032_296918lerp_tensor_kernelERNS_18TensorIteratorBaseEENKUlvE0_clEvENKUlvE1_clEvEUlN3c104HalfES8_S8_E_St5arrayIPcLm4EEEEviT0_T1_ --------------------------
	.section	.text._ZN2at6native29vectorized_elementwise_kernelILi2EZZZNS0_44_GLOBAL__N__40a83637_7_Lerp_cu_7dd49032_296918lerp_tensor_kernelERNS_18TensorIteratorBaseEENKUlvE0_clEvENKUlvE1_clEvEUlN3c104HalfES8_S8_E_St5arrayIPcLm4EEEEviT0_T1_,"ax",@progbits
	.align	128
        .global         _ZN2at6native29vectorized_elementwise_kernelILi2EZZZNS0_44_GLOBAL__N__40a83637_7_Lerp_cu_7dd49032_296918lerp_tensor_kernelERNS_18TensorIteratorBaseEENKUlvE0_clEvENKUlvE1_clEvEUlN3c104HalfES8_S8_E_St5arrayIPcLm4EEEEviT0_T1_
        .type           _ZN2at6native29vectorized_elementwise_kernelILi2EZZZNS0_44_GLOBAL__N__40a83637_7_Lerp_cu_7dd49032_296918lerp_tensor_kernelERNS_18TensorIteratorBaseEENKUlvE0_clEvENKUlvE1_clEvEUlN3c104HalfES8_S8_E_St5arrayIPcLm4EEEEviT0_T1_,@function
        .size           _ZN2at6native29vectorized_elementwise_kernelILi2EZZZNS0_44_GLOBAL__N__40a83637_7_Lerp_cu_7dd49032_296918lerp_tensor_kernelERNS_18TensorIteratorBaseEENKUlvE0_clEvENKUlvE1_clEvEUlN3c104HalfES8_S8_E_St5arrayIPcLm4EEEEviT0_T1_,(.L_x_8023 - _ZN2at6native29vectorized_elementwise_kernelILi2EZZZNS0_44_GLOBAL__N__40a83637_7_Lerp_cu_7dd49032_296918lerp_tensor_kernelERNS_18TensorIteratorBaseEENKUlvE0_clEvENKUlvE1_clEvEUlN3c104HalfES8_S8_E_St5arrayIPcLm4EEEEviT0_T1_)
        .other          _ZN2at6native29vectorized_elementwise_kernelILi2EZZZNS0_44_GLOBAL__N__40a83637_7_Lerp_cu_7dd49032_296918lerp_tensor_kernelERNS_18TensorIteratorBaseEENKUlvE0_clEvENKUlvE1_clEvEUlN3c104HalfES8_S8_E_St5arrayIPcLm4EEEEviT0_T1_,@"STO_CUDA_ENTRY STV_DEFAULT"
_ZN2at6native29vectorized_elementwise_kernelILi2EZZZNS0_44_GLOBAL__N__40a83637_7_Lerp_cu_7dd49032_296918lerp_tensor_kernelERNS_18TensorIteratorBaseEENKUlvE0_clEvENKUlvE1_clEvEUlN3c104HalfES8_S8_E_St5arrayIPcLm4EEEEviT0_T1_:
.text._ZN2at6native29vectorized_elementwise_kernelILi2EZZZNS0_44_GLOBAL__N__40a83637_7_Lerp_cu_7dd49032_296918lerp_tensor_kernelERNS_18TensorIteratorBaseEENKUlvE0_clEvENKUlvE1_clEvEUlN3c104HalfES8_S8_E_St5arrayIPcLm4EEEEviT0_T1_:
        /* <DEDUP_REMOVED lines=29> */
[----:B------:R-:W-:Y:S02]  /*01d0*/  @!P1 IADD3 R9, PT, PT, R2, R0, RZ ;  /* 0x0000000002099210 */ /* 0x000fe40007ffe0ff */
[----:B------:R-:W-:-:S03]  /*01e0*/  @!P1 IADD3 R0, PT, PT, R0, 0x80, RZ ;  /* 0x0000008000009810 */ /* 0x000fc60007ffe0ff */
[----:B------:R-:W0:Y:S01]  /*01f0*/  @!P1 LDC.64 R16, c[0x0][0x3a0] ;  /* 0x0000e800ff109b82 */ /* 0x000e220000000a00 */
[----:B------:R-:W-:Y:S01]  /*0200*/  ISETP.GE.U32.AND P2, PT, R0, R3, PT ;  /* 0x000000030000720c */ /* 0x000fe20003f46070 */
[----:B---3--:R-:W-:Y:S01]  /*0210*/  @!P0 IMAD.WIDE.U32 R20, R7, 0x2, R20 ;  /* 0x0000000207148825 */ /* 0x008fe200078e0014 */
[----:B------:R-:W-:-:S11]  /*0220*/  PRMT R7, RZ, 0x7610, R7 ;  /* 0x00007610ff077816 */ /* 0x000fd60000000007 */
[----:B------:R-:W3:Y:S01]  /*0230*/  @!P2 LDC.64 R26, c[0x0][0x3a0] ;  /* 0x0000e800ff1aab82 */ /* 0x000ee20000000a00 */
[----:B-1----:R-:W-:Y:S01]  /*0240*/  @!P2 IADD3 R19, PT, PT, R2, R0, RZ ;  /* 0x000000000213a210 */ /* 0x002fe20007ffe0ff */
[----:B------:R1:W5:Y:S01]  /*0250*/  @!P0 LDG.E.U16 R7, desc[UR4][R20.64] ;  /* 0x0000000414078981 */ /* 0x000362000c1e1500 */
[----:B------:R-:W-:-:S04]  /*0260*/  @!P2 IADD3 R0, PT, PT, R0, 0x80, RZ ;  /* 0x000000800000a810 */ /* 0x000fc80007ffe0ff */
        /* <DEDUP_REMOVED lines=14> */
[----:B------:R-:W-:Y:S02]  /*0350*/  @!P0 IADD3 R19, PT, PT, R2, R0, RZ ;  /* 0x0000000002138210 */ /* 0x000fe40007ffe0ff */
[----:B------:R-:W-:-:S04]  /*0360*/  @!P0 IADD3 R0, PT, PT, R0, 0x80, RZ ;  /* 0x0000008000008810 */ /* 0x000fc80007ffe0ff */
        /* <DEDUP_REMOVED lines=9> */
[----:B---3--:R-:W3:Y:S08]  /*0400*/  LDC.64 R26, c[0x0][0x398] ;  /* 0x0000e600ff1a7b82 */ /* 0x008ef00000000a00 */
[----:B------:R-:W3:Y:S01]  /*0410*/  @!P1 LDC.64 R28, c[0x0][0x3a0] ;  /* 0x0000e800ff1c9b82 */ /* 0x000ee20000000a00 */
[----:B-1----:R-:W-:Y:S01]  /*0420*/  @!P0 IMAD.WIDE.U32 R20, R19, 0x2, R20 ;  /* 0x0000000213148825 */ /* 0x002fe200078e0014 */
[----:B------:R-:W-:-:S02]  /*0430*/  PRMT R16, RZ, 0x7610, R16 ;  /* 0x00007610ff107816 */ /* 0x000fc40000000010 */
[----:B------:R-:W-:Y:S01]  /*0440*/  PRMT R18, RZ, 0x7610, R18 ;  /* 0x00007610ff127816 */ /* 0x000fe20000000012 */
[C---:B--2---:R-:W-:Y:S01]  /*0450*/  @!P0 IMAD.WIDE.U32 R24, R19.reuse, 0x2, R24 ;  /* 0x0000000213188825 */ /* 0x044fe200078e0018 */
[----:B------:R1:W5:Y:S03]  /*0460*/  @!P0 LDG.E.U16 R17, desc[UR4][R20.64] ;  /* 0x0000000414118981 */ /* 0x000366000c1e1500 */
[----:B----4-:R-:W-:Y:S01]  /*0470*/  @!P0 IMAD.WIDE.U32 R22, R19, 0x2, R22 ;  /* 0x0000000213168825 */ /* 0x010fe200078e0016 */
[----:B------:R2:W5:Y:S04]  /*0480*/  @!P0 LDG.E.U16 R16, desc[UR4][R24.64] ;  /* 0x0000000418108981 */ /* 0x000568000c1e1500 */
[----:B------:R-:W5:Y:S01]  /*0490*/  @!P0 LDG.E.U16 R18, desc[UR4][R22.64] ;  /* 0x0000000416128981 */ /* 0x000f62000c1e1500 */
[----:B-1----:R-:W-:-:S02]  /*04a0*/  @!P1 IADD3 R21, PT, PT, R2, R0, RZ ;  /* 0x0000000002159210 */ /* 0x002fc40007ffe0ff */
[----:B------:R-:W-:Y:S02]  /*04b0*/  @!P1 IADD3 R0, PT, PT, R0, 0x80, RZ ;  /* 0x0000008000009810 */ /* 0x000fe40007ffe0ff */
[----:B------:R-:W-:Y:S01]  /*04c0*/  PRMT R20, RZ, 0x7610, R20 ;  /* 0x00007610ff147816 */ /* 0x000fe20000000014 */
[----:B--2---:R-:W1:Y:S01]  /*04d0*/  LDC.64 R24, c[0x0][0x390] ;  /* 0x0000e400ff187b82 */ /* 0x004e620000000a00 */
[----:B------:R-:W-:Y:S01]  /*04e0*/  ISETP.GE.U32.AND P0, PT, R0, R3, PT ;  /* 0x000000030000720c */ /* 0x000fe20003f06070 */
[----:B0-----:R-:W-:-:S04]  /*04f0*/  @!P1 IMAD.WIDE.U32 R14, R21, 0x2, R14 ;  /* 0x00000002150e9825 */ /* 0x001fc800078e000e */
[----:B---3--:R-:W-:-:S04]  /*0500*/  @!P1 IMAD.WIDE.U32 R26, R21, 0x2, R26 ;  /* 0x00000002151a9825 */ /* 0x008fc800078e001a */
[----:B------:R-:W-:Y:S01]  /*0510*/  @!P1 IMAD.WIDE.U32 R28, R21, 0x2, R28 ;  /* 0x00000002151c9825 */ /* 0x000fe200078e001c */
        /* <DEDUP_REMOVED lines=11> */
[----:B0-----:R-:W-:Y:S01]  /*05d0*/  @!P0 IMAD.WIDE.U32 R26, R15, 0x2, R26 ;  /* 0x000000020f1a8825 */ /* 0x001fe200078e001a */
[----:B------:R0:W5:Y:S01]  /*05e0*/  @!P0 LDG.E.U16 R22, desc[UR4][R24.64] ;  /* 0x0000000418168981 */ /* 0x000162000c1e1500 */
[----:B------:R-:W-:-:S03]  /*05f0*/  @!P0 IADD3 R0, PT, PT, R0, 0x80, RZ ;  /* 0x0000008000008810 */ /* 0x000fc60007ffe0ff */
        /* <DEDUP_REMOVED lines=13> */
[----:B0-----:R-:W-:Y:S01]  /*06d0*/  @!P0 IMAD.WIDE.U32 R28, R27, 0x2, R28 ;  /* 0x000000021b1c8825 */ /* 0x001fe200078e001c */
[----:B------:R-:W-:-:S03]  /*06e0*/  @!P0 IADD3 R0, PT, PT, R0, 0x80, RZ ;  /* 0x0000008000008810 */ /* 0x000fc60007ffe0ff */
        /* <DEDUP_REMOVED lines=30> */
.L_x_5819:
[----:B------:R-:W-:Y:S05]  /*08d0*/  BSYNC.RECONVERGENT B0 ;  /* 0x0000000000007941 */ /* 0x000fea0003800200 */
.L_x_5818:
[----:B-----5:R-:W-:Y:S01]  /*08e0*/  IADD3 R4, PT, PT, R5, 0x80, RZ ;  /* 0x0000008005047810 */ /* 0x020fe20007ffe0ff */
[----:B------:R-:W-:Y:S03]  /*08f0*/  BSSY.RECONVERGENT B0, `(.L_x_5820) ;  /* 0x000000c000007945 */ /* 0x000fe60003800200 */
[----:B------:R-:W-:-:S13]  /*0900*/  ISETP.GE.U32.AND P1, PT, R4, R3, PT ;  /* 0x000000030400720c */ /* 0x000fda0003f26070 */
[----:B------:R-:W-:Y:S05]  /*0910*/  @P1 BRA `(.L_x_5821) ;  /* 0x0000000000241947 */ /* 0x000fea0003800000 */
[----:B------:R-:W-:Y:S02]  /*0920*/  HADD2.F32 R10, -RZ, R10.H0_H0 ;  /* 0x2000000aff0a7230 */ /* 0x000fe40000004100 */
        /* <DEDUP_REMOVED lines=8> */
.L_x_5821:
[----:B------:R-:W-:Y:S05]  /*09b0*/  BSYNC.RECONVERGENT B0 ;  /* 0x0000000000007941 */ /* 0x000fea0003800200 */
.L_x_5820:
[----:B------:R-:W-:Y:S01]  /*09c0*/  IADD3 R6, PT, PT, R5, 0x100, RZ ;  /* 0x0000010005067810 */ /* 0x000fe20007ffe0ff */
        /* <DEDUP_REMOVED lines=12> */
.L_x_5823:
[----:B------:R-:W-:Y:S05]  /*0a90*/  BSYNC.RECONVERGENT B0 ;  /* 0x0000000000007941 */ /* 0x000fea0003800200 */
.L_x_5822:
[----:B------:R-:W0:Y:S01]  /*0aa0*/  @!P0 LDC.64 R6, c[0x0][0x388] ;  /* 0x0000e200ff068b82 */ /* 0x000e220000000a00 */
        /* <DEDUP_REMOVED lines=13> */
.L_x_5825:
[----:B------:R-:W-:Y:S05]  /*0b80*/  BSYNC.RECONVERGENT B0 ;  /* 0x0000000000007941 */ /* 0x000fea0003800200 */
.L_x_5824:
[C---:B------:R-:W-:Y:S01]  /*0b90*/  IADD3 R12, PT, PT, R5.reuse, 0x200, RZ ;  /* 0x00000200050c7810 */ /* 0x040fe20007ffe0ff */
[----:B------:R-:W-:Y:S01]  /*0ba0*/  BSSY.RECONVERGENT B0, `(.L_x_5826) ;  /* 0x0000014000007945 */ /* 0x000fe20003800200 */
[----:B------:R-:W-:Y:S02]  /*0bb0*/  @!P0 IADD3 R11, PT, PT, R2, R5, RZ ;  /* 0x00000005020b8210 */ /* 0x000fe40007ffe0ff */
[----:B------:R-:W-:Y:S02]  /*0bc0*/  ISETP.GE.U32.AND P4, PT, R12, R3, PT ;  /* 0x000000030c00720c */ /* 0x000fe40003f86070 */
[----:B------:R-:W-:Y:S01]  /*0bd0*/  IADD3 R12, PT, PT, R5, 0x280, RZ ;  /* 0x00000280050c7810 */ /* 0x000fe20007ffe0ff */
[----:B0-----:R-:W-:Y:S01]  /*0be0*/  @!P0 IMAD.WIDE.U32 R6, R11, 0x2, R6 ;  /* 0x000000020b068825 */ /* 0x001fe200078e0006 */
[C---:B------:R-:W-:Y:S02]  /*0bf0*/  IADD3 R16, PT, PT, R5.reuse, 0x300, RZ ;  /* 0x0000030005107810 */ /* 0x040fe40007ffe0ff */
[----:B------:R-:W-:-:S02]  /*0c00*/  IADD3 R18, PT, PT, R5, 0x380, RZ ;  /* 0x0000038005127810 */ /* 0x000fc40007ffe0ff */
[-C--:B------:R-:W-:Y:S02]  /*0c10*/  ISETP.GE.U32.AND P3, PT, R12, R3.reuse, PT ;  /* 0x000000030c00720c */ /* 0x080fe40003f66070 */
[-C--:B------:R-:W-:Y:S02]  /*0c20*/  ISETP.GE.U32.AND P1, PT, R16, R3.reuse, PT ;  /* 0x000000031000720c */ /* 0x080fe40003f26070 */
[----:B------:R-:W-:Y:S01]  /*0c30*/  ISETP.GE.U32.AND P2, PT, R18, R3, PT ;  /* 0x000000031200720c */ /* 0x000fe20003f46070 */
[----:B------:R-:W-:-:S12]  /*0c40*/  @P4 BRA `(.L_x_5827) ;  /* 0x0000000000244947 */ /* 0x000fd80003800000 */
        /* <DEDUP_REMOVED lines=9> */
.L_x_5827:
[----:B------:R-:W-:Y:S05]  /*0ce0*/  BSYNC.RECONVERGENT B0 ;  /* 0x0000000000007941 */ /* 0x000fea0003800200 */
.L_x_5826:
[----:B------:R-:W-:Y:S04]  /*0cf0*/  BSSY.RECONVERGENT B0, `(.L_x_5828) ;  /* 0x000000b000007945 */ /* 0x000fe80003800200 */
        /* <DEDUP_REMOVED lines=10> */
.L_x_5829:
[----:B------:R-:W-:Y:S05]  /*0da0*/  BSYNC.RECONVERGENT B0 ;  /* 0x0000000000007941 */ /* 0x000fea0003800200 */
.L_x_5828:
[----:B------:R-:W-:Y:S04]  /*0db0*/  BSSY.RECONVERGENT B0, `(.L_x_5830) ;  /* 0x000000b000007945 */ /* 0x000fe80003800200 */
        /* <DEDUP_REMOVED lines=10> */
.L_x_5831:
[----:B------:R-:W-:Y:S05]  /*0e60*/  BSYNC.RECONVERGENT B0 ;  /* 0x0000000000007941 */ /* 0x000fea0003800200 */
.L_x_5830:
        /* <DEDUP_REMOVED lines=11> */
.L_x_5833:
[----:B------:R-:W-:Y:S05]  /*0f20*/  BSYNC.RECONVERGENT B0 ;  /* 0x0000000000007941 */ /* 0x000fea0003800200 */
.L_x_5832:
        /* <DEDUP_REMOVED lines=18> */
.L_x_5836:
[----:B------:R-:W-:-:S13]  /*1050*/  ISETP.GE.U32.AND P0, PT, R5, R3, PT ;  /* 0x000000030500720c */ /* 0x000fda0003f06070 */
[----:B------:R-:W-:Y:S05]  /*1060*/  @P0 BRA `(.L_x_5838) ;  /* 0x0000000000300947 */ /* 0x000fea0003800000 */
[----:B0-----:R-:W0:Y:S01]  /*1070*/  LDC.64 R6, c[0x0][0x388] ;  /* 0x0000e200ff067b82 */ /* 0x001e220000000a00 */
[----:B------:R-:W-:Y:S02]  /*1080*/  IADD3 R9, PT, PT, R2, R5, RZ ;  /* 0x0000000502097210 */ /* 0x000fe40007ffe0ff */
[----:B------:R-:W-:-:S03]  /*1090*/  IADD3 R5, PT, PT, R5, 0x80, RZ ;  /* 0x0000008005057810 */ /* 0x000fc60007ffe0ff */
[----:B0-----:R-:W-:-:S05]  /*10a0*/  IMAD.WIDE.U32 R6, R9, 0x2, R6 ;  /* 0x0000000209067825 */ /* 0x001fca00078e0006 */
[----:B------:R1:W-:Y:S02]  /*10b0*/  STG.E.U16 desc[UR4][R6.64], R10 ;  /* 0x0000000a06007986 */ /* 0x0003e4000c101504 */
.L_x_5837:
[----:B------:R-:W-:-:S13]  /*10c0*/  ISETP.GE.U32.AND P0, PT, R5, R3, PT ;  /* 0x000000030500720c */ /* 0x000fda0003f06070 */
[----:B------:R-:W-:Y:S05]  /*10d0*/  @P0 BRA `(.L_x_5839) ;  /* 0x0000000000340947 */ /* 0x000fea0003800000 */
[----:B01----:R-:W0:Y:S01]  /*10e0*/  LDC.64 R6, c[0x0][0x388] ;  /* 0x0000e200ff067b82 */ /* 0x003e220000000a00 */
[----:B------:R-:W-:Y:S02]  /*10f0*/  IADD3 R9, PT, PT, R2, R5, RZ ;  /* 0x0000000502097210 */ /* 0x000fe40007ffe0ff */
[----:B------:R-:W-:-:S03]  /*1100*/  IADD3 R5, PT, PT, R5, 0x80, RZ ;  /* 0x0000008005057810 */ /* 0x000fc60007ffe0ff */
[----:B0-----:R-:W-:-:S05]  /*1110*/  IMAD.WIDE.U32 R6, R9, 0x2, R6 ;  /* 0x0000000209067825 */ /* 0x001fca00078e0006 */
[----:B------:R1:W-:Y:S02]  /*1120*/  STG.E.U16 desc[UR4][R6.64], R11 ;  /* 0x0000000b06007986 */ /* 0x0003e4000c101504 */
.L_x_5838:
        /* <DEDUP_REMOVED lines=8> */
.L_x_5839:
[----:B------:R-:W-:Y:S05]  /*11b0*/  BSYNC.RELIABLE B1 ;  /* 0x0000000000017941 */ /* 0x000fea0003800100 */
.L_x_5835:
[----:B------:R-:W-:-:S13]  /*11c0*/  ISETP.GE.U32.AND P0, PT, R5, R3, PT ;  /* 0x000000030500720c */ /* 0x000fda0003f06070 */
[----:B012---:R-:W0:Y:S01]  /*11d0*/  @!P0 LDC.64 R6, c[0x0][0x388] ;  /* 0x0000e200ff068b82 */ /* 0x007e220000000a00 */
[----:B------:R-:W-:Y:S02]  /*11e0*/  @!P0 IADD3 R9, PT, PT, R2, R5, RZ ;  /* 0x0000000502098210 */ /* 0x000fe40007ffe0ff */
[----:B------:R-:W-:-:S03]  /*11f0*/  @!P0 IADD3 R5, PT, PT, R5, 0x80, RZ ;  /* 0x0000008005058810 */ /* 0x000fc60007ffe0ff */
[----:B0-----:R-:W-:-:S05]  /*1200*/  @!P0 IMAD.WIDE.U32 R6, R9, 0x2, R6 ;  /* 0x0000000209068825 */ /* 0x001fca00078e0006 */
[----:B------:R2:W-:Y:S02]  /*1210*/  @!P0 STG.E.U16 desc[UR4][R6.64], R13 ;  /* 0x0000000d06008986 */ /* 0x0005e4000c101504 */
.L_x_5840:
[----:B------:R-:W-:Y:S05]  /*1220*/  BSYNC.RECONVERGENT B0 ;  /* 0x0000000000007941 */ /* 0x000fea0003800200 */
.L_x_5834:
        /* <DEDUP_REMOVED lines=8> */
.L_x_5817:
        /* <DEDUP_REMOVED lines=20> */
[----:B------:R0:W4:Y:S04]  /*13f0*/  LDG.E R12, desc[UR4][R20.64+0x600] ;  /* 0x00060004140c7981 */ /* 0x000128000c1e1900 */
[----:B------:R1:W4:Y:S01]  /*1400*/  LDG.E R7, desc[UR4][R8.64+0x600] ;  /* 0x0006000408077981 */ /* 0x000322000c1e1900 */
[----:B--2---:R-:W-:-:S02]  /*1410*/  HADD2.F32 R25, -RZ, R17.H0_H0 ;  /* 0x20000011ff197230 */ /* 0x004fc40000004100 */
[----:B0-----:R-:W-:-:S03]  /*1420*/  HADD2.F32 R20, -RZ, R17.H1_H1 ;  /* 0x30000011ff147230 */ /* 0x001fc60000004100 */
[----:B------:R-:W-:Y:S01]  /*1430*/  FSETP.GEU.FTZ.AND P0, PT, |R25|, 0.5, PT ;  /* 0x3f0000001900780b */ /* 0x000fe20003f1e200 */
[--C-:B-----5:R-:W-:Y:S02]  /*1440*/  HADD2.F32 R17, -RZ, R6.reuse.H1_H1 ;  /* 0x30000006ff117230 */ /* 0x120fe40000004100 */
[----:B------:R-:W-:Y:S02]  /*1450*/  HADD2.F32 R18, -RZ, R6.H0_H0 ;  /* 0x20000006ff127230 */ /* 0x000fe40000004100 */
[----:B---3--:R-:W-:Y:S02]  /*1460*/  HADD2.F32 R22, -RZ, R19.H0_H0 ;  /* 0x20000013ff167230 */ /* 0x008fe40000004100 */
[----:B----4-:R-:W-:Y:S01]  /*1470*/  HADD2.F32 R23, -RZ, R16.H0_H0 ;  /* 0x20000010ff177230 */ /* 0x010fe20000004100 */
[----:B------:R-:W-:Y:S02]  /*1480*/  FSETP.GEU.FTZ.AND P3, PT, |R17|, 0.5, PT ;  /* 0x3f0000001100780b */ /* 0x000fe40003f7e200 */
[----:B------:R-:W-:-:S02]  /*1490*/  FSETP.GEU.FTZ.AND P2, PT, |R18|, 0.5, PT ;  /* 0x3f0000001200780b */ /* 0x000fc40003f5e200 */
[----:B------:R-:W-:Y:S01]  /*14a0*/  FADD.FTZ R4, -R22, R23 ;  /* 0x0000001716047221 */ /* 0x000fe20000010100 */
[--C-:B------:R-:W-:Y:S02]  /*14b0*/  HADD2.F32 R21, -RZ, R15.reuse.H0_H0 ;  /* 0x2000000fff157230 */ /* 0x100fe40000004100 */
[----:B------:R-:W-:Y:S02]  /*14c0*/  HADD2.F32 R24, -RZ, R15.H1_H1 ;  /* 0x3000000fff187230 */ /* 0x000fe40000004100 */
[C---:B------:R-:W-:Y:S01]  /*14d0*/  @!P0 FFMA.FTZ R6, R25.reuse, R4, R22 ;  /* 0x0000000419068223 */ /* 0x040fe20000010016 */
[--C-:B------:R-:W-:Y:S02]  /*14e0*/  HADD2.F32 R15, -RZ, R13.reuse.H1_H1 ;  /* 0x3000000dff0f7230 */ /* 0x100fe40000004100 */
[----:B------:R-:W-:Y:S01]  /*14f0*/  @P0 FADD.FTZ R25, -R25, 1 ;  /* 0x3f80000019190421 */ /* 0x000fe20000010100 */
[----:B------:R-:W-:Y:S01]  /*1500*/  HADD2.F32 R22, -RZ, R13.H0_H0 ;  /* 0x2000000dff167230 */ /* 0x000fe20000004100 */
[----:B------:R-:W-:Y:S01]  /*1510*/  FSETP.GEU.FTZ.AND P1, PT, |R20|, 0.5, PT ;  /* 0x3f0000001400780b */ /* 0x000fe20003f3e200 */
[----:B------:R-:W-:Y:S01]  /*1520*/  FADD.FTZ R26, -R24, R15 ;  /* 0x0000000f181a7221 */ /* 0x000fe20000010100 */
[----:B------:R-:W-:Y:S01]  /*1530*/  @P0 FFMA.FTZ R6, -R4, R25, R23 ;  /* 0x0000001904060223 */ /* 0x000fe20000010117 */
[----:B------:R-:W-:Y:S01]  /*1540*/  HADD2.F32 R19, -RZ, R19.H1_H1 ;  /* 0x30000013ff137230 */ /* 0x000fe20000004100 */
[----:B------:R-:W0:Y:S01]  /*1550*/  LDC.64 R4, c[0x0][0x388] ;  /* 0x0000e200ff047b82 */ /* 0x000e220000000a00 */
[----:B------:R-:W-:-:S02]  /*1560*/  HADD2.F32 R16, -RZ, R16.H1_H1 ;  /* 0x30000010ff107230 */ /* 0x000fc40000004100 */
[----:B------:R-:W-:Y:S01]  /*1570*/  FADD.FTZ R25, -R21, R22 ;  /* 0x0000001615197221 */ /* 0x000fe20000010100 */
[C---:B------:R-:W-:Y:S01]  /*1580*/  @!P3 FFMA.FTZ R13, R17.reuse, R26, R24 ;  /* 0x0000001a110db223 */ /* 0x040fe20000010018 */
[----:B------:R-:W-:Y:S02]  /*1590*/  @P3 FADD.FTZ R17, -R17, 1 ;  /* 0x3f80000011113421 */ /* 0x000fe40000010100 */
[C---:B-1----:R-:W-:Y:S01]  /*15a0*/  @!P2 FFMA.FTZ R8, R18.reuse, R25, R21 ;  /* 0x000000191208a223 */ /* 0x042fe20000010015 */
[----:B------:R-:W-:Y:S01]  /*15b0*/  FADD.FTZ R23, -R19, R16 ;  /* 0x0000001013177221 */ /* 0x000fe20000010100 */
[----:B------:R-:W-:Y:S01]  /*15c0*/  @P2 FADD.FTZ R18, -R18, 1 ;  /* 0x3f80000012122421 */ /* 0x000fe20000010100 */
[----:B------:R-:W-:Y:S01]  /*15d0*/  @P3 FFMA.FTZ R13, -R26, R17, R15 ;  /* 0x000000111a0d3223 */ /* 0x000fe2000001010f */
[--C-:B------:R-:W-:Y:S02]  /*15e0*/  HADD2.F32 R15, -RZ, R14.reuse.H0_H0 ;  /* 0x2000000eff0f7230 */ /* 0x100fe40000004100 */
[----:B------:R-:W-:Y:S01]  /*15f0*/  @!P1 FFMA.FTZ R9, R20, R23, R19 ;  /* 0x0000001714099223 */ /* 0x000fe20000010013 */
[----:B------:R-:W-:-:S02]  /*1600*/  HADD2.F32 R17, -RZ, R14.H1_H1 ;  /* 0x3000000eff117230 */ /* 0x000fc40000004100 */
[----:B------:R-:W-:Y:S01]  /*1610*/  @P2 FFMA.FTZ R8, -R25, R18, R22 ;  /* 0x0000001219082223 */ /* 0x000fe20000010116 */
[--C-:B------:R-:W-:Y:S02]  /*1620*/  HADD2.F32 R14, -RZ, R11.reuse.H0_H0 ;  /* 0x2000000bff0e7230 */ /* 0x100fe40000004100 */
[----:B------:R-:W-:Y:S01]  /*1630*/  @P1 FADD.FTZ R20, -R20, 1 ;  /* 0x3f80000014141421 */ /* 0x000fe20000010100 */
[----:B------:R-:W-:Y:S02]  /*1640*/  HADD2.F32 R18, -RZ, R11.H1_H1 ;  /* 0x3000000bff127230 */ /* 0x000fe40000004100 */
[--C-:B------:R-:W-:Y:S02]  /*1650*/  HADD2.F32 R11, -RZ, R10.reuse.H0_H0 ;  /* 0x2000000aff0b7230 */ /* 0x100fe40000004100 */
[----:B------:R-:W-:Y:S02]  /*1660*/  HADD2.F32 R19, -RZ, R10.H1_H1 ;  /* 0x3000000aff137230 */ /* 0x000fe40000004100 */
[----:B------:R-:W-:Y:S01]  /*1670*/  @P1 FFMA.FTZ R9, -R23, R20, R16 ;  /* 0x0000001417091223 */ /* 0x000fe20000010110 */
[----:B------:R-:W-:-:S02]  /*1680*/  FSETP.GEU.FTZ.AND P0, PT, |R14|, 0.5, PT ;  /* 0x3f0000000e00780b */ /* 0x000fc40003f1e200 */
[----:B------:R-:W-:Y:S02]  /*1690*/  FSETP.GEU.FTZ.AND P1, PT, |R18|, 0.5, PT ;  /* 0x3f0000001200780b */ /* 0x000fe40003f3e200 */
[----:B------:R-:W-:Y:S02]  /*16a0*/  FSETP.GEU.FTZ.AND P2, PT, |R11|, 0.5, PT ;  /* 0x3f0000000b00780b */ /* 0x000fe40003f5e200 */
[----:B------:R-:W-:Y:S01]  /*16b0*/  FSETP.GEU.FTZ.AND P3, PT, |R19|, 0.5, PT ;  /* 0x3f0000001300780b */ /* 0x000fe20003f7e200 */
[----:B------:R-:W-:Y:S02]  /*16c0*/  HADD2.F32 R20, -RZ, R0.H0_H0 ;  /* 0x20000000ff147230 */ /* 0x000fe40000004100 */
[----:B------:R-:W-:Y:S02]  /*16d0*/  HADD2.F32 R16, -RZ, R12.H0_H0 ;  /* 0x2000000cff107230 */ /* 0x000fe40000004100 */
[----:B------:R-:W-:Y:S02]  /*16e0*/  HADD2.F32 R0, -RZ, R0.H1_H1 ;  /* 0x30000000ff007230 */ /* 0x000fe40000004100 */
[----:B------:R-:W-:-:S02]  /*16f0*/  HADD2.F32 R21, -RZ, R7.H0_H0 ;  /* 0x20000007ff157230 */ /* 0x000fc40000004100 */
[----:B------:R-:W-:Y:S02]  /*1700*/  HADD2.F32 R12, -RZ, R12.H1_H1 ;  /* 0x3000000cff0c7230 */ /* 0x000fe40000004100 */
[----:B------:R-:W-:Y:S02]  /*1710*/  HADD2.F32 R7, -RZ, R7.H1_H1 ;  /* 0x30000007ff077230 */ /* 0x000fe40000004100 */
[----:B------:R-:W-:Y:S01]  /*1720*/  FADD.FTZ R25, -R15, R20 ;  /* 0x000000140f197221 */ /* 0x000fe20000010100 */
[----:B0-----:R-:W-:-:S04]  /*1730*/  IMAD.WIDE.U32 R4, R2, 0x2, R4 ;  /* 0x0000000202047825 */ /* 0x001fc800078e0004 */
[----:B------:R-:W-:Y:S01]  /*1740*/  FADD.FTZ R23, -R17, R0 ;  /* 0x0000000011177221 */ /* 0x000fe20000010100 */
[----:B------:R-:W-:Y:S01]  /*1750*/  FADD.FTZ R10, -R16, R21 ;  /* 0x00000015100a7221 */ /* 0x000fe20000010100 */
[----:B------:R-:W-:Y:S01]  /*1760*/  FADD.FTZ R2, -R12, R7 ;  /* 0x000000070c027221 */ /* 0x000fe20000010100 */
[C---:B------:R-:W-:Y:S01]  /*1770*/  @!P0 FFMA.FTZ R15, R14.reuse, R25, R15 ;  /* 0x000000190e0f8223 */ /* 0x040fe2000001000f */
[----:B------:R-:W-:Y:S01]  /*1780*/  @P0 FADD.FTZ R22, -R14, 1 ;  /* 0x3f8000000e160421 */ /* 0x000fe20000010100 */
[C---:B------:R-:W-:Y:S01]  /*1790*/  @!P1 FFMA.FTZ R14, R18.reuse, R23, R17 ;  /* 0x00000017120e9223 */ /* 0x040fe20000010011 */
[----:B------:R-:W-:Y:S01]  /*17a0*/  @!P2 FFMA.FTZ R16, R11, R10, R16 ;  /* 0x0000000a0b10a223 */ /* 0x000fe20000010010 */
[----:B------:R-:W-:Y:S01]  /*17b0*/  @!P3 FFMA.FTZ R17, R19, R2, R12 ;  /* 0x000000021311b223 */ /* 0x000fe2000001000c */
[----:B------:R-:W-:Y:S01]  /*17c0*/  @P1 FADD.FTZ R18, -R18, 1 ;  /* 0x3f80000012121421 */ /* 0x000fe20000010100 */
[----:B------:R-:W-:Y:S01]  /*17d0*/  @P2 FADD.FTZ R11, -R11, 1 ;  /* 0x3f8000000b0b2421 */ /* 0x000fe20000010100 */
[----:B------:R-:W-:Y:S01]  /*17e0*/  @P3 FADD.FTZ R19, -R19, 1 ;  /* 0x3f80000013133421 */ /* 0x000fe20000010100 */
[----:B------:R-:W-:Y:S01]  /*17f0*/  @P0 FFMA.FTZ R15, -R25, R22, R20 ;  /* 0x00000016190f0223 */ /* 0x000fe20000010114 */
[----:B------:R-:W-:Y:S01]  /*1800*/  @P1 FFMA.FTZ R14, -R23, R18, R0 ;  /* 0x00000012170e1223 */ /* 0x000fe20000010100 */
[----:B------:R-:W-:Y:S01]  /*1810*/  @P2 FFMA.FTZ R16, -R10, R11, R21 ;  /* 0x0000000b0a102223 */ /* 0x000fe20000010115 */
[----:B------:R-:W-:Y:S01]  /*1820*/  @P3 FFMA.FTZ R17, -R2, R19, R7 ;  /* 0x0000001302113223 */ /* 0x000fe20000010107 */
[----:B------:R-:W-:Y:S01]  /*1830*/  F2FP.F16.F32.PACK_AB R9, R9, R6 ;  /* 0x000000060909723e */ /* 0x000fe200000000ff */
[----:B------:R-:W-:Y:S01]  /*1840*/  IMAD.WIDE.U32 R4, R3, 0x4, R4 ;  /* 0x0000000403047825 */ /* 0x000fe200078e0004 */
[----:B------:R-:W-:-:S02]  /*1850*/  F2FP.F16.F32.PACK_AB R13, R13, R8 ;  /* 0x000000080d0d723e */ /* 0x000fc400000000ff */
[----:B------:R-:W-:Y:S02]  /*1860*/  F2FP.F16.F32.PACK_AB R15, R14, R15 ;  /* 0x0000000f0e0f723e */ /* 0x000fe400000000ff */
[----:B------:R-:W-:Y:S01]  /*1870*/  F2FP.F16.F32.PACK_AB R17, R17, R16 ;  /* 0x000000101111723e */ /* 0x000fe200000000ff */
[----:B------:R-:W-:Y:S04]  /*1880*/  STG.E desc[UR4][R4.64], R9 ;  /* 0x0000000904007986 */ /* 0x000fe8000c101904 */
[----:B------:R-:W-:Y:S04]  /*1890*/  STG.E desc[UR4][R4.64+0x200], R13 ;  /* 0x0002000d04007986 */ /* 0x000fe8000c101904 */
[----:B------:R-:W-:Y:S04]  /*18a0*/  STG.E desc[UR4][R4.64+0x400], R15 ;  /* 0x0004000f04007986 */ /* 0x000fe8000c101904 */
[----:B------:R-:W-:Y:S01]  /*18b0*/  STG.E desc[UR4][R4.64+0x600], R17 ;  /* 0x0006001104007986 */ /* 0x000fe2000c101904 */
[----:B------:R-:W-:Y:S05]  /*18c0*/  EXIT ;  /* 0x000000000000794d */ /* 0x000fea0003800000 */
.L_x_5841:
        /* <DEDUP_REMOVED lines=11> */
.L_x_8023:


//--------------------- .text._ZN2at6native29vectorized_elementwise_kernelILi4EZZZNS0_44_GLOBAL__N__40a83637_7_Lerp_cu_7dd49032_296918lerp_tensor_kernelERNS_18TensorIteratorBaseEENKUlvE0_clEvENKUlvE1_clEvEUlN3c104HalfES8_S8_E_St5arrayIPcLm4EEEEviT0_T1_ --------------------------
	.section	.text._ZN2at6native29vectorized_elementwise_kernelILi4EZZZNS0_44_GLOBAL__N__40a83637_7_Lerp_cu_7dd49032_296918lerp_tensor_kernelERNS_18TensorIteratorBaseEENKUlvE0_clEvENKUlvE1_clEvEUlN3c104HalfES8_S8_E_St5arrayIPcLm4EEEEviT0_T1_,"ax",@progbits
	.align	128
        .global         _ZN2at6native29vectorized_elementwise_kernelILi4EZZZNS0_44_GLOBAL__N__40a83637_7_Lerp_cu_7dd49032_296918lerp_tensor_kernelERNS_18TensorIteratorBaseEENKUlvE0_clEvENKUlvE1_clEvEUlN3c104HalfES8_S8_E_St5arrayIPcLm4EEEEviT0_T1_
        .type           _ZN2at6native29vectorized_elementwise_kernelILi4EZZZNS0_44_GLOBAL__N__40a83637_7_Lerp_cu_7dd49032_296918lerp_tensor_kernelERNS_18TensorIteratorBaseEENKUlvE0_clEvENKUlvE1_clEvEUlN3c104HalfES8_S8_E_St5arrayIPcLm4EEEEviT0_T1_,@function
        .size           _ZN2at6native29vectorized_elementwise_kernelILi4EZZZNS0_44_GLOBAL__N__40a83637_7_Lerp_cu_7dd49032_296918lerp_tensor_kernelERNS_18TensorIteratorBaseEENKUlvE0_clEvENKUlvE1_clEvEUlN3c104HalfES8_S8_E_St5arrayIPcLm4EEEEviT0_T1_,(.L_x_8024 - _ZN2at6native29vectorized_elementwise_kernelILi4EZZZNS0_44_GLOBAL__N__40a83637_7_Lerp_cu_7dd49032_296918lerp_tensor_kernelERNS_18TensorIteratorBaseEENKUlvE0_clEvENKUlvE1_clEvEUlN3c104HalfES8_S8_E_St5arrayIPcLm4EEEEviT0_T1_)
        .other          _ZN2at6native29vectorized_elementwise_kernelILi4EZZZNS0_44_GLOBAL__N__40a83637_7_Lerp_cu_7dd49032_296918lerp_tensor_kernelERNS_18TensorIteratorBaseEENKUlvE0_clEvENKUlvE1_clEvEUlN3c104HalfES8_S8_E_St5arrayIPcLm4EEEEviT0_T1_,@"STO_CUDA_ENTRY STV_DEFAULT"
_ZN2at6native29vectorized_elementwise_kernelILi4EZZZNS0_44_GLOBAL__N__40a83637_7_Lerp_cu_7dd49032_296918lerp_tensor_kernelERNS_18TensorIteratorBaseEENKUlvE0_clEvENKUlvE1_clEvEUlN3c104HalfES8_S8_E_St5arrayIPcLm4EEEEviT0_T1_:
.text._ZN2at6native29vectorized_elementwise_kernelILi4EZZZNS0_44_GLOBAL__N__40a83637_7_Lerp_cu_7dd49032_296918lerp_tensor_kernelERNS_18TensorIteratorBaseEENKUlvE0_clEvENKUlvE1_clEvEUlN3c104HalfES8_S8_E_St5arrayIPcLm4EEEEviT0_T1_:
        /* <DEDUP_REMOVED lines=141> */
.L_x_5844:
[----:B------:R-:W-:Y:S05]  /*08d0*/  BSYNC.RECONVERGENT B0 ;  /* 0x0000000000007941 */ /* 0x000fea0003800200 */
.L_x_5843:
        /* <DEDUP_REMOVED lines=13> */
.L_x_5846:
[----:B------:R-:W-:Y:S05]  /*09b0*/  BSYNC.RECONVERGENT B0 ;  /* 0x0000000000007941 */ /* 0x000fea0003800200 */
.L_x_5845:
        /* <DEDUP_REMOVED lines=13> */
.L_x_5848:
[----:B------:R-:W-:Y:S05]  /*0a90*/  BSYNC.RECONVERGENT B0 ;  /* 0x0000000000007941 */ /* 0x000fea0003800200 */
.L_x_5847:
        /* <DEDUP_REMOVED lines=14> */
.L_x_5850:
[----:B------:R-:W-:Y:S05]  /*0b80*/  BSYNC.RECONVERGENT B0 ;  /* 0x0000000000007941 */ /* 0x000fea0003800200 */
.L_x_5849:
        /* <DEDUP_REMOVED lines=21> */
.L_x_5852:
[----:B------:R-:W-:Y:S05]  /*0ce0*/  BSYNC.RECONVERGENT B0 ;  /* 0x0000000000007941 */ /* 0x000fea0003800200 */
.L_x_5851:
        /* <DEDUP_REMOVED lines=11> */
.L_x_5854:
[----:B------:R-:W-:Y:S05]  /*0da0*/  BSYNC.RECONVERGENT B0 ;  /* 0x0000000000007941 */ /* 0x000fea0003800200 */
.L_x_5853:
        /* <DEDUP_REMOVED lines=11> */
.L_x_5856:
[----:B------:R-:W-:Y:S05]  /*0e60*/  BSYNC.RECONVERGENT B0 ;  /* 0x0000000000007941 */ /* 0x000fea0003800200 */
.L_x_5855:
        /* <DEDUP_REMOVED lines=11> */
.L_x_5858:
[----:B------:R-:W-:Y:S05]  /*0f20*/  BSYNC.RECONVERGENT B0 ;  /* 0x0000000000007941 */ /* 0x000fea0003800200 */
.L_x_5857:
        /* <DEDUP_REMOVED lines=18> */
.L_x_5861:
[----:B------:R-:W-:-:S13]  /*1050*/  ISETP.GE.U32.AND P0, PT, R5, R3, PT ;  /* 0x000000030500720c */ /* 0x000fda0003f06070 */
[----:B------:R-:W-:Y:S05]  /*1060*/  @P0 BRA `(.L_x_5863) ;  /* 0x0000000000300947 */ /* 0x000fea0003800000 */
[----:B0-----:R-:W0:Y:S01]  /*1070*/  LDC.64 R6, c[0x0][0x388] ;  /* 0x0000e200ff067b82 */ /* 0x001e220000000a00 */
[----:B------:R-:W-:Y:S02]  /*1080*/  IADD3 R9, PT, PT, R2, R5, RZ ;  /* 0x0000000502097210 */ /* 0x000fe40007ffe0ff */
[----:B------:R-:W-:-:S03]  /*1090*/  IADD3 R5, PT, PT, R5, 0x80, RZ ;  /* 0x0000008005057810 */ /* 0x000fc60007ffe0ff */
[----:B0-----:R-:W-:-:S05]  /*10a0*/  IMAD.WIDE.U32 R6, R9, 0x2, R6 ;  /* 0x0000000209067825 */ /* 0x001fca00078e0006 */
[----:B------:R1:W-:Y:S02]  /*10b0*/  STG.E.U16 desc[UR4][R6.64], R10 ;  /* 0x0000000a06007986 */ /* 0x0003e4000c101504 */
.L_x_5862:
[----:B------:R-:W-:-:S13]  /*10c0*/  ISETP.GE.U32.AND P0, PT, R5, R3, PT ;  /* 0x000000030500720c */ /* 0x000fda0003f06070 */
[----:B------:R-:W-:Y:S05]  /*10d0*/  @P0 BRA `(.L_x_5864) ;  /* 0x0000000000340947 */ /* 0x000fea0003800000 */
[----:B01----:R-:W0:Y:S01]  /*10e0*/  LDC.64 R6, c[0x0][0x388] ;  /* 0x0000e200ff067b82 */ /* 0x003e220000000a00 */
[----:B------:R-:W-:Y:S02]  /*10f0*/  IADD3 R9, PT, PT, R2, R5, RZ ;  /* 0x0000000502097210 */ /* 0x000fe40007ffe0ff */
[----:B------:R-:W-:-:S03]  /*1100*/  IADD3 R5, PT, PT, R5, 0x80, RZ ;  /* 0x0000008005057810 */ /* 0x000fc60007ffe0ff */
[----:B0-----:R-:W-:-:S05]  /*1110*/  IMAD.WIDE.U32 R6, R9, 0x2, R6 ;  /* 0x0000000209067825 */ /* 0x001fca00078e0006 */
[----:B------:R1:W-:Y:S02]  /*1120*/  STG.E.U16 desc[UR4][R6.64], R11 ;  /* 0x0000000b06007986 */ /* 0x0003e4000c101504 */
.L_x_5863:
        /* <DEDUP_REMOVED lines=8> */
.L_x_5864:
[----:B------:R-:W-:Y:S05]  /*11b0*/  BSYNC.RELIABLE B1 ;  /* 0x0000000000017941 */ /* 0x000fea0003800100 */
.L_x_5860:
[----:B------:R-:W-:-:S13]  /*11c0*/  ISETP.GE.U32.AND P0, PT, R5, R3, PT ;  /* 0x000000030500720c */ /* 0x000fda0003f06070 */
[----:B012---:R-:W0:Y:S01]  /*11d0*/  @!P0 LDC.64 R6, c[0x0][0x388] ;  /* 0x0000e200ff068b82 */ /* 0x007e220000000a00 */
[----:B------:R-:W-:Y:S02]  /*11e0*/  @!P0 IADD3 R9, PT, PT, R2, R5, RZ ;  /* 0x0000000502098210 */ /* 0x000fe40007ffe0ff */
[----:B------:R-:W-:-:S03]  /*11f0*/  @!P0 IADD3 R5, PT, PT, R5, 0x80, RZ ;  /* 0x0000008005058810 */ /* 0x000fc60007ffe0ff */
[----:B0-----:R-:W-:-:S05]  /*1200*/  @!P0 IMAD.WIDE.U32 R6, R9, 0x2, R6 ;  /* 0x0000000209068825 */ /* 0x001fca00078e0006 */
[----:B------:R2:W-:Y:S02]  /*1210*/  @!P0 STG.E.U16 desc[UR4][R6.64], R13 ;  /* 0x0000000d06008986 */ /* 0x0005e4000c101504 */
.L_x_5865:
[----:B------:R-:W-:Y:S05]  /*1220*/  BSYNC.RECONVERGENT B0 ;  /* 0x0000000000007941 */ /* 0x000fea0003800200 */
.L_x_5859:
        /* <DEDUP_REMOVED lines=8> */
.L_x_5842:
        /* <DEDUP_REMOVED lines=8> */
[----:B---3--:R-:W-:Y:S02]  /*1330*/  IMAD.WIDE.U32 R6, R2, 0x2, R8 ;  /* 0x0000000202067825 */ /* 0x008fe400078e0008 */
[----:B------:R-:W3:Y:S02]  /*1340*/  LDG.E.64 R8, desc[UR4][R22.64+0x400] ;  /* 0x0004000416087981 */ /* 0x000ee4000c1e1b00 */
[----:B------:R-:W-:-:S04]  /*1350*/  IMAD.WIDE.U32 R18, R3, 0x8, R4 ;  /* 0x0000000803127825 */ /* 0x000fc800078e0004 */
[----:B------:R-:W-:Y:S01]  /*1360*/  IMAD.WIDE.U32 R20, R3, 0x8, R6 ;  /* 0x0000000803147825 */ /* 0x000fe200078e0006 */
[----:B------:R-:W4:Y:S04]  /*1370*/  LDG.E.64 R12, desc[UR4][R18.64] ;  /* 0x00000004120c7981 */ /* 0x000f28000c1e1b00 */
[----:B------:R-:W5:Y:S04]  /*1380*/  LDG.E.64 R10, desc[UR4][R20.64] ;  /* 0x00000004140a7981 */ /* 0x000f68000c1e1b00 */
[----:B------:R0:W3:Y:S04]  /*1390*/  LDG.E.64 R4, desc[UR4][R18.64+0x400] ;  /* 0x0004000412047981 */ /* 0x0000e8000c1e1b00 */
[----:B------:R1:W3:Y:S01]  /*13a0*/  LDG.E.64 R6, desc[UR4][R20.64+0x400] ;  /* 0x0004000414067981 */ /* 0x0002e2000c1e1b00 */
[----:B--2---:R-:W-:-:S05]  /*13b0*/  HADD2.F32 R27, -RZ, R14.H0_H0 ;  /* 0x2000000eff1b7230 */ /* 0x004fca0000004100 */
[----:B------:R-:W-:Y:S01]  /*13c0*/  FSETP.GEU.FTZ.AND P0, PT, |R27|, 0.5, PT ;  /* 0x3f0000001b00780b */ /* 0x000fe20003f1e200 */
[----:B------:R-:W-:Y:S02]  /*13d0*/  HADD2.F32 R17, -RZ, R14.H1_H1 ;  /* 0x3000000eff117230 */ /* 0x000fe40000004100 */
[--C-:B------:R-:W-:Y:S02]  /*13e0*/  HADD2.F32 R14, -RZ, R15.reuse.H0_H0 ;  /* 0x2000000fff0e7230 */ /* 0x100fe40000004100 */
[----:B------:R-:W-:Y:S02]  /*13f0*/  HADD2.F32 R16, -RZ, R15.H1_H1 ;  /* 0x3000000fff107230 */ /* 0x000fe40000004100 */
[----:B----4-:R-:W-:Y:S02]  /*1400*/  HADD2.F32 R0, -RZ, R12.H0_H0 ;  /* 0x2000000cff007230 */ /* 0x010fe40000004100 */
[--C-:B-----5:R-:W-:Y:S01]  /*1410*/  HADD2.F32 R25, -RZ, R10.reuse.H0_H0 ;  /* 0x2000000aff197230 */ /* 0x120fe20000004100 */
[----:B------:R-:W-:Y:S01]  /*1420*/  FSETP.GEU.FTZ.AND P1, PT, |R17|, 0.5, PT ;  /* 0x3f0000001100780b */ /* 0x000fe20003f3e200 */
[----:B0-----:R-:W-:Y:S01]  /*1430*/  HADD2.F32 R18, -RZ, R10.H1_H1 ;  /* 0x3000000aff127230 */ /* 0x001fe20000004100 */
[----:B------:R-:W-:-:S02]  /*1440*/  FSETP.GEU.FTZ.AND P2, PT, |R14|, 0.5, PT ;  /* 0x3f0000000e00780b */ /* 0x000fc40003f5e200 */
[----:B------:R-:W-:Y:S01]  /*1450*/  FADD.FTZ R10, -R0, R25 ;  /* 0x00000019000a7221 */ /* 0x000fe20000010100 */
[----:B------:R-:W-:Y:S01]  /*1460*/  FSETP.GEU.FTZ.AND P3, PT, |R16|, 0.5, PT ;  /* 0x3f0000001000780b */ /* 0x000fe20003f7e200 */
[----:B------:R-:W-:Y:S02]  /*1470*/  HADD2.F32 R12, -RZ, R12.H1_H1 ;  /* 0x3000000cff0c7230 */ /* 0x000fe40000004100 */
[C---:B------:R-:W-:Y:S01]  /*1480*/  @!P0 FFMA.FTZ R0, R27.reuse, R10, R0 ;  /* 0x0000000a1b008223 */ /* 0x040fe20000010000 */
[----:B------:R-:W-:Y:S02]  /*1490*/  HADD2.F32 R15, -RZ, R13.H0_H0 ;  /* 0x2000000dff0f7230 */ /* 0x000fe40000004100 */
[----:B------:R-:W-:Y:S01]  /*14a0*/  @P0 FADD.FTZ R27, -R27, 1 ;  /* 0x3f8000001b1b0421 */ /* 0x000fe20000010100 */
[----:B-1----:R-:W-:Y:S02]  /*14b0*/  HADD2.F32 R20, -RZ, R11.H0_H0 ;  /* 0x2000000bff147230 */ /* 0x002fe40000004100 */
[----:B------:R-:W-:-:S02]  /*14c0*/  HADD2.F32 R21, -RZ, R13.H1_H1 ;  /* 0x3000000dff157230 */ /* 0x000fc40000004100 */
[----:B------:R-:W-:Y:S02]  /*14d0*/  HADD2.F32 R19, -RZ, R11.H1_H1 ;  /* 0x3000000bff137230 */ /* 0x000fe40000004100 */
[----:B------:R-:W-:Y:S01]  /*14e0*/  @P0 FFMA.FTZ R0, -R10, R27, R25 ;  /* 0x0000001b0a000223 */ /* 0x000fe20000010119 */
[----:B------:R-:W-:Y:S01]  /*14f0*/  FADD.FTZ R23, -R12, R18 ;  /* 0x000000120c177221 */ /* 0x000fe20000010100 */
[----:B------:R-:W-:Y:S01]  /*1500*/  FADD.FTZ R25, -R15, R20 ;  /* 0x000000140f197221 */ /* 0x000fe20000010100 */
[----:B------:R-:W0:Y:S01]  /*1510*/  LDC.64 R10, c[0x0][0x388] ;  /* 0x0000e200ff0a7b82 */ /* 0x000e220000000a00 */
[----:B------:R-:W-:Y:S01]  /*1520*/  FADD.FTZ R22, -R21, R19 ;  /* 0x0000001315167221 */ /* 0x000fe20000010100 */
[C---:B------:R-:W-:Y:S01]  /*1530*/  @!P1 FFMA.FTZ R13, R17.reuse, R23, R12 ;  /* 0x00000017110d9223 */ /* 0x040fe2000001000c */
[----:B------:R-:W-:Y:S01]  /*1540*/  @!P2 FFMA.FTZ R12, R14, R25, R15 ;  /* 0x000000190e0ca223 */ /* 0x000fe2000001000f */
[----:B------:R-:W-:Y:S01]  /*1550*/  @P1 FADD.FTZ R17, -R17, 1 ;  /* 0x3f80000011111421 */ /* 0x000fe20000010100 */
[C---:B------:R-:W-:Y:S01]  /*1560*/  @!P3 FFMA.FTZ R15, R16.reuse, R22, R21 ;  /* 0x00000016100fb223 */ /* 0x040fe20000010015 */
[----:B------:R-:W-:-:S02]  /*1570*/  @P3 FADD.FTZ R16, -R16, 1 ;  /* 0x3f80000010103421 */ /* 0x000fc40000010100 */
[----:B------:R-:W-:Y:S01]  /*1580*/  @P1 FFMA.FTZ R13, -R23, R17, R18 ;  /* 0x00000011170d1223 */ /* 0x000fe20000010112 */
[--C-:B---3--:R-:W-:Y:S02]  /*1590*/  HADD2.F32 R17, -RZ, R4.reuse.H0_H0 ;  /* 0x20000004ff117230 */ /* 0x108fe40000004100 */
[----:B------:R-:W-:Y:S01]  /*15a0*/  @P3 FFMA.FTZ R15, -R22, R16, R19 ;  /* 0x00000010160f3223 */ /* 0x000fe20000010113 */
[----:B------:R-:W-:Y:S02]  /*15b0*/  HADD2.F32 R16, -RZ, R4.H1_H1 ;  /* 0x30000004ff107230 */ /* 0x000fe40000004100 */
[----:B------:R-:W-:Y:S01]  /*15c0*/  @P2 FADD.FTZ R14, -R14, 1 ;  /* 0x3f8000000e0e2421 */ /* 0x000fe20000010100 */
[--C-:B------:R-:W-:Y:S02]  /*15d0*/  HADD2.F32 R4, -RZ, R8.reuse.H0_H0 ;  /* 0x20000008ff047230 */ /* 0x100fe40000004100 */
[----:B------:R-:W-:Y:S02]  /*15e0*/  HADD2.F32 R19, -RZ, R8.H1_H1 ;  /* 0x30000008ff137230 */ /* 0x000fe40000004100 */
[----:B------:R-:W-:-:S02]  /*15f0*/  HADD2.F32 R21, -RZ, R9.H0_H0 ;  /* 0x20000009ff157230 */ /* 0x000fc40000004100 */
[----:B------:R-:W-:Y:S02]  /*1600*/  HADD2.F32 R8, -RZ, R9.H1_H1 ;  /* 0x30000009ff087230 */ /* 0x000fe40000004100 */
[----:B------:R-:W-:Y:S01]  /*1610*/  @P2 FFMA.FTZ R12, -R25, R14, R20 ;  /* 0x0000000e190c2223 */ /* 0x000fe20000010114 */
[----:B------:R-:W-:Y:S02]  /*1620*/  FSETP.GEU.FTZ.AND P0, PT, |R4|, 0.5, PT ;  /* 0x3f0000000400780b */ /* 0x000fe40003f1e200 */
[----:B------:R-:W-:Y:S02]  /*1630*/  FSETP.GEU.FTZ.AND P1, PT, |R19|, 0.5, PT ;  /* 0x3f0000001300780b */ /* 0x000fe40003f3e200 */
[----:B------:R-:W-:Y:S02]  /*1640*/  FSETP.GEU.FTZ.AND P2, PT, |R21|, 0.5, PT ;  /* 0x3f0000001500780b */ /* 0x000fe40003f5e200 */
[----:B------:R-:W-:Y:S01]  /*1650*/  FSETP.GEU.FTZ.AND P3, PT, |R8|, 0.5, PT ;  /* 0x3f0000000800780b */ /* 0x000fe20003f7e200 */
[----:B------:R-:W-:-:S02]  /*1660*/  HADD2.F32 R14, -RZ, R5.H0_H0 ;  /* 0x20000005ff0e7230 */ /* 0x000fc40000004100 */
[--C-:B------:R-:W-:Y:S02]  /*1670*/  HADD2.F32 R18, -RZ, R6.reuse.H0_H0 ;  /* 0x20000006ff127230 */ /* 0x100fe40000004100 */
[----:B------:R-:W-:Y:S02]  /*1680*/  HADD2.F32 R23, -RZ, R6.H1_H1 ;  /* 0x30000006ff177230 */ /* 0x000fe40000004100 */
[----:B------:R-:W-:Y:S02]  /*1690*/  HADD2.F32 R5, -RZ, R5.H1_H1 ;  /* 0x30000005ff057230 */ /* 0x000fe40000004100 */
[--C-:B------:R-:W-:Y:S02]  /*16a0*/  HADD2.F32 R9, -RZ, R7.reuse.H0_H0 ;  /* 0x20000007ff097230 */ /* 0x100fe40000004100 */
[----:B------:R-:W-:Y:S02]  /*16b0*/  HADD2.F32 R6, -RZ, R7.H1_H1 ;  /* 0x30000007ff067230 */ /* 0x000fe40000004100 */
[----:B------:R-:W-:Y:S01]  /*16c0*/  FADD.FTZ R25, -R17, R18 ;  /* 0x0000001211197221 */ /* 0x000fe20000010100 */
[----:B0-----:R-:W-:-:S04]  /*16d0*/  IMAD.WIDE.U32 R10, R2, 0x2, R10 ;  /* 0x00000002020a7825 */ /* 0x001fc800078e000a */
        /* <DEDUP_REMOVED lines=15> */
[----:B------:R-:W-:Y:S01]  /*17d0*/  IMAD.WIDE.U32 R10, R3, 0x8, R10 ;  /* 0x00000008030a7825 */ /* 0x000fe200078e000a */
[----:B------:R-:W-:-:S02]  /*17e0*/  F2FP.F16.F32.PACK_AB R2, R13, R0 ;  /* 0x000000000d02723e */ /* 0x000fc400000000ff */
[----:B------:R-:W-:Y:S02]  /*17f0*/  F2FP.F16.F32.PACK_AB R3, R15, R12 ;  /* 0x0000000c0f03723e */ /* 0x000fe400000000ff */
[----:B------:R-:W-:Y:S02]  /*1800*/  F2FP.F16.F32.PACK_AB R4, R16, R17 ;  /* 0x000000111004723e */ /* 0x000fe400000000ff */
[----:B------:R-:W-:Y:S01]  /*1810*/  F2FP.F16.F32.PACK_AB R5, R5, R14 ;  /* 0x0000000e0505723e */ /* 0x000fe200000000ff */
[----:B------:R-:W-:Y:S04]  /*1820*/  STG.E.64 desc[UR4][R10.64], R2 ;  /* 0x000000020a007986 */ /* 0x000fe8000c101b04 */
[----:B------:R-:W-:Y:S01]  /*1830*/  STG.E.64 desc[UR4][R10.64+0x400], R4 ;  /* 0x000400040a007986 */ /* 0x000fe2000c101b04 */
[----:B------:R-:W-:Y:S05]  /*1840*/  EXIT ;  /* 0x000000000000794d */ /* 0x000fea0003800000 */
.L_x_5866:
        /* <DEDUP_REMOVED lines=11> */
.L_x_8024:


//--------------------- .text._ZN2at6native29vectorized_elementwise_kernelILi8EZZZNS0_44_GLOBAL__N__40a83637_7_Lerp_cu_7dd49032_296918lerp_tensor_kernelERNS_18TensorIteratorBaseEENKUlvE0_clEvENKUlvE1_clEvEUlN3c104HalfES8_S8_E_St5arrayIPcLm4EEEEviT0_T1_ --------------------------
	.section	.text._ZN2at6native29vectorized_elementwise_kernelILi8EZZZNS0_44_GLOBAL__N__40a83637_7_Lerp_cu_7dd49032_296918lerp_tensor_kernelERNS_18TensorIteratorBaseEENKUlvE0_clEvENKUlvE1_clEvEUlN3c104HalfES8_S8_E_St5arrayIPcLm4EEEEviT0_T1_,"ax",@progbits
	.align	128
        .global         _ZN2at6native29vectorized_elementwise_kernelILi8EZZZNS0_44_GLOBAL__N__40a83637_7_Lerp_cu_7dd49032_296918lerp_tensor_kernelERNS_18TensorIteratorBaseEENKUlvE0_clEvENKUlvE1_clEvEUlN3c104HalfES8_S8_E_St5arrayIPcLm4EEEEviT0_T1_
        .type           _ZN2at6native29vectorized_elementwise_kernelILi8EZZZNS0_44_GLOBAL__N__40a83637_7_Lerp_cu_7dd49032_296918lerp_tensor_kernelERNS_18TensorIteratorBaseEENKUlvE0_clEvENKUlvE1_clEvEUlN3c104HalfES8_S8_E_St5arrayIPcLm4EEEEviT0_T1_,@function
        .size           _ZN2at6native29vectorized_elementwise_kernelILi8EZZZNS0_44_GLOBAL__N__40a83637_7_Lerp_cu_7dd49032_296918lerp_tensor_kernelERNS_18TensorIteratorBaseEENKUlvE0_clEvENKUlvE1_clEvEUlN3c104HalfES8_S8_E_St5arrayIPcLm4EEEEviT0_T1_,(.L_x_8025 - _ZN2at6native29vectorized_elementwise_kernelILi8EZZZNS0_44_GLOBAL__N__40a83637_7_Lerp_cu_7dd49032_296918lerp_tensor_kernelERNS_18TensorIteratorBaseEENKUlvE0_clEvENKUlvE1_clEvEUlN3c104HalfES8_S8_E_St5arrayIPcLm4EEEEviT0_T1_)
        .other          _ZN2at6native29vectorized_elementwise_kernelILi8EZZZNS0_44_GLOBAL__N__40a83637_7_Lerp_cu_7dd49032_296918lerp_tensor_kernelERNS_18TensorIteratorBaseEENKUlvE0_clEvENKUlvE1_clEvEUlN3c104HalfES8_S8_E_St5arrayIPcLm4EEEEviT0_T1_,@"STO_CUDA_ENTRY STV_DEFAULT"
_ZN2at6native29vectorized_elementwise_kernelILi8EZZZNS0_44_GLOBAL__N__40a83637_7_Lerp_cu_7dd49032_296918lerp_tensor_kernelERNS_18TensorIteratorBaseEENKUlvE0_clEvENKUlvE1_clEvEUlN3c104HalfES8_S8_E_St5arrayIPcLm4EEEEviT0_T1_:
.text._ZN2at6native29vectorized_elementwise_kernelILi8EZZZNS0_44_GLOBAL__N__40a83637_7_Lerp_cu_7dd49032_296918lerp_tensor_kernelERNS_18TensorIteratorBaseEENKUlvE0_clEvENKUlvE1_clEvEUlN3c104HalfES8_S8_E_St5arrayIPcLm4EEEEviT0_T1_:
[----:B------:R-:W-:Y:S01]  /*0000*/  LDC R1, c[0x0][0x37c] ;  /* 0x0000df00ff017b82 */ /* 0x000fe20000000800 */
[----:B------:R-:W-:Y:S05]  /*0010*/  EXIT ;  /* 0x000000000000794d */ /* 0x000fea0003800000 */
.L_x_5867:
        /* <DEDUP_REMOVED lines=14> */
.L_x_8025:


//--------------------- .text._ZN2at6native18elementwise_kernelILi128ELi4EZNS0_15gpu_kernel_implIZZZNS0_44_GLOBAL__N__40a83637_7_Lerp_cu_7dd49032_296918lerp_tensor_kernelERNS_18TensorIteratorBaseEENKUlvE0_clEvENKUlvE0_clEvEUlfffE_EEvS5_RKT_EUliE_EEviT1_ --------------------------
	.section	.text._ZN2at6native18elementwise_kernelILi128ELi4EZNS0_15gpu_kernel_implIZZZNS0_44_GLOBAL__N__40a83637_7_Lerp_cu_7dd49032_296918lerp_tensor_kernelERNS_18TensorIteratorBaseEENKUlvE0_clEvENKUlvE0_clEvEUlfffE_EEvS5_RKT_EUliE_EEviT1_,"ax",@progbits
	.align	128
        .global         _ZN2at6native18elementwise_kernelILi128ELi4EZNS0_15gpu_kernel_implIZZZNS0_44_GLOBAL__N__40a83637_7_Lerp_cu_7dd49032_296918lerp_tensor_kernelERNS_18TensorIteratorBaseEENKUlvE0_clEvENKUlvE0_clEvEUlfffE_EEvS5_RKT_EUliE_EEviT1_
        .type           _ZN2at6native18elementwise_kernelILi128ELi4EZNS0_15gpu_kernel_implIZZZNS0_44_GLOBAL__N__40a83637_7_Lerp_cu_7dd49032_296918lerp_tensor_kernelERNS_18TensorIteratorBaseEENKUlvE0_clEvENKUlvE0_clEvEUlfffE_EEvS5_RKT_EUliE_EEviT1_,@function
        .size           _ZN2at6native18elementwise_kernelILi128ELi4EZNS0_15gpu_kernel_implIZZZNS0_44_GLOBAL__N__40a83637_7_Lerp_cu_7dd49032_296918lerp_tensor_kernelERNS_18TensorIteratorBaseEENKUlvE0_clEvENKUlvE0_clEvEUlfffE_EEvS5_RKT_EUliE_EEviT1_,(.L_x_8026 - _ZN2at6native18elementwise_kernelILi128ELi4EZNS0_15gpu_kernel_implIZZZNS0_44_GLOBAL__N__40a83637_7_Lerp_cu_7dd49032_296918lerp_tensor_kernelERNS_18TensorIteratorBaseEENKUlvE0_clEvENKUlvE0_clEvEUlfffE_EEvS5_RKT_EUliE_EEviT1_)
        .other          _ZN2at6native18elementwise_kernelILi128ELi4EZNS0_15gpu_kernel_implIZZZNS0_44_GLOBAL__N__40a83637_7_Lerp_cu_7dd49032_296918lerp_tensor_kernelERNS_18TensorIteratorBaseEENKUlvE0_clEvENKUlvE0_clEvEUlfffE_EEvS5_RKT_EUliE_EEviT1_,@"STO_CUDA_ENTRY STV_DEFAULT"
_ZN2at6native18elementwise_kernelILi128ELi4EZNS0_15gpu_kernel_implIZZZNS0_44_GLOBAL__N__40a83637_7_Lerp_cu_7dd49032_296918lerp_tensor_kernelERNS_18TensorIteratorBaseEENKUlvE0_clEvENKUlvE0_clEvEUlfffE_EEvS5_RKT_EUliE_EEviT1_:
.text._ZN2at6native18elementwise_kernelILi128ELi4EZNS0_15gpu_kernel_implIZZZNS0_44_GLOBAL__N__40a83637_7_Lerp_cu_7dd49032_296918lerp_tensor_kernelERNS_18TensorIteratorBaseEENKUlvE0_clEvENKUlvE0_clEvEUlfffE_EEvS5_RKT_EUliE_EEviT1_:
        /* <DEDUP_REMOVED lines=20> */
[----:B------:R-:W-:Y:S02]  /*0140*/  HFMA2 R16, -RZ, RZ, 0, 0 ;  /* 0x00000000ff107431 */ /* 0x000fe400000001ff */
        /* <DEDUP_REMOVED lines=377> */
.L_x_5870:
[----:B------:R-:W0:Y:S01]  /*18e0*/  LDCU.64 UR6, c[0x0][0x650] ;  /* 0x0000ca00ff0677ac */ /* 0x000e220008000a00 */
[----:B------:R-:W-:Y:S01]  /*18f0*/  BSSY.RECONVERGENT B6, `(.L_x_5871) ;  /* 0x00000e5000067945 */ /* 0x000fe20003800200 */
        /* <DEDUP_REMOVED lines=16> */
.L_x_5875:
[----:B------:R-:W2:Y:S02]  /*1a00*/  LDG.E.U8 R2, desc[UR36][R2.64] ;  /* 0x0000002402027981 */ /* 0x000ea4000c1e1100 */
[----:B--2---:R-:W-:Y:S01]  /*1a10*/  I2FP.F32.U32 R18, R2 ;  /* 0x0000000200127245 */ /* 0x004fe20000201000 */
[----:B------:R-:W-:Y:S06]  /*1a20*/  BRA `(.L_x_5877) ;  /* 0x0000000c00447947 */ /* 0x000fec0003800000 */
.L_x_5874:
        /* <DEDUP_REMOVED lines=9> */
.L_x_5879:
[----:B------:R-:W2:Y:S02]  /*1ac0*/  LDG.E R2, desc[UR36][R2.64] ;  /* 0x0000002402027981 */ /* 0x000ea4000c1e1900 */
[----:B--2---:R-:W-:Y:S01]  /*1ad0*/  I2FP.F32.S32 R18, R2 ;  /* 0x0000000200127245 */ /* 0x004fe20000201400 */
[----:B------:R-:W-:Y:S06]  /*1ae0*/  BRA `(.L_x_5877) ;  /* 0x0000000c00147947 */ /* 0x000fec0003800000 */
.L_x_5878:
[----:B------:R-:W2:Y:S02]  /*1af0*/  LDG.E.U16 R2, desc[UR36][R2.64] ;  /* 0x0000002402027981 */ /* 0x000ea4000c1e1500 */
[----:B--2---:R2:W3:Y:S01]  /*1b00*/  I2F.S16 R18, R2 ;  /* 0x0000000200127306 */ /* 0x0044e20000101400 */
[----:B------:R-:W-:Y:S05]  /*1b10*/  BRA `(.L_x_5877) ;  /* 0x0000000c00087947 */ /* 0x000fea0003800000 */
.L_x_5873:
        /* <DEDUP_REMOVED lines=8> */
.L_x_5881:
[----:B------:R-:W2:Y:S02]  /*1ba0*/  LDG.E.U16 R2, desc[UR36][R2.64] ;  /* 0x0000002402027981 */ /* 0x000ea4000c1e1500 */
[----:B--2---:R-:W-:Y:S01]  /*1bb0*/  HADD2.F32 R18, -RZ, R2.H0_H0 ;  /* 0x20000002ff127230 */ /* 0x004fe20000004100 */
[----:B------:R-:W-:Y:S06]  /*1bc0*/  BRA `(.L_x_5877) ;  /* 0x0000000800dc7947 */ /* 0x000fec0003800000 */
.L_x_5880:
        /* <DEDUP_REMOVED lines=8> */
.L_x_5883:
[----:B------:R-:W2:Y:S02]  /*1c50*/  LDG.E.U16 R2, desc[UR36][R2.64] ;  /* 0x0000002402027981 */ /* 0x000ea4000c1e1500 */
[----:B--2---:R-:W-:Y:S01]  /*1c60*/  HADD2.F32 R18, -RZ, R2.H0_H0 ;  /* 0x20000002ff127230 */ /* 0x004fe20000004100 */
[----:B------:R-:W-:Y:S06]  /*1c70*/  BRA `(.L_x_5877) ;  /* 0x0000000800b07947 */ /* 0x000fec0003800000 */
.L_x_5882:
        /* <DEDUP_REMOVED lines=11> */
.L_x_5872:
        /* <DEDUP_REMOVED lines=12> */
.L_x_5886:
        /* <DEDUP_REMOVED lines=11> */
.L_x_5885:
        /* <DEDUP_REMOVED lines=25> */
.L_x_5888:
        /* <DEDUP_REMOVED lines=12> */
.L_x_5887:
[----:B------:R-:W2:Y:S02]  /*20f0*/  LDG.E.U16 R2, desc[UR36][R2.64] ;  /* 0x0000002402027981 */ /* 0x000ea4000c1e1500 */
[----:B--2---:R-:W-:Y:S01]  /*2100*/  IMAD.U32 R18, R2, 0x10000, RZ ;  /* 0x0001000002127824 */ /* 0x004fe200078e00ff */
[----:B------:R-:W-:Y:S06]  /*2110*/  BRA `(.L_x_5877) ;  /* 0x0000000400887947 */ /* 0x000fec0003800000 */
.L_x_5884:
        /* <DEDUP_REMOVED lines=11> */
.L_x_5891:
        /* <DEDUP_REMOVED lines=20> */
.L_x_5893:
[----:B------:R-:W-:Y:S05]  /*2310*/  BSYNC.RECONVERGENT B0 ;  /* 0x0000000000007941 */ /* 0x000fea0003800200 */
.L_x_5892:
[----:B------:R-:W-:Y:S01]  /*2320*/  IMAD.SHL.U32 R0, R0, 0x100000, RZ ;  /* 0x0010000000007824 */ /* 0x000fe200078e00ff */
[----:B------:R-:W-:-:S04]  /*2330*/  LEA R2, R2, 0x3b800000, 0x17 ;  /* 0x3b80000002027811 */ /* 0x000fc800078eb8ff */
[----:B------:R-:W-:Y:S01]  /*2340*/  LOP3.LUT R18, R2, R0, R7, 0xfe, !PT ;  /* 0x0000000002127212 */ /* 0x000fe200078efe07 */
[----:B------:R-:W-:Y:S06]  /*2350*/  BRA `(.L_x_5877) ;  /* 0x0000000000f87947 */ /* 0x000fec0003800000 */
.L_x_5890:
        /* <DEDUP_REMOVED lines=20> */
.L_x_5895:
[----:B------:R-:W-:Y:S05]  /*24a0*/  BSYNC.RECONVERGENT B0 ;  /* 0x0000000000007941 */ /* 0x000fea0003800200 */
.L_x_5894:
[----:B------:R-:W-:Y:S01]  /*24b0*/  IMAD.SHL.U32 R0, R0, 0x200000, RZ ;  /* 0x0020000000007824 */ /* 0x000fe200078e00ff */
[----:B------:R-:W-:-:S04]  /*24c0*/  LEA R2, R2, 0x37800000, 0x17 ;  /* 0x3780000002027811 */ /* 0x000fc800078eb8ff */
[----:B------:R-:W-:Y:S01]  /*24d0*/  LOP3.LUT R18, R2, R0, R7, 0xfe, !PT ;  /* 0x0000000002127212 */ /* 0x000fe200078efe07 */
[----:B------:R-:W-:Y:S06]  /*24e0*/  BRA `(.L_x_5877) ;  /* 0x0000000000947947 */ /* 0x000fec0003800000 */
.L_x_5889:
[----:B------:R-:W-:-:S09]  /*24f0*/  UISETP.NE.AND UP0, UPT, UR4, 0x1c, UPT ;  /* 0x0000001c0400788c */ /* 0x000fd2000bf05270 */
[----:B------:R-:W-:Y:S05]  /*2500*/  BRA.U !UP0, `(.L_x_5896) ;  /* 0x0000000108847547 */ /* 0x000fea000b800000 */
[----:B------:R-:W-:-:S09]  /*2510*/  UISETP.NE.AND UP0, UPT, UR4, 0x1d, UPT ;  /* 0x0000001d0400788c */ /* 0x000fd2000bf05270 */
[----:B------:R-:W-:Y:S05]  /*2520*/  BRA.U !UP0, `(.L_x_5897) ;  /* 0x0000000108707547 */ /* 0x000fea000b800000 */
[----:B------:R-:W-:-:S09]  /*2530*/  UISETP.NE.AND UP0, UPT, UR4, 0x2c, UPT ;  /* 0x0000002c0400788c */ /* 0x000fd2000bf05270 */
[----:B------:R-:W-:Y:S05]  /*2540*/  BRA.U !UP0, `(.L_x_5898) ;  /* 0x0000000108487547 */ /* 0x000fea000b800000 */
.L_x_5876:
        /* <DEDUP_REMOVED lines=8> */
[----:B0-----:R-:W-:Y:S01]  /*25d0*/  MOV R4, UR4 ;  /* 0x0000000400047c02 */ /* 0x001fe20008000f00 */
[----:B------:R-:W-:-:S02]  /*25e0*/  IMAD.U32 R5, RZ, RZ, UR5 ;  /* 0x00000005ff057e24 */ /* 0x000fc4000f8e00ff */
[----:B-1----:R-:W-:Y:S02]  /*25f0*/  IMAD.U32 R6, RZ, RZ, UR6 ;  /* 0x00000006ff067e24 */ /* 0x002fe4000f8e00ff */
[----:B------:R-:W-:Y:S01]  /*2600*/  IMAD.U32 R7, RZ, RZ, UR7 ;  /* 0x00000007ff077e24 */ /* 0x000fe2000f8e00ff */
[----:B---3--:R-:W-:Y:S01]  /*2610*/  MOV R10, UR8 ;  /* 0x00000008000a7c02 */ /* 0x008fe20008000f00 */
[----:B------:R-:W-:-:S07]  /*2620*/  IMAD.U32 R11, RZ, RZ, UR9 ;  /* 0x00000009ff0b7e24 */ /* 0x000fce000f8e00ff */
[----:B------:R-:W-:-:S07]  /*2630*/  LEPC R20, `(.L_x_5899) ;  /* 0x000000001014794e */ /* 0x000fce0000000000 */
[----:B--2---:R-:W-:Y:S05]  /*2640*/  CALL.ABS.NOINC R2 ;  /* 0x0000000002007343 */ /* 0x004fea0003c00000 */
.L_x_5899:
[----:B------:R-:W-:Y:S01]  /*2650*/  IMAD.MOV.U32 R18, RZ, RZ, RZ ;  /* 0x000000ffff127224 */ /* 0x000fe200078e00ff */
[----:B------:R-:W-:Y:S06]  /*2660*/  BRA `(.L_x_5877) ;  /* 0x0000000000347947 */ /* 0x000fec0003800000 */
.L_x_5898:
        /* <DEDUP_REMOVED lines=8> */
.L_x_5897:
[----:B------:R-:W2:Y:S02]  /*26f0*/  LDG.E.64 R2, desc[UR36][R2.64] ;  /* 0x0000002402027981 */ /* 0x000ea4000c1e1b00 */
[----:B--2---:R0:W1:Y:S02]  /*2700*/  I2F.U64 R18, R2 ;  /* 0x0000000200127312 */ /* 0x0040640000301000 */
[----:B01----:R-:W-:Y:S05]  /*2710*/  BRA `(.L_x_5877) ;  /* 0x0000000000087947 */ /* 0x003fea0003800000 */
.L_x_5896:
[----:B------:R-:W2:Y:S02]  /*2720*/  LDG.E R2, desc[UR36][R2.64] ;  /* 0x0000002402027981 */ /* 0x000ea4000c1e1900 */
[----:B--2---:R-:W-:-:S07]  /*2730*/  I2FP.F32.U32 R18, R2 ;  /* 0x0000000200127245 */ /* 0x004fce0000201000 */
.L_x_5877:
[----:B------:R-:W-:Y:S05]  /*2740*/  BSYNC.RECONVERGENT B6 ;  /* 0x0000000000067941 */ /* 0x000fea0003800200 */
.L_x_5871:
        /* <DEDUP_REMOVED lines=18> */
.L_x_5904:
[----:B------:R-:W2:Y:S02]  /*2870*/  LDG.E.U8 R2, desc[UR36][R2.64] ;  /* 0x0000002402027981 */ /* 0x000ea4000c1e1100 */
[----:B--2---:R-:W-:Y:S01]  /*2880*/  I2FP.F32.U32 R23, R2 ;  /* 0x0000000200177245 */ /* 0x004fe20000201000 */
[----:B------:R-:W-:Y:S06]  /*2890*/  BRA `(.L_x_5906) ;  /* 0x0000000c00447947 */ /* 0x000fec0003800000 */
.L_x_5903:
        /* <DEDUP_REMOVED lines=9> */
.L_x_5908:
[----:B------:R-:W2:Y:S02]  /*2930*/  LDG.E R2, desc[UR36][R2.64] ;  /* 0x0000002402027981 */ /* 0x000ea4000c1e1900 */
[----:B--2---:R-:W-:Y:S01]  /*2940*/  I2FP.F32.S32 R23, R2 ;  /* 0x0000000200177245 */ /* 0x004fe20000201400 */
[----:B------:R-:W-:Y:S06]  /*2950*/  BRA `(.L_x_5906) ;  /* 0x0000000c00147947 */ /* 0x000fec0003800000 */
.L_x_5907:
[----:B------:R-:W2:Y:S02]  /*2960*/  LDG.E.U16 R2, desc[UR36][R2.64] ;  /* 0x0000002402027981 */ /* 0x000ea4000c1e1500 */
[----:B--2---:R2:W4:Y:S01]  /*2970*/  I2F.S16 R23, R2 ;  /* 0x0000000200177306 */ /* 0x0045220000101400 */
[----:B------:R-:W-:Y:S05]  /*2980*/  BRA `(.L_x_5906) ;  /* 0x0000000c00087947 */ /* 0x000fea0003800000 */
.L_x_5902:
        /* <DEDUP_REMOVED lines=8> */
.L_x_5910:
[----:B------:R-:W2:Y:S02]  /*2a10*/  LDG.E.U16 R2, desc[UR36][R2.64] ;  /* 0x0000002402027981 */ /* 0x000ea4000c1e1500 */
[----:B--2---:R-:W-:Y:S01]  /*2a20*/  HADD2.F32 R23, -RZ, R2.H0_H0 ;  /* 0x20000002ff177230 */ /* 0x004fe20000004100 */
[----:B------:R-:W-:Y:S06]  /*2a30*/  BRA `(.L_x_5906) ;  /* 0x0000000800dc7947 */ /* 0x000fec0003800000 */
.L_x_5909:
        /* <DEDUP_REMOVED lines=8> */
.L_x_5912:
[----:B------:R-:W2:Y:S02]  /*2ac0*/  LDG.E.U16 R2, desc[UR36][R2.64] ;  /* 0x0000002402027981 */ /* 0x000ea4000c1e1500 */
[----:B--2---:R-:W-:Y:S01]  /*2ad0*/  HADD2.F32 R23, -RZ, R2.H0_H0 ;  /* 0x20000002ff177230 */ /* 0x004fe20000004100 */
[----:B------:R-:W-:Y:S06]  /*2ae0*/  BRA `(.L_x_5906) ;  /* 0x0000000800b07947 */ /* 0x000fec0003800000 */
.L_x_5911:
        /* <DEDUP_REMOVED lines=11> */
.L_x_5901:
        /* <DEDUP_REMOVED lines=12> */
.L_x_5915:
        /* <DEDUP_REMOVED lines=11> */
.L_x_5914:
        /* <DEDUP_REMOVED lines=14> */
[----:B------:R-:W-:Y:S02]  /*2df0*/  VIADD R5, R4, 0xfffffffc ;  /* 0xfffffffc04057836 */ /* 0x000fe40000000000 */
        /* <DEDUP_REMOVED lines=10> */
.L_x_5917:
        /* <DEDUP_REMOVED lines=12> */
.L_x_5916:
[----:B------:R-:W2:Y:S02]  /*2f60*/  LDG.E.U16 R2, desc[UR36][R2.64] ;  /* 0x0000002402027981 */ /* 0x000ea4000c1e1500 */
[----:B--2---:R-:W-:Y:S01]  /*2f70*/  IMAD.U32 R23, R2, 0x10000, RZ ;  /* 0x0001000002177824 */ /* 0x004fe200078e00ff */
[----:B------:R-:W-:Y:S06]  /*2f80*/  BRA `(.L_x_5906) ;  /* 0x0000000400887947 */ /* 0x000fec0003800000 */
.L_x_5913:
        /* <DEDUP_REMOVED lines=11> */
.L_x_5920:
        /* <DEDUP_REMOVED lines=20> */
.L_x_5922:
[----:B------:R-:W-:Y:S05]  /*3180*/  BSYNC.RECONVERGENT B0 ;  /* 0x0000000000007941 */ /* 0x000fea0003800200 */
.L_x_5921:
[----:B------:R-:W-:Y:S02]  /*3190*/  SHF.L.U32 R0, R0, 0x14, RZ ;  /* 0x0000001400007819 */ /* 0x000fe400000006ff */
[----:B------:R-:W-:-:S04]  /*31a0*/  LEA R2, R2, 0x3b800000, 0x17 ;  /* 0x3b80000002027811 */ /* 0x000fc800078eb8ff */
[----:B------:R-:W-:Y:S01]  /*31b0*/  LOP3.LUT R23, R2, R0, R23, 0xfe, !PT ;  /* 0x0000000002177212 */ /* 0x000fe200078efe17 */
[----:B------:R-:W-:Y:S06]  /*31c0*/  BRA `(.L_x_5906) ;  /* 0x0000000000f87947 */ /* 0x000fec0003800000 */
.L_x_5919:
        /* <DEDUP_REMOVED lines=20> */
.L_x_5924:
[----:B------:R-:W-:Y:S05]  /*3310*/  BSYNC.RECONVERGENT B0 ;  /* 0x0000000000007941 */ /* 0x000fea0003800200 */
.L_x_5923:
[----:B------:R-:W-:Y:S01]  /*3320*/  IMAD.SHL.U32 R0, R0, 0x200000, RZ ;  /* 0x0020000000007824 */ /* 0x000fe200078e00ff */
[----:B------:R-:W-:-:S04]  /*3330*/  LEA R2, R2, 0x37800000, 0x17 ;  /* 0x3780000002027811 */ /* 0x000fc800078eb8ff */
[----:B------:R-:W-:Y:S01]  /*3340*/  LOP3.LUT R23, R2, R0, R23, 0xfe, !PT ;  /* 0x0000000002177212 */ /* 0x000fe200078efe17 */
[----:B------:R-:W-:Y:S06]  /*3350*/  BRA `(.L_x_5906) ;  /* 0x0000000000947947 */ /* 0x000fec0003800000 */
.L_x_5918:
[----:B------:R-:W-:-:S09]  /*3360*/  UISETP.NE.AND UP0, UPT, UR4, 0x1c, UPT ;  /* 0x0000001c0400788c */ /* 0x000fd2000bf05270 */
[----:B------:R-:W-:Y:S05]  /*3370*/  BRA.U !UP0, `(.L_x_5925) ;  /* 0x0000000108847547 */ /* 0x000fea000b800000 */
[----:B------:R-:W-:-:S09]  /*3380*/  UISETP.NE.AND UP0, UPT, UR4, 0x1d, UPT ;  /* 0x0000001d0400788c */ /* 0x000fd2000bf05270 */
[----:B------:R-:W-:Y:S05]  /*3390*/  BRA.U !UP0, `(.L_x_5926) ;  /* 0x0000000108707547 */ /* 0x000fea000b800000 */
[----:B------:R-:W-:-:S09]  /*33a0*/  UISETP.NE.AND UP0, UPT, UR4, 0x2c, UPT ;  /* 0x0000002c0400788c */ /* 0x000fd2000bf05270 */
[----:B------:R-:W-:Y:S05]  /*33b0*/  BRA.U !UP0, `(.L_x_5927) ;  /* 0x0000000108487547 */ /* 0x000fea000b800000 */
.L_x_5905:
        /* <DEDUP_REMOVED lines=16> */
.L_x_5928:
[----:B------:R-:W-:Y:S01]  /*34c0*/  IMAD.MOV.U32 R23, RZ, RZ, RZ ;  /* 0x000000ffff177224 */ /* 0x000fe200078e00ff */
[----:B------:R-:W-:Y:S06]  /*34d0*/  BRA `(.L_x_5906) ;  /* 0x0000000000347947 */ /* 0x000fec0003800000 */
.L_x_5927:
        /* <DEDUP_REMOVED lines=8> */
.L_x_5926:
[----:B------:R-:W2:Y:S02]  /*3560*/  LDG.E.64 R2, desc[UR36][R2.64] ;  /* 0x0000002402027981 */ /* 0x000ea4000c1e1b00 */
[----:B--2---:R0:W1:Y:S02]  /*3570*/  I2F.U64 R23, R2 ;  /* 0x0000000200177312 */ /* 0x0040640000301000 */
[----:B01----:R-:W-:Y:S05]  /*3580*/  BRA `(.L_x_5906) ;  /* 0x0000000000087947 */ /* 0x003fea0003800000 */
.L_x_5925:
[----:B------:R-:W2:Y:S02]  /*3590*/  LDG.E R2, desc[UR36][R2.64] ;  /* 0x0000002402027981 */ /* 0x000ea4000c1e1900 */
[----:B--2---:R-:W-:-:S07]  /*35a0*/  I2FP.F32.U32 R23, R2 ;  /* 0x0000000200177245 */ /* 0x004fce0000201000 */
.L_x_5906:
[----:B------:R-:W-:Y:S05]  /*35b0*/  BSYNC.RECONVERGENT B6 ;  /* 0x0000000000067941 */ /* 0x000fea0003800200 */
.L_x_5900:
[----:B------:R-:W0:Y:S01]  /*35c0*/  LDCU.64 UR6, c[0x0][0x660] ;  /* 0x0000cc00ff0677ac */ /* 0x000e220008000a00 */
[----:B------:R-:W-:Y:S01]  /*35d0*/  BSSY.RECONVERGENT B6, `(.L_x_5929) ;  /* 0x00000e5000067945 */ /* 0x000fe20003800200 */
[----:B------:R-:W-:-:S04]  /*35e0*/  UPRMT UR4, UR43, 0x9910, URZ ;  /* 0x000099102b047896 */ /* 0x000fc800080000ff */
[----:B------:R-:W-:Y:S01]  /*35f0*/  UISETP.GT.AND UP0, UPT, UR4, 0x9, UPT ;  /* 0x000000090400788c */ /* 0x000fe2000bf04270 */
[----:B012---:R-:W-:-:S05]  /*3600*/  IADD3 R2, P0, PT, R19, UR6, RZ ;  /* 0x0000000613027c10 */ /* 0x007fca000ff1e0ff */
        /* <DEDUP_REMOVED lines=13> */
.L_x_5933:
[----:B------:R-:W2:Y:S02]  /*36e0*/  LDG.E.U8 R2, desc[UR36][R2.64] ;  /* 0x0000002402027981 */ /* 0x000ea4000c1e1100 */
[----:B--2---:R-:W-:Y:S01]  /*36f0*/  I2FP.F32.U32 R5, R2 ;  /* 0x0000000200057245 */ /* 0x004fe20000201000 */
[----:B------:R-:W-:Y:S06]  /*3700*/  BRA `(.L_x_5935) ;  /* 0x0000000c00447947 */ /* 0x000fec0003800000 */
.L_x_5932:
        /* <DEDUP_REMOVED lines=9> */
.L_x_5937:
[----:B------:R-:W2:Y:S02]  /*37a0*/  LDG.E R2, desc[UR36][R2.64] ;  /* 0x0000002402027981 */ /* 0x000ea4000c1e1900 */
[----:B--2---:R-:W-:Y:S01]  /*37b0*/  I2FP.F32.S32 R5, R2 ;  /* 0x0000000200057245 */ /* 0x004fe20000201400 */
[----:B------:R-:W-:Y:S06]  /*37c0*/  BRA `(.L_x_5935) ;  /* 0x0000000c00147947 */ /* 0x000fec0003800000 */
.L_x_5936:
[----:B------:R-:W2:Y:S02]  /*37d0*/  LDG.E.U16 R2, desc[UR36][R2.64] ;  /* 0x0000002402027981 */ /* 0x000ea4000c1e1500 */
[----:B--2---:R0:W1:Y:S01]  /*37e0*/  I2F.S16 R5, R2 ;  /* 0x0000000200057306 */ /* 0x0040620000101400 */
[----:B------:R-:W-:Y:S05]  /*37f0*/  BRA `(.L_x_5935) ;  /* 0x0000000c00087947 */ /* 0x000fea0003800000 */
.L_x_5931:
        /* <DEDUP_REMOVED lines=8> */
.L_x_5939:
[----:B------:R-:W2:Y:S02]  /*3880*/  LDG.E.U16 R2, desc[UR36][R2.64] ;  /* 0x0000002402027981 */ /* 0x000ea4000c1e1500 */
[----:B--2---:R-:W-:Y:S01]  /*3890*/  HADD2.F32 R5, -RZ, R2.H0_H0 ;  /* 0x20000002ff057230 */ /* 0x004fe20000004100 */
[----:B------:R-:W-:Y:S06]  /*38a0*/  BRA `(.L_x_5935) ;  /* 0x0000000800dc7947 */ /* 0x000fec0003800000 */
.L_x_5938:
        /* <DEDUP_REMOVED lines=8> */
.L_x_5941:
[----:B------:R-:W2:Y:S02]  /*3930*/  LDG.E.U16 R2, desc[UR36][R2.64] ;  /* 0x0000002402027981 */ /* 0x000ea4000c1e1500 */
[----:B--2---:R-:W-:Y:S01]  /*3940*/  HADD2.F32 R5, -RZ, R2.H0_H0 ;  /* 0x20000002ff057230 */ /* 0x004fe20000004100 */
[----:B------:R-:W-:Y:S06]  /*3950*/  BRA `(.L_x_5935) ;  /* 0x0000000800b07947 */ /* 0x000fec0003800000 */
.L_x_5940:
        /* <DEDUP_REMOVED lines=11> */
.L_x_5930:
        /* <DEDUP_REMOVED lines=12> */
.L_x_5944:
        /* <DEDUP_REMOVED lines=11> */
.L_x_5943:
        /* <DEDUP_REMOVED lines=25> */
.L_x_5946:
        /* <DEDUP_REMOVED lines=12> */
.L_x_5945:
[----:B------:R-:W2:Y:S02]  /*3dd0*/  LDG.E.U16 R2, desc[UR36][R2.64] ;  /* 0x0000002402027981 */ /* 0x000ea4000c1e1500 */
[----:B--2---:R-:W-:Y:S01]  /*3de0*/  SHF.L.U32 R5, R2, 0x10, RZ ;  /* 0x0000001002057819 */ /* 0x004fe200000006ff */
[----:B------:R-:W-:Y:S06]  /*3df0*/  BRA `(.L_x_5935) ;  /* 0x0000000400887947 */ /* 0x000fec0003800000 */
.L_x_5942:
        /* <DEDUP_REMOVED lines=11> */
.L_x_5949:
        /* <DEDUP_REMOVED lines=20> */
.L_x_5951:
[----:B------:R-:W-:Y:S05]  /*3ff0*/  BSYNC.RECONVERGENT B0 ;  /* 0x0000000000007941 */ /* 0x000fea0003800200 */
.L_x_5950:
[----:B------:R-:W-:Y:S01]  /*4000*/  IMAD.SHL.U32 R0, R0, 0x100000, RZ ;  /* 0x0010000000007824 */ /* 0x000fe200078e00ff */
[----:B------:R-:W-:-:S04]  /*4010*/  LEA R2, R2, 0x3b800000, 0x17 ;  /* 0x3b80000002027811 */ /* 0x000fc800078eb8ff */
[----:B------:R-:W-:Y:S01]  /*4020*/  LOP3.LUT R5, R2, R0, R7, 0xfe, !PT ;  /* 0x0000000002057212 */ /* 0x000fe200078efe07 */
[----:B------:R-:W-:Y:S06]  /*4030*/  BRA `(.L_x_5935) ;  /* 0x0000000000f87947 */ /* 0x000fec0003800000 */
.L_x_5948:
        /* <DEDUP_REMOVED lines=20> */
.L_x_5953:
[----:B------:R-:W-:Y:S05]  /*4180*/  BSYNC.RECONVERGENT B0 ;  /* 0x0000000000007941 */ /* 0x000fea0003800200 */
.L_x_5952:
[----:B------:R-:W-:Y:S01]  /*4190*/  IMAD.SHL.U32 R0, R0, 0x200000, RZ ;  /* 0x0020000000007824 */ /* 0x000fe200078e00ff */
[----:B------:R-:W-:-:S04]  /*41a0*/  LEA R2, R2, 0x37800000, 0x17 ;  /* 0x3780000002027811 */ /* 0x000fc800078eb8ff */
[----:B------:R-:W-:Y:S01]  /*41b0*/  LOP3.LUT R5, R2, R0, R7, 0xfe, !PT ;  /* 0x0000000002057212 */ /* 0x000fe200078efe07 */
[----:B------:R-:W-:Y:S06]  /*41c0*/  BRA `(.L_x_5935) ;  /* 0x0000000000947947 */ /* 0x000fec0003800000 */
.L_x_5947:
[----:B------:R-:W-:-:S09]  /*41d0*/  UISETP.NE.AND UP0, UPT, UR4, 0x1c, UPT ;  /* 0x0000001c0400788c */ /* 0x000fd2000bf05270 */
[----:B------:R-:W-:Y:S05]  /*41e0*/  BRA.U !UP0, `(.L_x_5954) ;  /* 0x0000000108847547 */ /* 0x000fea000b800000 */
[----:B------:R-:W-:-:S09]  /*41f0*/  UISETP.NE.AND UP0, UPT, UR4, 0x1d, UPT ;  /* 0x0000001d0400788c */ /* 0x000fd2000bf05270 */
[----:B------:R-:W-:Y:S05]  /*4200*/  BRA.U !UP0, `(.L_x_5955) ;  /* 0x0000000108707547 */ /* 0x000fea000b800000 */
[----:B------:R-:W-:-:S09]  /*4210*/  UISETP.NE.AND UP0, UPT, UR4, 0x2c, UPT ;  /* 0x0000002c0400788c */ /* 0x000fd2000bf05270 */
[----:B------:R-:W-:Y:S05]  /*4220*/  BRA.U !UP0, `(.L_x_5956) ;  /* 0x0000000108487547 */ /* 0x000fea000b800000 */
.L_x_5934:
        /* <DEDUP_REMOVED lines=15> */
[----:B--2-45:R-:W-:Y:S05]  /*4320*/  CALL.ABS.NOINC R2 ;  /* 0x0000000002007343 */ /* 0x034fea0003c00000 */
.L_x_5957:
[----:B------:R-:W-:Y:S01]  /*4330*/  IMAD.MOV.U32 R5, RZ, RZ, RZ ;  /* 0x000000ffff057224 */ /* 0x000fe200078e00ff */
[----:B------:R-:W-:Y:S06]  /*4340*/  BRA `(.L_x_5935) ;  /* 0x0000000000347947 */ /* 0x000fec0003800000 */
.L_x_5956:
[----:B------:R-:W2:Y:S01]  /*4350*/  LDG.E.U8 R2, desc[UR36][R2.64] ;  /* 0x0000002402027981 */ /* 0x000ea2000c1e1100 */
[----:B------:R-:W-:Y:S02]  /*4360*/  MOV R5, 0x400000 ;  /* 0x0040000000057802 */ /* 0x000fe40000000f00 */
[----:B--2---:R-:W-:-:S13]  /*4370*/  ISETP.NE.AND P0, PT, R2, RZ, PT ;  /* 0x000000ff0200720c */ /* 0x004fda0003f05270 */
[----:B------:R-:W-:Y:S05]  /*4380*/  @!P0 BRA `(.L_x_5935) ;  /* 0x0000000000248947 */ /* 0x000fea0003800000 */
[----:B------:R-:W-:-:S13]  /*4390*/  ISETP.NE.AND P0, PT, R2, 0xff, PT ;  /* 0x000000ff0200780c */ /* 0x000fda0003f05270 */
[----:B------:R-:W-:Y:S02]  /*43a0*/  @!P0 IMAD.MOV.U32 R5, RZ, RZ, 0x7f800001 ;  /* 0x7f800001ff058424 */ /* 0x000fe400078e00ff */
[----:B------:R-:W-:Y:S01]  /*43b0*/  @P0 IMAD.SHL.U32 R5, R2, 0x800000, RZ ;  /* 0x0080000002050824 */ /* 0x000fe200078e00ff */
[----:B------:R-:W-:Y:S06]  /*43c0*/  BRA `(.L_x_5935) ;  /* 0x0000000000147947 */ /* 0x000fec0003800000 */
.L_x_5955:
[----:B------:R-:W2:Y:S02]  /*43d0*/  LDG.E.64 R2, desc[UR36][R2.64] ;  /* 0x0000002402027981 */ /* 0x000ea4000c1e1b00 */
[----:B--2---:R0:W1:Y:S02]  /*43e0*/  I2F.U64 R5, R2 ;  /* 0x0000000200057312 */ /* 0x0040640000301000 */
[----:B01----:R-:W-:Y:S05]  /*43f0*/  BRA `(.L_x_5935) ;  /* 0x0000000000087947 */ /* 0x003fea0003800000 */
.L_x_5954:
[----:B------:R-:W2:Y:S02]  /*4400*/  LDG.E R2, desc[UR36][R2.64] ;  /* 0x0000002402027981 */ /* 0x000ea4000c1e1900 */
[----:B--2---:R-:W-:-:S07]  /*4410*/  I2FP.F32.U32 R5, R2 ;  /* 0x0000000200057245 */ /* 0x004fce0000201000 */
.L_x_5935:
[----:B------:R-:W-:Y:S05]  /*4420*/  BSYNC.RECONVERGENT B6 ;  /* 0x0000000000067941 */ /* 0x000fea0003800200 */
.L_x_5929:
[----:B------:R-:W2:Y:S01]  /*4430*/  LDCU.64 UR6, c[0x0][0x648] ;  /* 0x0000c900ff0677ac */ /* 0x000ea20008000a00 */
[----:B01---5:R-:W-:Y:S01]  /*4440*/  FSETP.GEU.FTZ.AND P0, PT, |R5|, 0.5, PT ;  /* 0x3f0000000500780b */ /* 0x023fe20003f1e200 */
[----:B---34-:R-:W-:Y:S01]  /*4450*/  FADD.FTZ R0, R23, -R18 ;  /* 0x8000001217007221 */ /* 0x018fe20000010000 */
[----:B------:R-:W-:-:S04]  /*4460*/  UPRMT UR4, UR44, 0x9910, URZ ;  /* 0x000099102c047896 */ /* 0x000fc800080000ff */
[----:B------:R-:W-:-:S07]  /*4470*/  UISETP.GT.AND UP0, UPT, UR4, 0x9, UPT ;  /* 0x000000090400788c */ /* 0x000fce000bf04270 */
[----:B------:R-:W-:Y:S01]  /*4480*/  @!P0 FFMA.FTZ R18, R0, R5, R18 ;  /* 0x0000000500128223 */ /* 0x000fe20000010012 */
[----:B------:R-:W-:Y:S01]  /*4490*/  @P0 FADD.FTZ R5, -R5, 1 ;  /* 0x3f80000005050421 */ /* 0x000fe20000010100 */
[----:B--2---:R-:W-:-:S03]  /*44a0*/  IADD3 R2, P1, PT, R16, UR6, RZ ;  /* 0x0000000610027c10 */ /* 0x004fc6000ff3e0ff */
[----:B------:R-:W-:Y:S01]  /*44b0*/  @P0 FFMA.FTZ R18, -R0, R5, R23 ;  /* 0x0000000500120223 */ /* 0x000fe20000010117 */
        /* <DEDUP_REMOVED lines=13> */
.L_x_5961:
[----:B------:R-:W0:Y:S02]  /*4590*/  F2I.S64.TRUNC R18, R18 ;  /* 0x0000001200127311 */ /* 0x000e24000020d900 */
[----:B0-----:R-:W-:-:S05]  /*45a0*/  IMAD.MOV.U32 R5, RZ, RZ, R18 ;  /* 0x000000ffff057224 */ /* 0x001fca00078e0012 */
[----:B------:R0:W-:Y:S01]  /*45b0*/  STG.E.U8 desc[UR36][R2.64], R5 ;  /* 0x0000000502007986 */ /* 0x0001e2000c101124 */
[----:B------:R-:W-:Y:S05]  /*45c0*/  BRA `(.L_x_5963) ;  /* 0x0000000c002c7947 */ /* 0x000fea0003800000 */
.L_x_5960:
        /* <DEDUP_REMOVED lines=9> */
.L_x_5965:
[----:B------:R-:W0:Y:S02]  /*4660*/  F2I.FTZ.TRUNC.NTZ R5, R18 ;  /* 0x0000001200057305 */ /* 0x000e24000021f100 */
[----:B0-----:R0:W-:Y:S01]  /*4670*/  STG.E desc[UR36][R2.64], R5 ;  /* 0x0000000502007986 */ /* 0x0011e2000c101924 */
[----:B------:R-:W-:Y:S05]  /*4680*/  BRA `(.L_x_5963) ;  /* 0x0000000800fc7947 */ /* 0x000fea0003800000 */
.L_x_5964:
[----:B------:R-:W0:Y:S02]  /*4690*/  F2I.FTZ.TRUNC.NTZ R5, R18 ;  /* 0x0000001200057305 */ /* 0x000e24000021f100 */
[----:B0-----:R0:W-:Y:S01]  /*46a0*/  STG.E.U16 desc[UR36][R2.64], R5 ;  /* 0x0000000502007986 */ /* 0x0011e2000c101524 */
[----:B------:R-:W-:Y:S05]  /*46b0*/  BRA `(.L_x_5963) ;  /* 0x0000000800f07947 */ /* 0x000fea0003800000 */
.L_x_5959:
        /* <DEDUP_REMOVED lines=8> */
.L_x_5967:
[----:B------:R-:W-:-:S05]  /*4740*/  F2FP.F16.F32.PACK_AB R18, RZ, R18 ;  /* 0x00000012ff12723e */ /* 0x000fca00000000ff */
[----:B------:R0:W-:Y:S01]  /*4750*/  STG.E.U16 desc[UR36][R2.64], R18 ;  /* 0x0000001202007986 */ /* 0x0001e2000c101524 */
[----:B------:R-:W-:Y:S05]  /*4760*/  BRA `(.L_x_5963) ;  /* 0x0000000800c47947 */ /* 0x000fea0003800000 */
.L_x_5966:
        /* <DEDUP_REMOVED lines=9> */
.L_x_5969:
[----:B------:R-:W-:-:S04]  /*4800*/  F2FP.F16.F32.PACK_AB R5, RZ, R18 ;  /* 0x00000012ff05723e */ /* 0x000fc800000000ff */
[----:B------:R-:W-:-:S05]  /*4810*/  PRMT R5, R5, 0x5410, RZ ;  /* 0x0000541005057816 */ /* 0x000fca00000000ff */
[----:B------:R0:W-:Y:S01]  /*4820*/  STG.E desc[UR36][R2.64], R5 ;  /* 0x0000000502007986 */ /* 0x0001e2000c101924 */
[----:B------:R-:W-:Y:S05]  /*4830*/  BRA `(.L_x_5963) ;  /* 0x0000000800907947 */ /* 0x000fea0003800000 */
.L_x_5968:
[----:B------:R-:W-:-:S06]  /*4840*/  FMUL.FTZ R4, R18, 1 ;  /* 0x3f80000012047820 */ /* 0x000fcc0000410000 */
[----:B------:R-:W0:Y:S02]  /*4850*/  F2F.F64.F32 R4, R4 ;  /* 0x0000000400047310 */ /* 0x000e240000201800 */
[----:B0-----:R0:W-:Y:S01]  /*4860*/  STG.E.64 desc[UR36][R2.64], R4 ;  /* 0x0000000402007986 */ /* 0x0011e2000c101b24 */
[----:B------:R-:W-:Y:S05]  /*4870*/  BRA `(.L_x_5963) ;  /* 0x0000000800807947 */ /* 0x000fea0003800000 */
.L_x_5958:
        /* <DEDUP_REMOVED lines=12> */
.L_x_5972:
[----:B------:R-:W-:Y:S01]  /*4940*/  FMUL.FTZ R4, R18, 1 ;  /* 0x3f80000012047820 */ /* 0x000fe20000410000 */
[----:B------:R-:W-:-:S05]  /*4950*/  CS2R R6, SRZ ;  /* 0x0000000000067805 */ /* 0x000fca000001ff00 */
[----:B------:R-:W0:Y:S02]  /*4960*/  F2F.F64.F32 R4, R4 ;  /* 0x0000000400047310 */ /* 0x000e240000201800 */
[----:B0-----:R0:W-:Y:S01]  /*4970*/  STG.E.128 desc[UR36][R2.64], R4 ;  /* 0x0000000402007986 */ /* 0x0011e2000c101d24 */
[----:B------:R-:W-:Y:S05]  /*4980*/  BRA `(.L_x_5963) ;  /* 0x00000008003c7947 */ /* 0x000fea0003800000 */
.L_x_5971:
        /* <DEDUP_REMOVED lines=8> */
[----:B------:R-:W-:Y:S01]  /*4a10*/  HFMA2 R0, -RZ, RZ, 0, 7.569789886474609375e-06 ;  /* 0x0000007fff007431 */ /* 0x000fe200000001ff */
        /* <DEDUP_REMOVED lines=9> */
.L_x_5976:
[----:B------:R-:W-:Y:S05]  /*4ab0*/  BSYNC.RECONVERGENT B0 ;  /* 0x0000000000007941 */ /* 0x000fea0003800200 */
.L_x_5975:
[----:B------:R-:W-:-:S05]  /*4ac0*/  LOP3.LUT R7, R0, 0x80, R7, 0xf8, !PT ;  /* 0x0000008000077812 */ /* 0x000fca00078ef807 */
[----:B------:R0:W-:Y:S01]  /*4ad0*/  STG.E.U8 desc[UR36][R2.64], R7 ;  /* 0x0000000702007986 */ /* 0x0001e2000c101124 */
[----:B------:R-:W-:Y:S05]  /*4ae0*/  BRA `(.L_x_5963) ;  /* 0x0000000400e47947 */ /* 0x000fea0003800000 */
.L_x_5974:
        /* <DEDUP_REMOVED lines=14> */
.L_x_5978:
[----:B------:R-:W-:Y:S05]  /*4bd0*/  BSYNC.RECONVERGENT B0 ;  /* 0x0000000000007941 */ /* 0x000fea0003800200 */
.L_x_5977:
[----:B------:R-:W-:-:S05]  /*4be0*/  LOP3.LUT R5, R0, 0x80, R7, 0xf8, !PT ;  /* 0x0000008000057812 */ /* 0x000fca00078ef807 */
[----:B------:R0:W-:Y:S01]  /*4bf0*/  STG.E.U8 desc[UR36][R2.64], R5 ;  /* 0x0000000502007986 */ /* 0x0001e2000c101124 */
[----:B------:R-:W-:Y:S05]  /*4c00*/  BRA `(.L_x_5963) ;  /* 0x00000004009c7947 */ /* 0x000fea0003800000 */
.L_x_5973:
[----:B------:R-:W-:-:S05]  /*4c10*/  F2FP.BF16.F32.PACK_AB R18, RZ, R18 ;  /* 0x00000012ff12723e */ /* 0x000fca00000010ff */
[----:B------:R0:W-:Y:S01]  /*4c20*/  STG.E.U16 desc[UR36][R2.64], R18 ;  /* 0x0000001202007986 */ /* 0x0001e2000c101524 */
[----:B------:R-:W-:Y:S05]  /*4c30*/  BRA `(.L_x_5963) ;  /* 0x0000000400907947 */ /* 0x000fea0003800000 */
.L_x_5970:
        /* <DEDUP_REMOVED lines=11> */
.L_x_5981:
        /* <DEDUP_REMOVED lines=12> */
.L_x_5984:
[----:B------:R-:W-:-:S04]  /*4db0*/  SHF.R.U32.HI R0, RZ, 0x14, R18 ;  /* 0x00000014ff007819 */ /* 0x000fc80000011612 */
[----:B------:R-:W-:-:S04]  /*4dc0*/  LOP3.LUT R5, R0, 0x1, RZ, 0xc0, !PT ;  /* 0x0000000100057812 */ /* 0x000fc800078ec0ff */
[----:B------:R-:W-:-:S04]  /*4dd0*/  IADD3 R0, PT, PT, R18, 0x487ffff, R5 ;  /* 0x0487ffff12007810 */ /* 0x000fc80007ffe005 */
[----:B------:R-:W-:-:S04]  /*4de0*/  SHF.R.U32.HI R0, RZ, 0x14, R0 ;  /* 0x00000014ff007819 */ /* 0x000fc80000011600 */
[----:B------:R-:W-:-:S07]  /*4df0*/  LOP3.LUT R4, R0, 0xff, RZ, 0xc0, !PT ;  /* 0x000000ff00047812 */ /* 0x000fce00078ec0ff */
.L_x_5985:
[----:B------:R-:W-:-:S04]  /*4e00*/  SHF.R.U32.HI R5, RZ, 0x18, R18 ;  /* 0x00000018ff057819 */ /* 0x000fc80000011612 */
[----:B------:R-:W-:-:S04]  /*4e10*/  LOP3.LUT R4, R4, 0x80, R5, 0xf8, !PT ;  /* 0x0000008004047812 */ /* 0x000fc800078ef805 */
[----:B------:R-:W-:-:S07]  /*4e20*/  PRMT R0, R4, 0x7610, R0 ;  /* 0x0000761004007816 */ /* 0x000fce0000000000 */
.L_x_5983:
[----:B------:R-:W-:Y:S05]  /*4e30*/  BSYNC.RECONVERGENT B0 ;  /* 0x0000000000007941 */ /* 0x000fea0003800200 */
.L_x_5982:
[----:B------:R0:W-:Y:S01]  /*4e40*/  STG.E.U8 desc[UR36][R2.64], R0 ;  /* 0x0000000002007986 */ /* 0x0001e2000c101124 */
[----:B------:R-:W-:Y:S05]  /*4e50*/  BRA `(.L_x_5963) ;  /* 0x0000000400087947 */ /* 0x000fea0003800000 */
.L_x_5980:
[----:B------:R-:W-:Y:S01]  /*4e60*/  LOP3.LUT R4, R18, 0x7fffffff, RZ, 0xc0, !PT ;  /* 0x7fffffff12047812 */ /* 0x000fe200078ec0ff */
[----:B------:R-:W-:Y:S01]  /*4e70*/  BSSY.RECONVERGENT B0, `(.L_x_5986) ;  /* 0x0000013000007945 */ /* 0x000fe20003800200 */
[----:B------:R-:W-:Y:S02]  /*4e80*/  MOV R0, 0x80 ;  /* 0x0000008000007802 */ /* 0x000fe40000000f00 */
        /* <DEDUP_REMOVED lines=9> */
.L_x_5988:
[----:B------:R-:W-:-:S04]  /*4f20*/  SHF.R.U32.HI R0, RZ, 0x15, R18 ;  /* 0x00000015ff007819 */ /* 0x000fc80000011612 */
[----:B------:R-:W-:-:S04]  /*4f30*/  LOP3.LUT R5, R0, 0x1, RZ, 0xc0, !PT ;  /* 0x0000000100057812 */ /* 0x000fc800078ec0ff */
[----:B------:R-:W-:-:S04]  /*4f40*/  IADD3 R0, PT, PT, R18, 0x88fffff, R5 ;  /* 0x088fffff12007810 */ /* 0x000fc80007ffe005 */
[----:B------:R-:W-:-:S04]  /*4f50*/  SHF.R.U32.HI R0, RZ, 0x15, R0 ;  /* 0x00000015ff007819 */ /* 0x000fc80000011600 */
[----:B------:R-:W-:-:S07]  /*4f60*/  LOP3.LUT R4, R0, 0xff, RZ, 0xc0, !PT ;  /* 0x000000ff00047812 */ /* 0x000fce00078ec0ff */
.L_x_5989:
[----:B------:R-:W-:-:S04]  /*4f70*/  SHF.R.U32.HI R5, RZ, 0x18, R18 ;  /* 0x00000018ff057819 */ /* 0x000fc80000011612 */
[----:B------:R-:W-:-:S04]  /*4f80*/  LOP3.LUT R4, R4, 0x80, R5, 0xf8, !PT ;  /* 0x0000008004047812 */ /* 0x000fc800078ef805 */
[----:B------:R-:W-:-:S07]  /*4f90*/  PRMT R0, R4, 0x7610, R0 ;  /* 0x0000761004007816 */ /* 0x000fce0000000000 */
.L_x_5987:
[----:B------:R-:W-:Y:S05]  /*4fa0*/  BSYNC.RECONVERGENT B0 ;  /* 0x0000000000007941 */ /* 0x000fea0003800200 */
.L_x_5986:
[----:B------:R2:W-:Y:S01]  /*4fb0*/  STG.E.U8 desc[UR36][R2.64], R0 ;  /* 0x0000000002007986 */ /* 0x0005e2000c101124 */
[----:B------:R-:W-:Y:S05]  /*4fc0*/  BRA `(.L_x_5963) ;  /* 0x0000000000ac7947 */ /* 0x000fea0003800000 */
.L_x_5979:
[----:B------:R-:W-:-:S09]  /*4fd0*/  UISETP.NE.AND UP0, UPT, UR4, 0x1c, UPT ;  /* 0x0000001c0400788c */ /* 0x000fd2000bf05270 */
[----:B------:R-:W-:Y:S05]  /*4fe0*/  BRA.U !UP0, `(.L_x_5990) ;  /* 0x00000001089c7547 */ /* 0x000fea000b800000 */
[----:B------:R-:W-:-:S09]  /*4ff0*/  UISETP.NE.AND UP0, UPT, UR4, 0x1d, UPT ;  /* 0x0000001d0400788c */ /* 0x000fd2000bf05270 */
[----:B------:R-:W-:Y:S05]  /*5000*/  BRA.U !UP0, `(.L_x_5991) ;  /* 0x0000000108887547 */ /* 0x000fea000b800000 */
[----:B------:R-:W-:-:S09]  /*5010*/  UISETP.NE.AND UP0, UPT, UR4, 0x2c, UPT ;  /* 0x0000002c0400788c */ /* 0x000fd2000bf05270 */
[----:B------:R-:W-:Y:S05]  /*5020*/  BRA.U !UP0, `(.L_x_5992) ;  /* 0x0000000108447547 */ /* 0x000fea000b800000 */
.L_x_5962:
[----:B------:R-:W-:Y:S01]  /*5030*/  MOV R0, 0x0 ;  /* 0x0000000000007802 */ /* 0x000fe20000000f00 */
[----:B------:R-:W0:Y:S01]  /*5040*/  LDCU.64 UR6, c[0x4][0x128] ;  /* 0x01002500ff0677ac */ /* 0x000e220008000a00 */
[----:B------:R-:W-:Y:S02]  /*5050*/  HFMA2 R13, -RZ, RZ, 0, 0 ;  /* 0x00000000ff0d7431 */ /* 0x000fe400000001ff */
[----:B------:R-:W-:Y:S01]  /*5060*/  IMAD.MOV.U32 R8, RZ, RZ, 0x65 ;  /* 0x00000065ff087424 */ /* 0x000fe200078e00ff */
[----:B------:R1:W2:Y:S01]  /*5070*/  LDC.64 R2, c[0x4][R0] ;  /* 0x0100000000027b82 */ /* 0x0002a20000000a00 */
[----:B------:R-:W3:Y:S01]  /*5080*/  LDCU.64 UR8, c[0x4][0x130] ;  /* 0x01002600ff0877ac */ /* 0x000ee20008000a00 */
[----:B------:R-:W-:Y:S01]  /*5090*/  IMAD.MOV.U32 R12, RZ, RZ, 0x1 ;  /* 0x00000001ff0c7424 */ /* 0x000fe200078e00ff */
[----:B------:R-:W4:Y:S01]  /*50a0*/  LDCU.64 UR4, c[0x4][0x20] ;  /* 0x01000400ff0477ac */ /* 0x000f220008000a00 */
[----:B0-----:R-:W-:Y:S02]  /*50b0*/  IMAD.U32 R4, RZ, RZ, UR6 ;  /* 0x00000006ff047e24 */ /* 0x001fe4000f8e00ff */
[----:B------:R-:W-:Y:S01]  /*50c0*/  IMAD.U32 R5, RZ, RZ, UR7 ;  /* 0x00000007ff057e24 */ /* 0x000fe2000f8e00ff */
[----:B---3--:R-:W-:Y:S01]  /*50d0*/  MOV R6, UR8 ;  /* 0x0000000800067c02 */ /* 0x008fe20008000f00 */
[----:B------:R-:W-:-:S02]  /*50e0*/  IMAD.U32 R7, RZ, RZ, UR9 ;  /* 0x00000009ff077e24 */ /* 0x000fc4000f8e00ff */
[----:B----4-:R-:W-:Y:S01]  /*50f0*/  IMAD.U32 R10, RZ, RZ, UR4 ;  /* 0x00000004ff0a7e24 */ /* 0x010fe2000f8e00ff */
[----:B-1----:R-:W-:-:S07]  /*5100*/  MOV R11, UR5 ;  /* 0x00000005000b7c02 */ /* 0x002fce0008000f00 */
[----:B------:R-:W-:-:S07]  /*5110*/  LEPC R20, `(.L_x_5993) ;  /* 0x000000001014794e */ /* 0x000fce0000000000 */
[----:B--2---:R-:W-:Y:S05]  /*5120*/  CALL.ABS.NOINC R2 ;  /* 0x0000000002007343 */ /* 0x004fea0003c00000 */
.L_x_5993:
[----:B------:R-:W-:Y:S05]  /*5130*/  BRA `(.L_x_5963) ;  /* 0x0000000000507947 */ /* 0x000fea0003800000 */
.L_x_5992:
        /* <DEDUP_REMOVED lines=15> */
.L_x_5991:
[----:B------:R-:W0:Y:S02]  /*5230*/  F2I.U64.TRUNC R18, R18 ;  /* 0x0000001200127311 */ /* 0x000e24000020d800 */
[----:B0-----:R0:W-:Y:S01]  /*5240*/  STG.E.64 desc[UR36][R2.64], R18 ;  /* 0x0000001202007986 */ /* 0x0011e2000c101b24 */
[----:B------:R-:W-:Y:S05]  /*5250*/  BRA `(.L_x_5963) ;  /* 0x0000000000087947 */ /* 0x000fea0003800000 */
.L_x_5990:
[----:B------:R-:W0:Y:S02]  /*5260*/  F2I.FTZ.U32.TRUNC.NTZ R5, R18 ;  /* 0x0000001200057305 */ /* 0x000e24000021f000 */
[----:B0-----:R3:W-:Y:S02]  /*5270*/  STG.E desc[UR36][R2.64], R5 ;  /* 0x0000000502007986 */ /* 0x0017e4000c101924 */
.L_x_5963:
[----:B------:R-:W-:-:S07]  /*5280*/  VIADD R17, R17, 0x80 ;  /* 0x0000008011117836 */ /* 0x000fce0000000000 */
.L_x_5869:
[----:B------:R-:W-:Y:S05]  /*5290*/  BSYNC.RECONVERGENT B7 ;  /* 0x0000000000077941 */ /* 0x000fea0003800200 */
.L_x_5868:
[----:B------:R-:W5:Y:S01]  /*52a0*/  LDCU UR4, c[0x0][0x380] ;  /* 0x00007000ff0477ac */ /* 0x000f620008000800 */
[----:B------:R-:W-:Y:S01]  /*52b0*/  BSSY.RECONVERGENT B7, `(.L_x_5994) ;  /* 0x0000519000077945 */ /* 0x000fe20003800200 */
[----:B-----5:R-:W-:-:S13]  /*52c0*/  ISETP.GE.AND P0, PT, R17, UR4, PT ;  /* 0x0000000411007c0c */ /* 0x020fda000bf06270 */
[----:B------:R-:W-:Y:S05]  /*52d0*/  @P0 BRA `(.L_x_5995) ;  /* 0x0000005000580947 */ /* 0x000fea0003800000 */
[----:B------:R-:W5:Y:S01]  /*52e0*/  LDCU UR4, c[0x0][0x388] ;  /* 0x00007100ff0477ac */ /* 0x000f620008000800 */
[----:B0-----:R-:W-:Y:S02]  /*52f0*/  HFMA2 R19, -RZ, RZ, 0, 0 ;  /* 0x00000000ff137431 */ /* 0x001fe400000001ff */
[----:B------:R-:W-:Y:S01]  /*5300*/  IMAD.MOV.U32 R22, RZ, RZ, RZ ;  /* 0x000000ffff167224 */ /* 0x000fe200078e00ff */
[----:B------:R-:W-:Y:S01]  /*5310*/  MOV R16, RZ ;  /* 0x000000ff00107202 */ /* 0x000fe20000000f00 */
[----:B--2---:R-:W-:Y:S01]  /*5320*/  IMAD.MOV.U32 R0, RZ, RZ, RZ ;  /* 0x000000ffff007224 */ /* 0x004fe200078e00ff */
[----:B-----5:R-:W-:-:S09]  /*5330*/  UISETP.NE.AND UP0, UPT, UR4, URZ, UPT ;  /* 0x000000ff0400728c */ /* 0x020fd2000bf05270 */
[----:B------:R-:W-:Y:S05]  /*5340*/  BRA.U !UP0, `(.L_x_5996) ;  /* 0x0000001508d47547 */ /* 0x000fea000b800000 */
[----:B------:R-:W1:Y:S01]  /*5350*/  LDCU.64 UR4, c[0x0][0x390] ;  /* 0x00007200ff0477ac */ /* 0x000e620008000a00 */
[----:B------:R-:W-:Y:S01]  /*5360*/  IMAD.MOV.U32 R16, RZ, RZ, RZ ;  /* 0x000000ffff107224 */ /* 0x000fe200078e00ff */
[----:B------:R-:W0:Y:S01]  /*5370*/  LDCU UR6, c[0x0][0x38c] ;  /* 0x00007180ff0677ac */ /* 0x000e220008000800 */
[----:B------:R-:W2:Y:S01]  /*5380*/  LDCU.64 UR8, c[0x0][0x4b8] ;  /* 0x00009700ff0877ac */ /* 0x000ea20008000a00 */
[----:B------:R-:W5:Y:S01]  /*5390*/  LDCU.64 UR10, c[0x0][0x4c0] ;  /* 0x00009800ff0a77ac */ /* 0x000f620008000a00 */
[----:B------:R-:W-:Y:S01]  /*53a0*/  UISETP.NE.AND UP0, UPT, UR42, URZ, UPT ;  /* 0x000000ff2a00728c */ /* 0x000fe2000bf05270 */
[----:B-1-34-:R-:W-:-:S05]  /*53b0*/  IMAD.HI.U32 R2, R17, UR4, R16 ;  /* 0x0000000411027c27 */ /* 0x01afca000f8e0010 */
[----:B------:R-:W-:-:S05]  /*53c0*/  SHF.R.U32.HI R3, RZ, UR5, R2 ;  /* 0x00000005ff037c19 */ /* 0x000fca0008011602 */
[----:B------:R-:W-:-:S04]  /*53d0*/  IMAD.MOV R0, RZ, RZ, -R3 ;  /* 0x000000ffff007224 */ /* 0x000fc800078e0a03 */
[----:B0-----:R-:W-:-:S04]  /*53e0*/  IMAD R19, R0, UR6, R17 ;  /* 0x0000000600137c24 */ /* 0x001fc8000f8e0211 */
[C---:B--2---:R-:W-:Y:S02]  /*53f0*/  IMAD R16, R19.reuse, UR8, RZ ;  /* 0x0000000813107c24 */ /* 0x044fe4000f8e02ff */
[C---:B------:R-:W-:Y:S02]  /*5400*/  IMAD R0, R19.reuse, UR9, RZ ;  /* 0x0000000913007c24 */ /* 0x040fe4000f8e02ff */
[C---:B-----5:R-:W-:Y:S02]  /*5410*/  IMAD R22, R19.reuse, UR10, RZ ;  /* 0x0000000a13167c24 */ /* 0x060fe4000f8e02ff */
[----:B------:R-:W-:Y:S01]  /*5420*/  IMAD R19, R19, UR11, RZ ;  /* 0x0000000b13137c24 */ /* 0x000fe2000f8e02ff */
        /* <DEDUP_REMOVED lines=359> */
.L_x_5996:
[----:B------:R-:W1:Y:S01]  /*6aa0*/  LDCU.64 UR6, c[0x0][0x650] ;  /* 0x0000ca00ff0677ac */ /* 0x000e620008000a00 */
[----:B------:R-:W-:Y:S01]  /*6ab0*/  BSSY.RECONVERGENT B6, `(.L_x_5997) ;  /* 0x00000e5000067945 */ /* 0x000fe20003800200 */
[----:B------:R-:W-:-:S04]  /*6ac0*/  UPRMT UR4, UR40, 0x9910, URZ ;  /* 0x0000991028047896 */ /* 0x000fc800080000ff */
[----:B------:R-:W-:Y:S01]  /*6ad0*/  UISETP.GT.AND UP0, UPT, UR4, 0x9, UPT ;  /* 0x000000090400788c */ /* 0x000fe2000bf04270 */
[----:B-1-34-:R-:W-:-:S04]  /*6ae0*/  IADD3 R2, P0, PT, R0, UR6, RZ ;  /* 0x0000000600027c10 */ /* 0x01afc8000ff1e0ff */
        /* <DEDUP_REMOVED lines=13> */
.L_x_6001:
[----:B------:R-:W2:Y:S02]  /*6bc0*/  LDG.E.U8 R2, desc[UR36][R2.64] ;  /* 0x0000002402027981 */ /* 0x000ea4000c1e1100 */
[----:B--2---:R-:W-:Y:S01]  /*6bd0*/  I2FP.F32.U32 R18, R2 ;  /* 0x0000000200127245 */ /* 0x004fe20000201000 */
[----:B------:R-:W-:Y:S06]  /*6be0*/  BRA `(.L_x_6003) ;  /* 0x0000000c00447947 */ /* 0x000fec0003800000 */
.L_x_6000:
        /* <DEDUP_REMOVED lines=9> */
.L_x_6005:
[----:B------:R-:W2:Y:S02]  /*6c80*/  LDG.E R2, desc[UR36][R2.64] ;  /* 0x0000002402027981 */ /* 0x000ea4000c1e1900 */
[----:B--2---:R-:W-:Y:S01]  /*6c90*/  I2FP.F32.S32 R18, R2 ;  /* 0x0000000200127245 */ /* 0x004fe20000201400 */
[----:B------:R-:W-:Y:S06]  /*6ca0*/  BRA `(.L_x_6003) ;  /* 0x0000000c00147947 */ /* 0x000fec0003800000 */
.L_x_6004:
[----:B------:R-:W2:Y:S02]  /*6cb0*/  LDG.E.U16 R2, desc[UR36][R2.64] ;  /* 0x0000002402027981 */ /* 0x000ea4000c1e1500 */
[----:B--2---:R4:W0:Y:S01]  /*6cc0*/  I2F.S16 R18, R2 ;  /* 0x0000000200127306 */ /* 0x0048220000101400 */
[----:B------:R-:W-:Y:S05]  /*6cd0*/  BRA `(.L_x_6003) ;  /* 0x0000000c00087947 */ /* 0x000fea0003800000 */
.L_x_5999:
        /* <DEDUP_REMOVED lines=8> */
.L_x_6007:
[----:B------:R-:W2:Y:S02]  /*6d60*/  LDG.E.U16 R2, desc[UR36][R2.64] ;  /* 0x0000002402027981 */ /* 0x000ea4000c1e1500 */
[----:B--2---:R-:W-:Y:S01]  /*6d70*/  HADD2.F32 R18, -RZ, R2.H0_H0 ;  /* 0x20000002ff127230 */ /* 0x004fe20000004100 */
[----:B------:R-:W-:Y:S06]  /*6d80*/  BRA `(.L_x_6003) ;  /* 0x0000000800dc7947 */ /* 0x000fec0003800000 */
.L_x_6006:
        /* <DEDUP_REMOVED lines=8> */
.L_x_6009:
[----:B------:R-:W2:Y:S02]  /*6e10*/  LDG.E.U16 R2, desc[UR36][R2.64] ;  /* 0x0000002402027981 */ /* 0x000ea4000c1e1500 */
[----:B--2---:R-:W-:Y:S01]  /*6e20*/  HADD2.F32 R18, -RZ, R2.H0_H0 ;  /* 0x20000002ff127230 */ /* 0x004fe20000004100 */
[----:B------:R-:W-:Y:S06]  /*6e30*/  BRA `(.L_x_6003) ;  /* 0x0000000800b07947 */ /* 0x000fec0003800000 */
.L_x_6008:
        /* <DEDUP_REMOVED lines=11> */
.L_x_5998:
        /* <DEDUP_REMOVED lines=12> */
.L_x_6012:
        /* <DEDUP_REMOVED lines=11> */
.L_x_6011:
        /* <DEDUP_REMOVED lines=25> */
.L_x_6014:
        /* <DEDUP_REMOVED lines=12> */
.L_x_6013:
[----:B------:R-:W2:Y:S02]  /*72b0*/  LDG.E.U16 R2, desc[UR36][R2.64] ;  /* 0x0000002402027981 */ /* 0x000ea4000c1e1500 */
[----:B--2---:R-:W-:Y:S01]  /*72c0*/  IMAD.U32 R18, R2, 0x10000, RZ ;  /* 0x0001000002127824 */ /* 0x004fe200078e00ff */
[----:B------:R-:W-:Y:S06]  /*72d0*/  BRA `(.L_x_6003) ;  /* 0x0000000400887947 */ /* 0x000fec0003800000 */
.L_x_6010:
        /* <DEDUP_REMOVED lines=11> */
.L_x_6017:
        /* <DEDUP_REMOVED lines=20> */
.L_x_6019:
[----:B------:R-:W-:Y:S05]  /*74d0*/  BSYNC.RECONVERGENT B0 ;  /* 0x0000000000007941 */ /* 0x000fea0003800200 */
.L_x_6018:
[----:B------:R-:W-:Y:S02]  /*74e0*/  SHF.L.U32 R0, R0, 0x14, RZ ;  /* 0x0000001400007819 */ /* 0x000fe400000006ff */
[----:B------:R-:W-:-:S04]  /*74f0*/  LEA R2, R2, 0x3b800000, 0x17 ;  /* 0x3b80000002027811 */ /* 0x000fc800078eb8ff */
[----:B------:R-:W-:Y:S01]  /*7500*/  LOP3.LUT R18, R2, R0, R7, 0xfe, !PT ;  /* 0x0000000002127212 */ /* 0x000fe200078efe07 */
[----:B------:R-:W-:Y:S06]  /*7510*/  BRA `(.L_x_6003) ;  /* 0x0000000000f87947 */ /* 0x000fec0003800000 */
.L_x_6016:
        /* <DEDUP_REMOVED lines=20> */
.L_x_6021:
[----:B------:R-:W-:Y:S05]  /*7660*/  BSYNC.RECONVERGENT B0 ;  /* 0x0000000000007941 */ /* 0x000fea0003800200 */
.L_x_6020:
[----:B------:R-:W-:Y:S01]  /*7670*/  IMAD.SHL.U32 R0, R0, 0x200000, RZ ;  /* 0x0020000000007824 */ /* 0x000fe200078e00ff */
[----:B------:R-:W-:-:S04]  /*7680*/  LEA R2, R2, 0x37800000, 0x17 ;  /* 0x3780000002027811 */ /* 0x000fc800078eb8ff */
[----:B------:R-:W-:Y:S01]  /*7690*/  LOP3.LUT R18, R2, R0, R7, 0xfe, !PT ;  /* 0x0000000002127212 */ /* 0x000fe200078efe07 */
[----:B------:R-:W-:Y:S06]  /*76a0*/  BRA `(.L_x_6003) ;  /* 0x0000000000947947 */ /* 0x000fec0003800000 */
.L_x_6015:
        /* <DEDUP_REMOVED lines=14> */
.L_x_6002:
        /* <DEDUP_REMOVED lines=16> */
.L_x_6024:
[----:B------:R-:W-:Y:S01]  /*7890*/  MOV R18, RZ ;  /* 0x000000ff00127202 */ /* 0x000fe20000000f00 */
[----:B------:R-:W-:Y:S06]  /*78a0*/  BRA `(.L_x_6003) ;  /* 0x0000000000147947 */ /* 0x000fec0003800000 */
.L_x_6023:
[----:B------:R-:W2:Y:S02]  /*78b0*/  LDG.E.64 R2, desc[UR36][R2.64] ;  /* 0x0000002402027981 */ /* 0x000ea4000c1e1b00 */
[----:B--2---:R0:W1:Y:S02]  /*78c0*/  I2F.U64 R18, R2 ;  /* 0x0000000200127312 */ /* 0x0040640000301000 */
[----:B01----:R-:W-:Y:S05]  /*78d0*/  BRA `(.L_x_6003) ;  /* 0x0000000000087947 */ /* 0x003fea0003800000 */
.L_x_6022:
[----:B------:R-:W2:Y:S02]  /*78e0*/  LDG.E R2, desc[UR36][R2.64] ;  /* 0x0000002402027981 */ /* 0x000ea4000c1e1900 */
[----:B--2---:R-:W-:-:S07]  /*78f0*/  I2FP.F32.U32 R18, R2 ;  /* 0x0000000200127245 */ /* 0x004fce0000201000 */
.L_x_6003:
[----:B------:R-:W-:Y:S05]  /*7900*/  BSYNC.RECONVERGENT B6 ;  /* 0x0000000000067941 */ /* 0x000fea0003800200 */
.L_x_5997:
        /* <DEDUP_REMOVED lines=16> */
[----:B--2---:R2:W4:Y:S01]  /*7a10*/  I2F.S16 R23, R2 ;  /* 0x0000000200177306 */ /* 0x0045220000101400 */
[----:B------:R-:W-:Y:S05]  /*7a20*/  BRA `(.L_x_6031) ;  /* 0x0000000c00507947 */ /* 0x000fea0003800000 */
.L_x_6029:
[----:B------:R-:W2:Y:S02]  /*7a30*/  LDG.E.U8 R2, desc[UR36][R2.64] ;  /* 0x0000002402027981 */ /* 0x000ea4000c1e1100 */
[----:B--2---:R-:W-:Y:S01]  /*7a40*/  I2FP.F32.U32 R23, R2 ;  /* 0x0000000200177245 */ /* 0x004fe20000201000 */
[----:B------:R-:W-:Y:S06]  /*7a50*/  BRA `(.L_x_6031) ;  /* 0x0000000c00447947 */ /* 0x000fec0003800000 */
.L_x_6028:
        /* <DEDUP_REMOVED lines=9> */
.L_x_6033:
[----:B------:R-:W2:Y:S02]  /*7af0*/  LDG.E R2, desc[UR36][R2.64] ;  /* 0x0000002402027981 */ /* 0x000ea4000c1e1900 */
[----:B--2---:R-:W-:Y:S01]  /*7b00*/  I2FP.F32.S32 R23, R2 ;  /* 0x0000000200177245 */ /* 0x004fe20000201400 */
[----:B------:R-:W-:Y:S06]  /*7b10*/  BRA `(.L_x_6031) ;  /* 0x0000000c00147947 */ /* 0x000fec0003800000 */
.L_x_6032:
[----:B------:R-:W2:Y:S02]  /*7b20*/  LDG.E.U16 R2, desc[UR36][R2.64] ;  /* 0x0000002402027981 */ /* 0x000ea4000c1e1500 */
[----:B--2---:R0:W1:Y:S01]  /*7b30*/  I2F.S16 R23, R2 ;  /* 0x0000000200177306 */ /* 0x0040620000101400 */
[----:B------:R-:W-:Y:S05]  /*7b40*/  BRA `(.L_x_6031) ;  /* 0x0000000c00087947 */ /* 0x000fea0003800000 */
.L_x_6027:
        /* <DEDUP_REMOVED lines=8> */
.L_x_6035:
[----:B------:R-:W2:Y:S02]  /*7bd0*/  LDG.E.U16 R2, desc[UR36][R2.64] ;  /* 0x0000002402027981 */ /* 0x000ea4000c1e1500 */
[----:B--2---:R-:W-:Y:S01]  /*7be0*/  HADD2.F32 R23, -RZ, R2.H0_H0 ;  /* 0x20000002ff177230 */ /* 0x004fe20000004100 */
[----:B------:R-:W-:Y:S06]  /*7bf0*/  BRA `(.L_x_6031) ;  /* 0x0000000800dc7947 */ /* 0x000fec0003800000 */
.L_x_6034:
        /* <DEDUP_REMOVED lines=8> */
.L_x_6037:
[----:B------:R-:W2:Y:S02]  /*7c80*/  LDG.E.U16 R2, desc[UR36][R2.64] ;  /* 0x0000002402027981 */ /* 0x000ea4000c1e1500 */
[----:B--2---:R-:W-:Y:S01]  /*7c90*/  HADD2.F32 R23, -RZ, R2.H0_H0 ;  /* 0x20000002ff177230 */ /* 0x004fe20000004100 */
[----:B------:R-:W-:Y:S06]  /*7ca0*/  BRA `(.L_x_6031) ;  /* 0x0000000800b07947 */ /* 0x000fec0003800000 */
.L_x_6036:
        /* <DEDUP_REMOVED lines=11> */
.L_x_6026:
        /* <DEDUP_REMOVED lines=12> */
.L_x_6040:
        /* <DEDUP_REMOVED lines=11> */
.L_x_6039:
        /* <DEDUP_REMOVED lines=25> */
.L_x_6042:
[----:B------:R-:W2:Y:S02]  /*8060*/  LDG.E.U8 R2, desc[UR36][R2.64] ;  /* 0x0000002402027981 */ /* 0x000ea4000c1e1100 */
[C---:B--2---:R-:W-:Y:S01]  /*8070*/  SHF.L.U32 R0, R2.reuse, 0x19, RZ ;  /* 0x0000001902007819 */ /* 0x044fe200000006ff */
        /* <DEDUP_REMOVED lines=10> */
.L_x_6041:
[----:B------:R-:W2:Y:S02]  /*8120*/  LDG.E.U16 R2, desc[UR36][R2.64] ;  /* 0x0000002402027981 */ /* 0x000ea4000c1e1500 */
[----:B--2---:R-:W-:Y:S01]  /*8130*/  IMAD.U32 R23, R2, 0x10000, RZ ;  /* 0x0001000002177824 */ /* 0x004fe200078e00ff */
[----:B------:R-:W-:Y:S06]  /*8140*/  BRA `(.L_x_6031) ;  /* 0x0000000400887947 */ /* 0x000fec0003800000 */
.L_x_6038:
        /* <DEDUP_REMOVED lines=11> */
.L_x_6045:
        /* <DEDUP_REMOVED lines=20> */
.L_x_6047:
[----:B------:R-:W-:Y:S05]  /*8340*/  BSYNC.RECONVERGENT B0 ;  /* 0x0000000000007941 */ /* 0x000fea0003800200 */
.L_x_6046:
[----:B------:R-:W-:Y:S01]  /*8350*/  IMAD.SHL.U32 R0, R0, 0x100000, RZ ;  /* 0x0010000000007824 */ /* 0x000fe200078e00ff */
[----:B------:R-:W-:-:S04]  /*8360*/  LEA R2, R2, 0x3b800000, 0x17 ;  /* 0x3b80000002027811 */ /* 0x000fc800078eb8ff */
[----:B------:R-:W-:Y:S01]  /*8370*/  LOP3.LUT R23, R2, R0, R23, 0xfe, !PT ;  /* 0x0000000002177212 */ /* 0x000fe200078efe17 */
[----:B------:R-:W-:Y:S06]  /*8380*/  BRA `(.L_x_6031) ;  /* 0x0000000000f87947 */ /* 0x000fec0003800000 */
.L_x_6044:
        /* <DEDUP_REMOVED lines=20> */
.L_x_6049:
[----:B------:R-:W-:Y:S05]  /*84d0*/  BSYNC.RECONVERGENT B0 ;  /* 0x0000000000007941 */ /* 0x000fea0003800200 */
.L_x_6048:
[----:B------:R-:W-:Y:S02]  /*84e0*/  SHF.L.U32 R0, R0, 0x15, RZ ;  /* 0x0000001500007819 */ /* 0x000fe400000006ff */
[----:B------:R-:W-:-:S04]  /*84f0*/  LEA R2, R2, 0x37800000, 0x17 ;  /* 0x3780000002027811 */ /* 0x000fc800078eb8ff */
[----:B------:R-:W-:Y:S01]  /*8500*/  LOP3.LUT R23, R2, R0, R23, 0xfe, !PT ;  /* 0x0000000002177212 */ /* 0x000fe200078efe17 */
[----:B------:R-:W-:Y:S06]  /*8510*/  BRA `(.L_x_6031) ;  /* 0x0000000000947947 */ /* 0x000fec0003800000 */
.L_x_6043:
        /* <DEDUP_REMOVED lines=14> */
.L_x_6030:
        /* <DEDUP_REMOVED lines=16> */
.L_x_6052:
[----:B------:R-:W-:Y:S01]  /*8700*/  IMAD.MOV.U32 R23, RZ, RZ, RZ ;  /* 0x000000ffff177224 */ /* 0x000fe200078e00ff */
[----:B------:R-:W-:Y:S06]  /*8710*/  BRA `(.L_x_6031) ;  /* 0x0000000000147947 */ /* 0x000fec0003800000 */
.L_x_6051:
[----:B------:R-:W2:Y:S02]  /*8720*/  LDG.E.64 R2, desc[UR36][R2.64] ;  /* 0x0000002402027981 */ /* 0x000ea4000c1e1b00 */
[----:B--2---:R0:W1:Y:S02]  /*8730*/  I2F.U64 R23, R2 ;  /* 0x0000000200177312 */ /* 0x0040640000301000 */
[----:B01----:R-:W-:Y:S05]  /*8740*/  BRA `(.L_x_6031) ;  /* 0x0000000000087947 */ /* 0x003fea0003800000 */
.L_x_6050:
[----:B------:R-:W2:Y:S02]  /*8750*/  LDG.E R2, desc[UR36][R2.64] ;  /* 0x0000002402027981 */ /* 0x000ea4000c1e1900 */
[----:B--2---:R-:W-:-:S07]  /*8760*/  I2FP.F32.U32 R23, R2 ;  /* 0x0000000200177245 */ /* 0x004fce0000201000 */
.L_x_6031:
[----:B------:R-:W-:Y:S05]  /*8770*/  BSYNC.RECONVERGENT B6 ;  /* 0x0000000000067941 */ /* 0x000fea0003800200 */
.L_x_6025:
[----:B------:R-:W0:Y:S01]  /*8780*/  LDCU.64 UR6, c[0x0][0x660] ;  /* 0x0000cc00ff0677ac */ /* 0x000e220008000a00 */
[----:B------:R-:W-:Y:S01]  /*8790*/  BSSY.RECONVERGENT B6, `(.L_x_6053) ;  /* 0x00000e5000067945 */ /* 0x000fe20003800200 */
[----:B------:R-:W-:-:S04]  /*87a0*/  UPRMT UR4, UR43, 0x9910, URZ ;  /* 0x000099102b047896 */ /* 0x000fc800080000ff */
[----:B------:R-:W-:Y:S01]  /*87b0*/  UISETP.GT.AND UP0, UPT, UR4, 0x9, UPT ;  /* 0x000000090400788c */ /* 0x000fe2000bf04270 */
[----:B0-2---:R-:W-:-:S05]  /*87c0*/  IADD3 R2, P0, PT, R19, UR6, RZ ;  /* 0x0000000613027c10 */ /* 0x005fca000ff1e0ff */
        /* <DEDUP_REMOVED lines=13> */
.L_x_6057:
[----:B------:R-:W2:Y:S02]  /*88a0*/  LDG.E.U8 R2, desc[UR36][R2.64] ;  /* 0x0000002402027981 */ /* 0x000ea4000c1e1100 */
[----:B--2---:R-:W-:Y:S01]  /*88b0*/  I2FP.F32.U32 R5, R2 ;  /* 0x0000000200057245 */ /* 0x004fe20000201000 */
[----:B------:R-:W-:Y:S06]  /*88c0*/  BRA `(.L_x_6059) ;  /* 0x0000000c00447947 */ /* 0x000fec0003800000 */
.L_x_6056:
        /* <DEDUP_REMOVED lines=9> */
.L_x_6061:
[----:B------:R-:W2:Y:S02]  /*8960*/  LDG.E R2, desc[UR36][R2.64] ;  /* 0x0000002402027981 */ /* 0x000ea4000c1e1900 */
[----:B--2---:R-:W-:Y:S01]  /*8970*/  I2FP.F32.S32 R5, R2 ;  /* 0x0000000200057245 */ /* 0x004fe20000201400 */
[----:B------:R-:W-:Y:S06]  /*8980*/  BRA `(.L_x_6059) ;  /* 0x0000000c00147947 */ /* 0x000fec0003800000 */
.L_x_6060:
[----:B------:R-:W2:Y:S02]  /*8990*/  LDG.E.U16 R2, desc[UR36][R2.64] ;  /* 0x0000002402027981 */ /* 0x000ea4000c1e1500 */
[----:B--2---:R0:W2:Y:S01]  /*89a0*/  I2F.S16 R5, R2 ;  /* 0x0000000200057306 */ /* 0x0040a20000101400 */
[----:B------:R-:W-:Y:S05]  /*89b0*/  BRA `(.L_x_6059) ;  /* 0x0000000c00087947 */ /* 0x000fea0003800000 */
.L_x_6055:
        /* <DEDUP_REMOVED lines=8> */
.L_x_6063:
[----:B------:R-:W2:Y:S02]  /*8a40*/  LDG.E.U16 R2, desc[UR36][R2.64] ;  /* 0x0000002402027981 */ /* 0x000ea4000c1e1500 */
[----:B--2---:R-:W-:Y:S01]  /*8a50*/  HADD2.F32 R5, -RZ, R2.H0_H0 ;  /* 0x20000002ff057230 */ /* 0x004fe20000004100 */
[----:B------:R-:W-:Y:S06]  /*8a60*/  BRA `(.L_x_6059) ;  /* 0x0000000800dc7947 */ /* 0x000fec0003800000 */
.L_x_6062:
        /* <DEDUP_REMOVED lines=8> */
.L_x_6065:
[----:B------:R-:W2:Y:S02]  /*8af0*/  LDG.E.U16 R2, desc[UR36][R2.64] ;  /* 0x0000002402027981 */ /* 0x000ea4000c1e1500 */
[----:B--2---:R-:W-:Y:S01]  /*8b00*/  HADD2.F32 R5, -RZ, R2.H0_H0 ;  /* 0x20000002ff057230 */ /* 0x004fe20000004100 */
[----:B------:R-:W-:Y:S06]  /*8b10*/  BRA `(.L_x_6059) ;  /* 0x0000000800b07947 */ /* 0x000fec0003800000 */
.L_x_6064:
        /* <DEDUP_REMOVED lines=11> */
.L_x_6054:
        /* <DEDUP_REMOVED lines=12> */
.L_x_6068:
        /* <DEDUP_REMOVED lines=11> */
.L_x_6067:
        /* <DEDUP_REMOVED lines=25> */
.L_x_6070:
        /* <DEDUP_REMOVED lines=12> */
.L_x_6069:
[----:B------:R-:W2:Y:S02]  /*8f90*/  LDG.E.U16 R2, desc[UR36][R2.64] ;  /* 0x0000002402027981 */ /* 0x000ea4000c1e1500 */
[----:B--2---:R-:W-:Y:S01]  /*8fa0*/  SHF.L.U32 R5, R2, 0x10, RZ ;  /* 0x0000001002057819 */ /* 0x004fe200000006ff */
[----:B------:R-:W-:Y:S06]  /*8fb0*/  BRA `(.L_x_6059) ;  /* 0x0000000400887947 */ /* 0x000fec0003800000 */
.L_x_6066:
        /* <DEDUP_REMOVED lines=11> */
.L_x_6073:
        /* <DEDUP_REMOVED lines=20> */
.L_x_6075:
[----:B------:R-:W-:Y:S05]  /*91b0*/  BSYNC.RECONVERGENT B0 ;  /* 0x0000000000007941 */ /* 0x000fea0003800200 */
.L_x_6074:
[----:B------:R-:W-:Y:S01]  /*91c0*/  IMAD.SHL.U32 R0, R0, 0x100000, RZ ;  /* 0x0010000000007824 */ /* 0x000fe200078e00ff */
[----:B------:R-:W-:-:S04]  /*91d0*/  LEA R2, R2, 0x3b800000, 0x17 ;  /* 0x3b80000002027811 */ /* 0x000fc800078eb8ff */
[----:B------:R-:W-:Y:S01]  /*91e0*/  LOP3.LUT R5, R2, R0, R7, 0xfe, !PT ;  /* 0x0000000002057212 */ /* 0x000fe200078efe07 */
[----:B------:R-:W-:Y:S06]  /*91f0*/  BRA `(.L_x_6059) ;  /* 0x0000000000f87947 */ /* 0x000fec0003800000 */
.L_x_6072:
        /* <DEDUP_REMOVED lines=20> */
.L_x_6077:
[----:B------:R-:W-:Y:S05]  /*9340*/  BSYNC.RECONVERGENT B0 ;  /* 0x0000000000007941 */ /* 0x000fea0003800200 */
.L_x_6076:
[----:B------:R-:W-:Y:S01]  /*9350*/  IMAD.SHL.U32 R0, R0, 0x200000, RZ ;  /* 0x0020000000007824 */ /* 0x000fe200078e00ff */
[----:B------:R-:W-:-:S04]  /*9360*/  LEA R2, R2, 0x37800000, 0x17 ;  /* 0x3780000002027811 */ /* 0x000fc800078eb8ff */
[----:B------:R-:W-:Y:S01]  /*9370*/  LOP3.LUT R5, R2, R0, R7, 0xfe, !PT ;  /* 0x0000000002057212 */ /* 0x000fe200078efe07 */
[----:B------:R-:W-:Y:S06]  /*9380*/  BRA `(.L_x_6059) ;  /* 0x0000000000947947 */ /* 0x000fec0003800000 */
.L_x_6071:
        /* <DEDUP_REMOVED lines=14> */
.L_x_6058:
[----:B------:R-:W-:Y:S01]  /*9470*/  MOV R2, 0x0 ;  /* 0x0000000000027802 */ /* 0x000fe20000000f00 */
[----:B------:R-:W0:Y:S01]  /*9480*/  LDCU.64 UR4, c[0x4][0x128] ;  /* 0x01002500ff0477ac */ /* 0x000e220008000a00 */
[----:B------:R-:W-:Y:S02]  /*9490*/  HFMA2 R12, -RZ, RZ, 0, 5.9604644775390625e-08 ;  /* 0x00000001ff0c7431 */ /* 0x000fe400000001ff */
[----:B------:R-:W-:Y:S01]  /*94a0*/  IMAD.MOV.U32 R8, RZ, RZ, 0x4e ;  /* 0x0000004eff087424 */ /* 0x000fe200078e00ff */
[----:B------:R-:W2:Y:S01]  /*94b0*/  LDCU.64 UR6, c[0x4][0x130] ;  /* 0x01002600ff0677ac */ /* 0x000ea20008000a00 */
[----:B------:R-:W1:Y:S01]  /*94c0*/  LDC.64 R2, c[0x4][R2] ;  /* 0x0100000002027b82 */ /* 0x000e620000000a00 */
[----:B------:R-:W-:Y:S01]  /*94d0*/  IMAD.MOV.U32 R13, RZ, RZ, RZ ;  /* 0x000000ffff0d7224 */ /* 0x000fe200078e00ff */
[----:B------:R-:W3:Y:S01]  /*94e0*/  LDCU.64 UR8, c[0x4][0x18] ;  /* 0x01000300ff0877ac */ /* 0x000ee20008000a00 */
[----:B0-----:R-:W-:Y:S01]  /*94f0*/  IMAD.U32 R4, RZ, RZ, UR4 ;  /* 0x00000004ff047e24 */ /* 0x001fe2000f8e00ff */
[----:B------:R-:W-:Y:S01]  /*9500*/  MOV R5, UR5 ;  /* 0x0000000500057c02 */ /* 0x000fe20008000f00 */
[----:B--2---:R-:W-:-:S02]  /*9510*/  IMAD.U32 R6, RZ, RZ, UR6 ;  /* 0x00000006ff067e24 */ /* 0x004fc4000f8e00ff */
[----:B------:R-:W-:Y:S01]  /*9520*/  IMAD.U32 R7, RZ, RZ, UR7 ;  /* 0x00000007ff077e24 */ /* 0x000fe2000f8e00ff */
[----:B---3--:R-:W-:Y:S01]  /*9530*/  MOV R10, UR8 ;  /* 0x00000008000a7c02 */ /* 0x008fe20008000f00 */
[----:B------:R-:W-:-:S07]  /*9540*/  IMAD.U32 R11, RZ, RZ, UR9 ;  /* 0x00000009ff0b7e24 */ /* 0x000fce000f8e00ff */
[----:B------:R-:W-:-:S07]  /*9550*/  LEPC R20, `(.L_x_6080) ;  /* 0x000000001014794e */ /* 0x000fce0000000000 */
[----:B-1--45:R-:W-:Y:S05]  /*9560*/  CALL.ABS.NOINC R2 ;  /* 0x0000000002007343 */ /* 0x032fea0003c00000 */
.L_x_6080:
[----:B------:R-:W-:Y:S01]  /*9570*/  IMAD.MOV.U32 R5, RZ, RZ, RZ ;  /* 0x000000ffff057224 */ /* 0x000fe200078e00ff */
[----:B------:R-:W-:Y:S06]  /*9580*/  BRA `(.L_x_6059) ;  /* 0x0000000000147947 */ /* 0x000fec0003800000 */
.L_x_6079:
[----:B------:R-:W2:Y:S02]  /*9590*/  LDG.E.64 R2, desc[UR36][R2.64] ;  /* 0x0000002402027981 */ /* 0x000ea4000c1e1b00 */
[----:B--2---:R0:W2:Y:S02]  /*95a0*/  I2F.U64 R5, R2 ;  /* 0x0000000200057312 */ /* 0x0040a40000301000 */
[----:B0-2---:R-:W-:Y:S05]  /*95b0*/  BRA `(.L_x_6059) ;  /* 0x0000000000087947 */ /* 0x005fea0003800000 */
.L_x_6078:
[----:B------:R-:W2:Y:S02]  /*95c0*/  LDG.E R2, desc[UR36][R2.64] ;  /* 0x0000002402027981 */ /* 0x000ea4000c1e1900 */
[----:B--2---:R-:W-:-:S07]  /*95d0*/  I2FP.F32.U32 R5, R2 ;  /* 0x0000000200057245 */ /* 0x004fce0000201000 */
.L_x_6059:
[----:B------:R-:W-:Y:S05]  /*95e0*/  BSYNC.RECONVERGENT B6 ;  /* 0x0000000000067941 */ /* 0x000fea0003800200 */
.L_x_6053:
[----:B------:R-:W0:Y:S01]  /*95f0*/  LDCU.64 UR6, c[0x0][0x648] ;  /* 0x0000c900ff0677ac */ /* 0x000e220008000a00 */
[----:B--2--5:R-:W-:Y:S01]  /*9600*/  FSETP.GEU.FTZ.AND P0, PT, |R5|, 0.5, PT ;  /* 0x3f0000000500780b */ /* 0x024fe20003f1e200 */
[----:B-1-34-:R-:W-:Y:S01]  /*9610*/  FADD.FTZ R0, R23, -R18 ;  /* 0x8000001217007221 */ /* 0x01afe20000010000 */
[----:B------:R-:W-:-:S04]  /*9620*/  UPRMT UR4, UR44, 0x9910, URZ ;  /* 0x000099102c047896 */ /* 0x000fc800080000ff */
[----:B------:R-:W-:-:S07]  /*9630*/  UISETP.GT.AND UP0, UPT, UR4, 0x9, UPT ;  /* 0x000000090400788c */ /* 0x000fce000bf04270 */
[----:B------:R-:W-:Y:S01]  /*9640*/  @!P0 FFMA.FTZ R18, R0, R5, R18 ;  /* 0x0000000500128223 */ /* 0x000fe20000010012 */
[----:B------:R-:W-:Y:S01]  /*9650*/  @P0 FADD.FTZ R5, -R5, 1 ;  /* 0x3f80000005050421 */ /* 0x000fe20000010100 */
[----:B0-----:R-:W-:-:S03]  /*9660*/  IADD3 R2, P1, PT, R16, UR6, RZ ;  /* 0x0000000610027c10 */ /* 0x001fc6000ff3e0ff */
        /* <DEDUP_REMOVED lines=14> */
.L_x_6084:
[----:B------:R-:W0:Y:S02]  /*9750*/  F2I.S64.TRUNC R18, R18 ;  /* 0x0000001200127311 */ /* 0x000e24000020d900 */
[----:B0-----:R-:W-:-:S05]  /*9760*/  IMAD.MOV.U32 R5, RZ, RZ, R18 ;  /* 0x000000ffff057224 */ /* 0x001fca00078e0012 */
[----:B------:R0:W-:Y:S01]  /*9770*/  STG.E.U8 desc[UR36][R2.64], R5 ;  /* 0x0000000502007986 */ /* 0x0001e2000c101124 */
[----:B------:R-:W-:Y:S05]  /*9780*/  BRA `(.L_x_6086) ;  /* 0x0000000c00287947 */ /* 0x000fea0003800000 */
.L_x_6083:
        /* <DEDUP_REMOVED lines=9> */
.L_x_6088:
[----:B------:R-:W0:Y:S02]  /*9820*/  F2I.FTZ.TRUNC.NTZ R5, R18 ;  /* 0x0000001200057305 */ /* 0x000e24000021f100 */
[----:B0-----:R0:W-:Y:S01]  /*9830*/  STG.E desc[UR36][R2.64], R5 ;  /* 0x0000000502007986 */ /* 0x0011e2000c101924 */
[----:B------:R-:W-:Y:S05]  /*9840*/  BRA `(.L_x_6086) ;  /* 0x0000000800f87947 */ /* 0x000fea0003800000 */
.L_x_6087:
[----:B------:R-:W0:Y:S02]  /*9850*/  F2I.FTZ.TRUNC.NTZ R5, R18 ;  /* 0x0000001200057305 */ /* 0x000e24000021f100 */
[----:B0-----:R0:W-:Y:S01]  /*9860*/  STG.E.U16 desc[UR36][R2.64], R5 ;  /* 0x0000000502007986 */ /* 0x0011e2000c101524 */
[----:B------:R-:W-:Y:S05]  /*9870*/  BRA `(.L_x_6086) ;  /* 0x0000000800ec7947 */ /* 0x000fea0003800000 */
.L_x_6082:
        /* <DEDUP_REMOVED lines=8> */
.L_x_6090:
[----:B------:R-:W-:-:S05]  /*9900*/  F2FP.F16.F32.PACK_AB R18, RZ, R18 ;  /* 0x00000012ff12723e */ /* 0x000fca00000000ff */
[----:B------:R0:W-:Y:S01]  /*9910*/  STG.E.U16 desc[UR36][R2.64], R18 ;  /* 0x0000001202007986 */ /* 0x0001e2000c101524 */
[----:B------:R-:W-:Y:S05]  /*9920*/  BRA `(.L_x_6086) ;  /* 0x0000000800c07947 */ /* 0x000fea0003800000 */
.L_x_6089:
        /* <DEDUP_REMOVED lines=9> */
.L_x_6092:
[----:B------:R-:W-:-:S04]  /*99c0*/  F2FP.F16.F32.PACK_AB R5, RZ, R18 ;  /* 0x00000012ff05723e */ /* 0x000fc800000000ff */
[----:B------:R-:W-:-:S05]  /*99d0*/  PRMT R5, R5, 0x5410, RZ ;  /* 0x0000541005057816 */ /* 0x000fca00000000ff */
[----:B------:R2:W-:Y:S01]  /*99e0*/  STG.E desc[UR36][R2.64], R5 ;  /* 0x0000000502007986 */ /* 0x0005e2000c101924 */
[----:B------:R-:W-:Y:S05]  /*99f0*/  BRA `(.L_x_6086) ;  /* 0x00000008008c7947 */ /* 0x000fea0003800000 */
.L_x_6091:
[----:B------:R-:W-:-:S06]  /*9a00*/  FMUL.FTZ R4, R18, 1 ;  /* 0x3f80000012047820 */ /* 0x000fcc0000410000 */
[----:B------:R-:W0:Y:S02]  /*9a10*/  F2F.F64.F32 R4, R4 ;  /* 0x0000000400047310 */ /* 0x000e240000201800 */
[----:B0-----:R4:W-:Y:S01]  /*9a20*/  STG.E.64 desc[UR36][R2.64], R4 ;  /* 0x0000000402007986 */ /* 0x0019e2000c101b24 */
[----:B------:R-:W-:Y:S05]  /*9a30*/  BRA `(.L_x_6086) ;  /* 0x00000008007c7947 */ /* 0x000fea0003800000 */
.L_x_6081:
        /* <DEDUP_REMOVED lines=13> */
.L_x_6096:
        /* <DEDUP_REMOVED lines=16> */
.L_x_6099:
[----:B------:R-:W-:-:S04]  /*9c10*/  SHF.R.U32.HI R18, RZ, 0x18, R18 ;  /* 0x00000018ff127819 */ /* 0x000fc80000011612 */
[----:B------:R-:W-:-:S04]  /*9c20*/  LOP3.LUT R5, R5, 0x80, R18, 0xf8, !PT ;  /* 0x0000008005057812 */ /* 0x000fc800078ef812 */
[----:B------:R-:W-:-:S07]  /*9c30*/  PRMT R0, R5, 0x7610, R0 ;  /* 0x0000761005007816 */ /* 0x000fce0000000000 */
.L_x_6098:
[----:B------:R-:W-:Y:S05]  /*9c40*/  BSYNC.RECONVERGENT B0 ;  /* 0x0000000000007941 */ /* 0x000fea0003800200 */
.L_x_6097:
[----:B------:R0:W-:Y:S01]  /*9c50*/  STG.E.U8 desc[UR36][R2.64], R0 ;  /* 0x0000000002007986 */ /* 0x0001e2000c101124 */
[----:B------:R-:W-:Y:S05]  /*9c60*/  BRA `(.L_x_6086) ;  /* 0x0000000400f07947 */ /* 0x000fea0003800000 */
.L_x_6095:
        /* <DEDUP_REMOVED lines=16> */
.L_x_6102:
[----:B------:R-:W-:-:S04]  /*9d70*/  SHF.R.U32.HI R18, RZ, 0x18, R18 ;  /* 0x00000018ff127819 */ /* 0x000fc80000011612 */
[----:B------:R-:W-:-:S04]  /*9d80*/  LOP3.LUT R5, R5, 0x80, R18, 0xf8, !PT ;  /* 0x0000008005057812 */ /* 0x000fc800078ef812 */
[----:B------:R-:W-:-:S07]  /*9d90*/  PRMT R0, R5, 0x7610, R0 ;  /* 0x0000761005007816 */ /* 0x000fce0000000000 */
.L_x_6101:
[----:B------:R-:W-:Y:S05]  /*9da0*/  BSYNC.RECONVERGENT B0 ;  /* 0x0000000000007941 */ /* 0x000fea0003800200 */
.L_x_6100:
[----:B------:R0:W-:Y:S01]  /*9db0*/  STG.E.U8 desc[UR36][R2.64], R0 ;  /* 0x0000000002007986 */ /* 0x0001e2000c101124 */
[----:B------:R-:W-:Y:S05]  /*9dc0*/  BRA `(.L_x_6086) ;  /* 0x0000000400987947 */ /* 0x000fea0003800000 */
.L_x_6094:
        /* <DEDUP_REMOVED lines=21> */
.L_x_6104:
[----:B------:R-:W0:Y:S02]  /*9f20*/  F2I.U64.TRUNC R18, R18 ;  /* 0x0000001200127311 */ /* 0x000e24000020d800 */
[----:B0-----:R0:W-:Y:S01]  /*9f30*/  STG.E.64 desc[UR36][R2.64], R18 ;  /* 0x0000001202007986 */ /* 0x0011e2000c101b24 */
[----:B------:R-:W-:Y:S05]  /*9f40*/  BRA `(.L_x_6086) ;  /* 0x0000000400387947 */ /* 0x000fea0003800000 */
.L_x_6103:
[----:B------:R-:W0:Y:S02]  /*9f50*/  F2I.FTZ.U32.TRUNC.NTZ R5, R18 ;  /* 0x0000001200057305 */ /* 0x000e24000021f000 */
[----:B0-----:R0:W-:Y:S01]  /*9f60*/  STG.E desc[UR36][R2.64], R5 ;  /* 0x0000000502007986 */ /* 0x0011e2000c101924 */
[----:B------:R-:W-:Y:S05]  /*9f70*/  BRA `(.L_x_6086) ;  /* 0x00000004002c7947 */ /* 0x000fea0003800000 */
.L_x_6093:
        /* <DEDUP_REMOVED lines=10> */
.L_x_6106:
[----:B------:R-:W-:Y:S01]  /*a020*/  FMUL.FTZ R4, R18, 1 ;  /* 0x3f80000012047820 */ /* 0x000fe20000410000 */
[----:B------:R-:W-:-:S05]  /*a030*/  CS2R R6, SRZ ;  /* 0x0000000000067805 */ /* 0x000fca000001ff00 */
[----:B------:R-:W0:Y:S02]  /*a040*/  F2F.F64.F32 R4, R4 ;  /* 0x0000000400047310 */ /* 0x000e240000201800 */
[----:B0-----:R0:W-:Y:S01]  /*a050*/  STG.E.128 desc[UR36][R2.64], R4 ;  /* 0x0000000402007986 */ /* 0x0011e2000c101d24 */
[----:B------:R-:W-:Y:S05]  /*a060*/  BRA `(.L_x_6086) ;  /* 0x0000000000f07947 */ /* 0x000fea0003800000 */
.L_x_6105:
[----:B------:R-:W-:-:S09]  /*a070*/  UISETP.NE.AND UP0, UPT, UR4, 0xf, UPT ;  /* 0x0000000f0400788c */ /* 0x000fd2000bf05270 */
[----:B------:R-:W-:Y:S05]  /*a080*/  BRA.U !UP0, `(.L_x_6107) ;  /* 0x0000000108e07547 */ /* 0x000fea000b800000 */
[----:B------:R-:W-:-:S09]  /*a090*/  UISETP.NE.AND UP0, UPT, UR4, 0x17, UPT ;  /* 0x000000170400788c */ /* 0x000fd2000bf05270 */
[----:B------:R-:W-:Y:S05]  /*a0a0*/  BRA.U !UP0, `(.L_x_6108) ;  /* 0x00000001088c7547 */ /* 0x000fea000b800000 */
[----:B------:R-:W-:-:S09]  /*a0b0*/  UISETP.NE.AND UP0, UPT, UR4, 0x18, UPT ;  /* 0x000000180400788c */ /* 0x000fd2000bf05270 */
[----:B------:R-:W-:Y:S05]  /*a0c0*/  BRA.U !UP0, `(.L_x_6109) ;  /* 0x0000000108447547 */ /* 0x000fea000b800000 */
.L_x_6085:
[----:B------:R-:W-:Y:S01]  /*a0d0*/  MOV R0, 0x0 ;  /* 0x0000000000007802 */ /* 0x000fe20000000f00 */
[----:B------:R-:W0:Y:S01]  /*a0e0*/  LDCU.64 UR4, c[0x4][0x128] ;  /* 0x01002500ff0477ac */ /* 0x000e220008000a00 */
[----:B------:R-:W-:Y:S02]  /*a0f0*/  HFMA2 R8, -RZ, RZ, 0, 6.020069122314453125e-06 ;  /* 0x00000065ff087431 */ /* 0x000fe400000001ff */
[----:B------:R-:W-:Y:S01]  /*a100*/  IMAD.MOV.U32 R12, RZ, RZ, 0x1 ;  /* 0x00000001ff0c7424 */ /* 0x000fe200078e00ff */
[----:B------:R1:W2:Y:S01]  /*a110*/  LDC.64 R2, c[0x4][R0] ;  /* 0x0100000000027b82 */ /* 0x0002a20000000a00 */
[----:B------:R-:W3:Y:S01]  /*a120*/  LDCU.64 UR6, c[0x4][0x130] ;  /* 0x01002600ff0677ac */ /* 0x000ee20008000a00 */
[----:B------:R-:W-:Y:S01]  /*a130*/  IMAD.MOV.U32 R13, RZ, RZ, RZ ;  /* 0x000000ffff0d7224 */ /* 0x000fe200078e00ff */
[----:B------:R-:W4:Y:S01]  /*a140*/  LDCU.64 UR8, c[0x4][0x20] ;  /* 0x01000400ff0877ac */ /* 0x000f220008000a00 */
[----:B0-----:R-:W-:Y:S01]  /*a150*/  MOV R4, UR4 ;  /* 0x0000000400047c02 */ /* 0x001fe20008000f00 */
[----:B------:R-:W-:-:S02]  /*a160*/  IMAD.U32 R5, RZ, RZ, UR5 ;  /* 0x00000005ff057e24 */ /* 0x000fc4000f8e00ff */
[----:B---3--:R-:W-:Y:S01]  /*a170*/  IMAD.U32 R6, RZ, RZ, UR6 ;  /* 0x00000006ff067e24 */ /* 0x008fe2000f8e00ff */
[----:B------:R-:W-:Y:S01]  /*a180*/  MOV R7, UR7 ;  /* 0x0000000700077c02 */ /* 0x000fe20008000f00 */
[----:B----4-:R-:W-:Y:S02]  /*a190*/  IMAD.U32 R10, RZ, RZ, UR8 ;  /* 0x00000008ff0a7e24 */ /* 0x010fe4000f8e00ff */
[----:B-1----:R-:W-:-:S07]  /*a1a0*/  IMAD.U32 R11, RZ, RZ, UR9 ;  /* 0x00000009ff0b7e24 */ /* 0x002fce000f8e00ff */
[----:B------:R-:W-:-:S07]  /*a1b0*/  LEPC R20, `(.L_x_6110) ;  /* 0x000000001014794e */ /* 0x000fce0000000000 */
[----:B--2---:R-:W-:Y:S05]  /*a1c0*/  CALL.ABS.NOINC R2 ;  /* 0x0000000002007343 */ /* 0x004fea0003c00000 */
.L_x_6110:
[----:B------:R-:W-:Y:S05]  /*a1d0*/  BRA `(.L_x_6086) ;  /* 0x0000000000947947 */ /* 0x000fea0003800000 */
.L_x_6109:
        /* <DEDUP_REMOVED lines=12> */
.L_x_6112:
[----:B------:R-:W-:Y:S05]  /*a2a0*/  BSYNC.RECONVERGENT B0 ;  /* 0x0000000000007941 */ /* 0x000fea0003800200 */
.L_x_6111:
[----:B------:R-:W-:-:S05]  /*a2b0*/  LOP3.LUT R5, R0, 0x80, R7, 0xf8, !PT ;  /* 0x0000008000057812 */ /* 0x000fca00078ef807 */
[----:B------:R0:W-:Y:S01]  /*a2c0*/  STG.E.U8 desc[UR36][R2.64], R5 ;  /* 0x0000000502007986 */ /* 0x0001e2000c101124 */
[----:B------:R-:W-:Y:S05]  /*a2d0*/  BRA `(.L_x_6086) ;  /* 0x0000000000547947 */ /* 0x000fea0003800000 */
.L_x_6108:
        /* <DEDUP_REMOVED lines=11> */
.L_x_6114:
[----:B------:R-:W-:Y:S01]  /*a390*/  IMAD.MOV.U32 R0, RZ, RZ, 0x7f ;  /* 0x0000007fff007424 */ /* 0x000fe200078e00ff */
[----:B------:R-:W-:-:S04]  /*a3a0*/  ISETP.GT.U32.AND P0, PT, R4, 0x7f800000, PT ;  /* 0x7f8000000400780c */ /* 0x000fc80003f04070 */
[----:B------:R-:W-:-:S09]  /*a3b0*/  SEL R0, R0, 0x7c, P0 ;  /* 0x0000007c00007807 */ /* 0x000fd20000000000 */
.L_x_6115:
[----:B------:R-:W-:Y:S05]  /*a3c0*/  BSYNC.RECONVERGENT B0 ;  /* 0x0000000000007941 */ /* 0x000fea0003800200 */
.L_x_6113:
[----:B------:R-:W-:-:S04]  /*a3d0*/  SHF.R.U32.HI R5, RZ, 0x18, R18 ;  /* 0x00000018ff057819 */ /* 0x000fc80000011612 */
[----:B------:R-:W-:-:S05]  /*a3e0*/  LOP3.LUT R5, R0, 0x80, R5, 0xf8, !PT ;  /* 0x0000008000057812 */ /* 0x000fca00078ef805 */
[----:B------:R0:W-:Y:S01]  /*a3f0*/  STG.E.U8 desc[UR36][R2.64], R5 ;  /* 0x0000000502007986 */ /* 0x0001e2000c101124 */
[----:B------:R-:W-:Y:S05]  /*a400*/  BRA `(.L_x_6086) ;  /* 0x0000000000087947 */ /* 0x000fea0003800000 */
.L_x_6107:
[----:B------:R-:W-:-:S05]  /*a410*/  F2FP.BF16.F32.PACK_AB R18, RZ, R18 ;  /* 0x00000012ff12723e */ /* 0x000fca00000010ff */
[----:B------:R0:W-:Y:S02]  /*a420*/  STG.E.U16 desc[UR36][R2.64], R18 ;  /* 0x0000001202007986 */ /* 0x0001e4000c101524 */
.L_x_6086:
[----:B------:R-:W-:-:S07]  /*a430*/  VIADD R17, R17, 0x80 ;  /* 0x0000008011117836 */ /* 0x000fce0000000000 */
.L_x_5995:
[----:B------:R-:W-:Y:S05]  /*a440*/  BSYNC.RECONVERGENT B7 ;  /* 0x0000000000077941 */ /* 0x000fea0003800200 */
.L_x_5994:
[----:B------:R-:W5:Y:S01]  /*a450*/  LDCU UR4, c[0x0][0x380] ;  /* 0x00007000ff0477ac */ /* 0x000f620008000800 */
[----:B------:R-:W-:Y:S01]  /*a460*/  BSSY.RECONVERGENT B7, `(.L_x_6116) ;  /* 0x0000519000077945 */ /* 0x000fe20003800200 */
[----:B-----5:R-:W-:-:S13]  /*a470*/  ISETP.GE.AND P0, PT, R17, UR4, PT ;  /* 0x0000000411007c0c */ /* 0x020fda000bf06270 */
[----:B------:R-:W-:Y:S05]  /*a480*/  @P0 BRA `(.L_x_6117) ;  /* 0x0000005000580947 */ /* 0x000fea0003800000 */
[----:B------:R-:W5:Y:S01]  /*a490*/  LDCU UR4, c[0x0][0x388] ;  /* 0x00007100ff0477ac */ /* 0x000f620008000800 */
[----:B0--3--:R-:W-:Y:S02]  /*a4a0*/  HFMA2 R19, -RZ, RZ, 0, 0 ;  /* 0x00000000ff137431 */ /* 0x009fe400000001ff */
        /* <DEDUP_REMOVED lines=9> */
[----:B------:R-:W3:Y:S01]  /*a540*/  LDCU.64 UR10, c[0x0][0x4c0] ;  /* 0x00009800ff0a77ac */ /* 0x000ee20008000a00 */
[----:B------:R-:W-:Y:S01]  /*a550*/  UISETP.NE.AND UP0, UPT, UR42, URZ, UPT ;  /* 0x000000ff2a00728c */ /* 0x000fe2000bf05270 */
[----:B-1--4-:R-:W-:-:S05]  /*a560*/  IMAD.HI.U32 R2, R17, UR4, R16 ;  /* 0x0000000411027c27 */ /* 0x012fca000f8e0010 */
[----:B------:R-:W-:-:S05]  /*a570*/  SHF.R.U32.HI R3, RZ, UR5, R2 ;  /* 0x00000005ff037c19 */ /* 0x000fca0008011602 */
[----:B------:R-:W-:-:S04]  /*a580*/  IMAD.MOV R0, RZ, RZ, -R3 ;  /* 0x000000ffff007224 */ /* 0x000fc800078e0a03 */
[----:B0-----:R-:W-:-:S04]  /*a590*/  IMAD R19, R0, UR6, R17 ;  /* 0x0000000600137c24 */ /* 0x001fc8000f8e0211 */
[C---:B--2---:R-:W-:Y:S02]  /*a5a0*/  IMAD R16, R19.reuse, UR8, RZ ;  /* 0x0000000813107c24 */ /* 0x044fe4000f8e02ff */
[C---:B------:R-:W-:Y:S02]  /*a5b0*/  IMAD R0, R19.reuse, UR9, RZ ;  /* 0x0000000913007c24 */ /* 0x040fe4000f8e02ff */
[C---:B---3--:R-:W-:Y:S02]  /*a5c0*/  IMAD R22, R19.reuse, UR10, RZ ;  /* 0x0000000a13167c24 */ /* 0x048fe4000f8e02ff */
        /* <DEDUP_REMOVED lines=360> */
.L_x_6118:
[----:B------:R-:W1:Y:S01]  /*bc50*/  LDCU.64 UR6, c[0x0][0x650] ;  /* 0x0000ca00ff0677ac */ /* 0x000e620008000a00 */
[----:B------:R-:W-:Y:S01]  /*bc60*/  BSSY.RECONVERGENT B6, `(.L_x_6119) ;  /* 0x00000e5000067945 */ /* 0x000fe20003800200 */
[----:B------:R-:W-:-:S04]  /*bc70*/  UPRMT UR4, UR40, 0x9910, URZ ;  /* 0x0000991028047896 */ /* 0x000fc800080000ff */
[----:B------:R-:W-:Y:S01]  /*bc80*/  UISETP.GT.AND UP0, UPT, UR4, 0x9, UPT ;  /* 0x000000090400788c */ /* 0x000fe2000bf04270 */
[----:B-1--4-:R-:W-:-:S04]  /*bc90*/  IADD3 R2, P0, PT, R0, UR6, RZ ;  /* 0x0000000600027c10 */ /* 0x012fc8000ff1e0ff */
        /* <DEDUP_REMOVED lines=13> */
.L_x_6123:
[----:B------:R-:W2:Y:S02]  /*bd70*/  LDG.E.U8 R2, desc[UR36][R2.64] ;  /* 0x0000002402027981 */ /* 0x000ea4000c1e1100 */
[----:B--2---:R-:W-:Y:S01]  /*bd80*/  I2FP.F32.U32 R18, R2 ;  /* 0x0000000200127245 */ /* 0x004fe20000201000 */
[----:B------:R-:W-:Y:S06]  /*bd90*/  BRA `(.L_x_6125) ;  /* 0x0000000c00447947 */ /* 0x000fec0003800000 */
.L_x_6122:
        /* <DEDUP_REMOVED lines=9> */
.L_x_6127:
[----:B------:R-:W2:Y:S02]  /*be30*/  LDG.E R2, desc[UR36][R2.64] ;  /* 0x0000002402027981 */ /* 0x000ea4000c1e1900 */
[----:B--2---:R-:W-:Y:S01]  /*be40*/  I2FP.F32.S32 R18, R2 ;  /* 0x0000000200127245 */ /* 0x004fe20000201400 */
[----:B------:R-:W-:Y:S06]  /*be50*/  BRA `(.L_x_6125) ;  /* 0x0000000c00147947 */ /* 0x000fec0003800000 */
.L_x_6126:
[----:B------:R-:W2:Y:S02]  /*be60*/  LDG.E.U16 R2, desc[UR36][R2.64] ;  /* 0x0000002402027981 */ /* 0x000ea4000c1e1500 */
[----:B--2---:R4:W0:Y:S01]  /*be70*/  I2F.S16 R18, R2 ;  /* 0x0000000200127306 */ /* 0x0048220000101400 */
[----:B------:R-:W-:Y:S05]  /*be80*/  BRA `(.L_x_6125) ;  /* 0x0000000c00087947 */ /* 0x000fea0003800000 */
.L_x_6121:
        /* <DEDUP_REMOVED lines=8> */
.L_x_6129:
[----:B------:R-:W2:Y:S02]  /*bf10*/  LDG.E.U16 R2, desc[UR36][R2.64] ;  /* 0x0000002402027981 */ /* 0x000ea4000c1e1500 */
[----:B--2---:R-:W-:Y:S01]  /*bf20*/  HADD2.F32 R18, -RZ, R2.H0_H0 ;  /* 0x20000002ff127230 */ /* 0x004fe20000004100 */
[----:B------:R-:W-:Y:S06]  /*bf30*/  BRA `(.L_x_6125) ;  /* 0x0000000800dc7947 */ /* 0x000fec0003800000 */
.L_x_6128:
        /* <DEDUP_REMOVED lines=8> */
.L_x_6131:
[----:B------:R-:W2:Y:S02]  /*bfc0*/  LDG.E.U16 R2, desc[UR36][R2.64] ;  /* 0x0000002402027981 */ /* 0x000ea4000c1e1500 */
[----:B--2---:R-:W-:Y:S01]  /*bfd0*/  HADD2.F32 R18, -RZ, R2.H0_H0 ;  /* 0x20000002ff127230 */ /* 0x004fe20000004100 */
[----:B------:R-:W-:Y:S06]  /*bfe0*/  BRA `(.L_x_6125) ;  /* 0x0000000800b07947 */ /* 0x000fec0003800000 */
.L_x_6130:
        /* <DEDUP_REMOVED lines=11> */
.L_x_6120:
        /* <DEDUP_REMOVED lines=12> */
.L_x_6134:
        /* <DEDUP_REMOVED lines=11> */
.L_x_6133:
        /* <DEDUP_REMOVED lines=25> */
.L_x_6136:
        /* <DEDUP_REMOVED lines=12> */
.L_x_6135:
[----:B------:R-:W2:Y:S02]  /*c460*/  LDG.E.U16 R2, desc[UR36][R2.64] ;  /* 0x0000002402027981 */ /* 0x000ea4000c1e1500 */
[----:B--2---:R-:W-:Y:S01]  /*c470*/  IMAD.U32 R18, R2, 0x10000, RZ ;  /* 0x0001000002127824 */ /* 0x004fe200078e00ff */
[----:B------:R-:W-:Y:S06]  /*c480*/  BRA `(.L_x_6125) ;  /* 0x0000000400887947 */ /* 0x000fec0003800000 */
.L_x_6132:
        /* <DEDUP_REMOVED lines=11> */
.L_x_6139:
        /* <DEDUP_REMOVED lines=20> */
.L_x_6141:
[----:B------:R-:W-:Y:S05]  /*c680*/  BSYNC.RECONVERGENT B0 ;  /* 0x0000000000007941 */ /* 0x000fea0003800200 */
.L_x_6140:
[----:B------:R-:W-:Y:S02]  /*c690*/  SHF.L.U32 R0, R0, 0x14, RZ ;  /* 0x0000001400007819 */ /* 0x000fe400000006ff */
[----:B------:R-:W-:-:S04]  /*c6a0*/  LEA R2, R2, 0x3b800000, 0x17 ;  /* 0x3b80000002027811 */ /* 0x000fc800078eb8ff */
[----:B------:R-:W-:Y:S01]  /*c6b0*/  LOP3.LUT R18, R2, R0, R7, 0xfe, !PT ;  /* 0x0000000002127212 */ /* 0x000fe200078efe07 */
[----:B------:R-:W-:Y:S06]  /*c6c0*/  BRA `(.L_x_6125) ;  /* 0x0000000000f87947 */ /* 0x000fec0003800000 */
.L_x_6138:
        /* <DEDUP_REMOVED lines=20> */
.L_x_6143:
[----:B------:R-:W-:Y:S05]  /*c810*/  BSYNC.RECONVERGENT B0 ;  /* 0x0000000000007941 */ /* 0x000fea0003800200 */
.L_x_6142:
[----:B------:R-:W-:Y:S01]  /*c820*/  IMAD.SHL.U32 R0, R0, 0x200000, RZ ;  /* 0x0020000000007824 */ /* 0x000fe200078e00ff */
[----:B------:R-:W-:-:S04]  /*c830*/  LEA R2, R2, 0x37800000, 0x17 ;  /* 0x3780000002027811 */ /* 0x000fc800078eb8ff */
[----:B------:R-:W-:Y:S01]  /*c840*/  LOP3.LUT R18, R2, R0, R7, 0xfe, !PT ;  /* 0x0000000002127212 */ /* 0x000fe200078efe07 */
[----:B------:R-:W-:Y:S06]  /*c850*/  BRA `(.L_x_6125) ;  /* 0x0000000000947947 */ /* 0x000fec0003800000 */
.L_x_6137:
        /* <DEDUP_REMOVED lines=14> */
.L_x_6124:
        /* <DEDUP_REMOVED lines=16> */
.L_x_6146:
[----:B------:R-:W-:Y:S01]  /*ca40*/  MOV R18, RZ ;  /* 0x000000ff00127202 */ /* 0x000fe20000000f00 */
[----:B------:R-:W-:Y:S06]  /*ca50*/  BRA `(.L_x_6125) ;  /* 0x0000000000147947 */ /* 0x000fec0003800000 */
.L_x_6145:
[----:B------:R-:W2:Y:S02]  /*ca60*/  LDG.E.64 R2, desc[UR36][R2.64] ;  /* 0x0000002402027981 */ /* 0x000ea4000c1e1b00 */
[----:B--2---:R0:W1:Y:S02]  /*ca70*/  I2F.U64 R18, R2 ;  /* 0x0000000200127312 */ /* 0x0040640000301000 */
[----:B01----:R-:W-:Y:S05]  /*ca80*/  BRA `(.L_x_6125) ;  /* 0x0000000000087947 */ /* 0x003fea0003800000 */
.L_x_6144:
[----:B------:R-:W2:Y:S02]  /*ca90*/  LDG.E R2, desc[UR36][R2.64] ;  /* 0x0000002402027981 */ /* 0x000ea4000c1e1900 */
[----:B--2---:R-:W-:-:S07]  /*caa0*/  I2FP.F32.U32 R18, R2 ;  /* 0x0000000200127245 */ /* 0x004fce0000201000 */
.L_x_6125:
[----:B------:R-:W-:Y:S05]  /*cab0*/  BSYNC.RECONVERGENT B6 ;  /* 0x0000000000067941 */ /* 0x000fea0003800200 */
.L_x_6119:
        /* <DEDUP_REMOVED lines=18> */
.L_x_6151:
[----:B------:R-:W2:Y:S02]  /*cbe0*/  LDG.E.U8 R2, desc[UR36][R2.64] ;  /* 0x0000002402027981 */ /* 0x000ea4000c1e1100 */
[----:B--2---:R-:W-:Y:S01]  /*cbf0*/  I2FP.F32.U32 R23, R2 ;  /* 0x0000000200177245 */ /* 0x004fe20000201000 */
[----:B------:R-:W-:Y:S06]  /*cc00*/  BRA `(.L_x_6153) ;  /* 0x0000000c00447947 */ /* 0x000fec0003800000 */
.L_x_6150:
        /* <DEDUP_REMOVED lines=9> */
.L_x_6155:
[----:B------:R-:W2:Y:S02]  /*cca0*/  LDG.E R2, desc[UR36][R2.64] ;  /* 0x0000002402027981 */ /* 0x000ea4000c1e1900 */
[----:B--2---:R-:W-:Y:S01]  /*ccb0*/  I2FP.F32.S32 R23, R2 ;  /* 0x0000000200177245 */ /* 0x004fe20000201400 */
[----:B------:R-:W-:Y:S06]  /*ccc0*/  BRA `(.L_x_6153) ;  /* 0x0000000c00147947 */ /* 0x000fec0003800000 */
.L_x_6154:
[----:B------:R-:W2:Y:S02]  /*ccd0*/  LDG.E.U16 R2, desc[UR36][R2.64] ;  /* 0x0000002402027981 */ /* 0x000ea4000c1e1500 */
[----:B--2---:R2:W4:Y:S01]  /*cce0*/  I2F.S16 R23, R2 ;  /* 0x0000000200177306 */ /* 0x0045220000101400 */
[----:B------:R-:W-:Y:S05]  /*ccf0*/  BRA `(.L_x_6153) ;  /* 0x0000000c00087947 */ /* 0x000fea0003800000 */
.L_x_6149:
        /* <DEDUP_REMOVED lines=8> */
.L_x_6157:
[----:B------:R-:W2:Y:S02]  /*cd80*/  LDG.E.U16 R2, desc[UR36][R2.64] ;  /* 0x0000002402027981 */ /* 0x000ea4000c1e1500 */
[----:B--2---:R-:W-:Y:S01]  /*cd90*/  HADD2.F32 R23, -RZ, R2.H0_H0 ;  /* 0x20000002ff177230 */ /* 0x004fe20000004100 */
[----:B------:R-:W-:Y:S06]  /*cda0*/  BRA `(.L_x_6153) ;  /* 0x0000000800dc7947 */ /* 0x000fec0003800000 */
.L_x_6156:
        /* <DEDUP_REMOVED lines=8> */
.L_x_6159:
[----:B------:R-:W2:Y:S02]  /*ce30*/  LDG.E.U16 R2, desc[UR36][R2.64] ;  /* 0x0000002402027981 */ /* 0x000ea4000c1e1500 */
[----:B--2---:R-:W-:Y:S01]  /*ce40*/  HADD2.F32 R23, -RZ, R2.H0_H0 ;  /* 0x20000002ff177230 */ /* 0x004fe20000004100 */
[----:B------:R-:W-:Y:S06]  /*ce50*/  BRA `(.L_x_6153) ;  /* 0x0000000800b07947 */ /* 0x000fec0003800000 */
.L_x_6158:
        /* <DEDUP_REMOVED lines=11> */
.L_x_6148:
        /* <DEDUP_REMOVED lines=12> */
.L_x_6162:
        /* <DEDUP_REMOVED lines=11> */
.L_x_6161:
        /* <DEDUP_REMOVED lines=25> */
.L_x_6164:
        /* <DEDUP_REMOVED lines=12> */
.L_x_6163:
[----:B------:R-:W2:Y:S02]  /*d2d0*/  LDG.E.U16 R2, desc[UR36][R2.64] ;  /* 0x0000002402027981 */ /* 0x000ea4000c1e1500 */
[----:B--2---:R-:W-:Y:S01]  /*d2e0*/  IMAD.U32 R23, R2, 0x10000, RZ ;  /* 0x0001000002177824 */ /* 0x004fe200078e00ff */
[----:B------:R-:W-:Y:S06]  /*d2f0*/  BRA `(.L_x_6153) ;  /* 0x0000000400887947 */ /* 0x000fec0003800000 */
.L_x_6160:
        /* <DEDUP_REMOVED lines=11> */
.L_x_6167:
        /* <DEDUP_REMOVED lines=20> */
.L_x_6169:
[----:B------:R-:W-:Y:S05]  /*d4f0*/  BSYNC.RECONVERGENT B0 ;  /* 0x0000000000007941 */ /* 0x000fea0003800200 */
.L_x_6168:
[----:B------:R-:W-:Y:S01]  /*d500*/  IMAD.SHL.U32 R0, R0, 0x100000, RZ ;  /* 0x0010000000007824 */ /* 0x000fe200078e00ff */
[----:B------:R-:W-:-:S04]  /*d510*/  LEA R2, R2, 0x3b800000, 0x17 ;  /* 0x3b80000002027811 */ /* 0x000fc800078eb8ff */
[----:B------:R-:W-:Y:S01]  /*d520*/  LOP3.LUT R23, R2, R0, R23, 0xfe, !PT ;  /* 0x0000000002177212 */ /* 0x000fe200078efe17 */
[----:B------:R-:W-:Y:S06]  /*d530*/  BRA `(.L_x_6153) ;  /* 0x0000000000f87947 */ /* 0x000fec0003800000 */
.L_x_6166:
        /* <DEDUP_REMOVED lines=20> */
.L_x_6171:
[----:B------:R-:W-:Y:S05]  /*d680*/  BSYNC.RECONVERGENT B0 ;  /* 0x0000000000007941 */ /* 0x000fea0003800200 */
.L_x_6170:
[----:B------:R-:W-:Y:S02]  /*d690*/  SHF.L.U32 R0, R0, 0x15, RZ ;  /* 0x0000001500007819 */ /* 0x000fe400000006ff */
[----:B------:R-:W-:-:S04]  /*d6a0*/  LEA R2, R2, 0x37800000, 0x17 ;  /* 0x3780000002027811 */ /* 0x000fc800078eb8ff */
[----:B------:R-:W-:Y:S01]  /*d6b0*/  LOP3.LUT R23, R2, R0, R23, 0xfe, !PT ;  /* 0x0000000002177212 */ /* 0x000fe200078efe17 */
[----:B------:R-:W-:Y:S06]  /*d6c0*/  BRA `(.L_x_6153) ;  /* 0x0000000000947947 */ /* 0x000fec0003800000 */
.L_x_6165:
        /* <DEDUP_REMOVED lines=14> */
.L_x_6152:
        /* <DEDUP_REMOVED lines=16> */
.L_x_6174:
[----:B------:R-:W-:Y:S01]  /*d8b0*/  IMAD.MOV.U32 R23, RZ, RZ, RZ ;  /* 0x000000ffff177224 */ /* 0x000fe200078e00ff */
[----:B------:R-:W-:Y:S06]  /*d8c0*/  BRA `(.L_x_6153) ;  /* 0x0000000000147947 */ /* 0x000fec0003800000 */
.L_x_6173:
[----:B------:R-:W2:Y:S02]  /*d8d0*/  LDG.E.64 R2, desc[UR36][R2.64] ;  /* 0x0000002402027981 */ /* 0x000ea4000c1e1b00 */
[----:B--2---:R0:W1:Y:S02]  /*d8e0*/  I2F.U64 R23, R2 ;  /* 0x0000000200177312 */ /* 0x0040640000301000 */
[----:B01----:R-:W-:Y:S05]  /*d8f0*/  BRA `(.L_x_6153) ;  /* 0x0000000000087947 */ /* 0x003fea0003800000 */
.L_x_6172:
[----:B------:R-:W2:Y:S02]  /*d900*/  LDG.E R2, desc[UR36][R2.64] ;  /* 0x0000002402027981 */ /* 0x000ea4000c1e1900 */
[----:B--2---:R-:W-:-:S07]  /*d910*/  I2FP.F32.U32 R23, R2 ;  /* 0x0000000200177245 */ /* 0x004fce0000201000 */
.L_x_6153:
[----:B------:R-:W-:Y:S05]  /*d920*/  BSYNC.RECONVERGENT B6 ;  /* 0x0000000000067941 */ /* 0x000fea0003800200 */
.L_x_6147:
        /* <DEDUP_REMOVED lines=18> */
.L_x_6179:
[----:B------:R-:W2:Y:S02]  /*da50*/  LDG.E.U8 R2, desc[UR36][R2.64] ;  /* 0x0000002402027981 */ /* 0x000ea4000c1e1100 */
[----:B--2---:R-:W-:Y:S01]  /*da60*/  I2FP.F32.U32 R5, R2 ;  /* 0x0000000200057245 */ /* 0x004fe20000201000 */
[----:B------:R-:W-:Y:S06]  /*da70*/  BRA `(.L_x_6181) ;  /* 0x0000000c00447947 */ /* 0x000fec0003800000 */
.L_x_6178:
        /* <DEDUP_REMOVED lines=9> */
.L_x_6183:
[----:B------:R-:W2:Y:S02]  /*db10*/  LDG.E R2, desc[UR36][R2.64] ;  /* 0x0000002402027981 */ /* 0x000ea4000c1e1900 */
[----:B--2---:R-:W-:Y:S01]  /*db20*/  I2FP.F32.S32 R5, R2 ;  /* 0x0000000200057245 */ /* 0x004fe20000201400 */
[----:B------:R-:W-:Y:S06]  /*db30*/  BRA `(.L_x_6181) ;  /* 0x0000000c00147947 */ /* 0x000fec0003800000 */
.L_x_6182:
[----:B------:R-:W2:Y:S02]  /*db40*/  LDG.E.U16 R2, desc[UR36][R2.64] ;  /* 0x0000002402027981 */ /* 0x000ea4000c1e1500 */
[----:B--2---:R0:W1:Y:S01]  /*db50*/  I2F.S16 R5, R2 ;  /* 0x0000000200057306 */ /* 0x0040620000101400 */
[----:B------:R-:W-:Y:S05]  /*db60*/  BRA `(.L_x_6181) ;  /* 0x0000000c00087947 */ /* 0x000fea0003800000 */
.L_x_6177:
        /* <DEDUP_REMOVED lines=8> */
.L_x_6185:
[----:B------:R-:W2:Y:S02]  /*dbf0*/  LDG.E.U16 R2, desc[UR36][R2.64] ;  /* 0x0000002402027981 */ /* 0x000ea4000c1e1500 */
[----:B--2---:R-:W-:Y:S01]  /*dc00*/  HADD2.F32 R5, -RZ, R2.H0_H0 ;  /* 0x20000002ff057230 */ /* 0x004fe20000004100 */
[----:B------:R-:W-:Y:S06]  /*dc10*/  BRA `(.L_x_6181) ;  /* 0x0000000800dc7947 */ /* 0x000fec0003800000 */
.L_x_6184:
        /* <DEDUP_REMOVED lines=8> */
.L_x_6187:
[----:B------:R-:W2:Y:S02]  /*dca0*/  LDG.E.U16 R2, desc[UR36][R2.64] ;  /* 0x0000002402027981 */ /* 0x000ea4000c1e1500 */
[----:B--2---:R-:W-:Y:S01]  /*dcb0*/  HADD2.F32 R5, -RZ, R2.H0_H0 ;  /* 0x20000002ff057230 */ /* 0x004fe20000004100 */
[----:B------:R-:W-:Y:S06]  /*dcc0*/  BRA `(.L_x_6181) ;  /* 0x0000000800b07947 */ /* 0x000fec0003800000 */
.L_x_6186:
        /* <DEDUP_REMOVED lines=11> */
.L_x_6176:
        /* <DEDUP_REMOVED lines=12> */
.L_x_6190:
        /* <DEDUP_REMOVED lines=11> */
.L_x_6189:
        /* <DEDUP_REMOVED lines=25> */
.L_x_6192:
        /* <DEDUP_REMOVED lines=12> */
.L_x_6191:
[----:B------:R-:W2:Y:S02]  /*e140*/  LDG.E.U16 R2, desc[UR36][R2.64] ;  /* 0x0000002402027981 */ /* 0x000ea4000c1e1500 */
[----:B--2---:R-:W-:Y:S01]  /*e150*/  SHF.L.U32 R5, R2, 0x10, RZ ;  /* 0x0000001002057819 */ /* 0x004fe200000006ff */
[----:B------:R-:W-:Y:S06]  /*e160*/  BRA `(.L_x_6181) ;  /* 0x0000000400887947 */ /* 0x000fec0003800000 */
.L_x_6188:
        /* <DEDUP_REMOVED lines=11> */
.L_x_6195:
        /* <DEDUP_REMOVED lines=20> */
.L_x_6197:
[----:B------:R-:W-:Y:S05]  /*e360*/  BSYNC.RECONVERGENT B0 ;  /* 0x0000000000007941 */ /* 0x000fea0003800200 */
.L_x_6196:
[----:B------:R-:W-:Y:S01]  /*e370*/  IMAD.SHL.U32 R0, R0, 0x100000, RZ ;  /* 0x0010000000007824 */ /* 0x000fe200078e00ff */
[----:B------:R-:W-:-:S04]  /*e380*/  LEA R2, R2, 0x3b800000, 0x17 ;  /* 0x3b80000002027811 */ /* 0x000fc800078eb8ff */
[----:B------:R-:W-:Y:S01]  /*e390*/  LOP3.LUT R5, R2, R0, R7, 0xfe, !PT ;  /* 0x0000000002057212 */ /* 0x000fe200078efe07 */
[----:B------:R-:W-:Y:S06]  /*e3a0*/  BRA `(.L_x_6181) ;  /* 0x0000000000f87947 */ /* 0x000fec0003800000 */
.L_x_6194:
        /* <DEDUP_REMOVED lines=20> */
.L_x_6199:
[----:B------:R-:W-:Y:S05]  /*e4f0*/  BSYNC.RECONVERGENT B0 ;  /* 0x0000000000007941 */ /* 0x000fea0003800200 */
.L_x_6198:
[----:B------:R-:W-:Y:S01]  /*e500*/  IMAD.SHL.U32 R0, R0, 0x200000, RZ ;  /* 0x0020000000007824 */ /* 0x000fe200078e00ff */
[----:B------:R-:W-:-:S04]  /*e510*/  LEA R2, R2, 0x37800000, 0x17 ;  /* 0x3780000002027811 */ /* 0x000fc800078eb8ff */
[----:B------:R-:W-:Y:S01]  /*e520*/  LOP3.LUT R5, R2, R0, R7, 0xfe, !PT ;  /* 0x0000000002057212 */ /* 0x000fe200078efe07 */
[----:B------:R-:W-:Y:S06]  /*e530*/  BRA `(.L_x_6181) ;  /* 0x0000000000947947 */ /* 0x000fec0003800000 */
.L_x_6193:
        /* <DEDUP_REMOVED lines=14> */
.L_x_6180:
        /* <DEDUP_REMOVED lines=16> */
.L_x_6202:
[----:B------:R-:W-:Y:S01]  /*e720*/  IMAD.MOV.U32 R5, RZ, RZ, RZ ;  /* 0x000000ffff057224 */ /* 0x000fe200078e00ff */
[----:B------:R-:W-:Y:S06]  /*e730*/  BRA `(.L_x_6181) ;  /* 0x0000000000147947 */ /* 0x000fec0003800000 */
.L_x_6201:
[----:B------:R-:W2:Y:S02]  /*e740*/  LDG.E.64 R2, desc[UR36][R2.64] ;  /* 0x0000002402027981 */ /* 0x000ea4000c1e1b00 */
[----:B--2---:R0:W1:Y:S02]  /*e750*/  I2F.U64 R5, R2 ;  /* 0x0000000200057312 */ /* 0x0040640000301000 */
[----:B01----:R-:W-:Y:S05]  /*e760*/  BRA `(.L_x_6181) ;  /* 0x0000000000087947 */ /* 0x003fea0003800000 */
.L_x_6200:
[----:B------:R-:W2:Y:S02]  /*e770*/  LDG.E R2, desc[UR36][R2.64] ;  /* 0x0000002402027981 */ /* 0x000ea4000c1e1900 */
[----:B--2---:R-:W-:-:S07]  /*e780*/  I2FP.F32.U32 R5, R2 ;  /* 0x0000000200057245 */ /* 0x004fce0000201000 */
.L_x_6181:
[----:B------:R-:W-:Y:S05]  /*e790*/  BSYNC.RECONVERGENT B6 ;  /* 0x0000000000067941 */ /* 0x000fea0003800200 */
.L_x_6175:
        /* <DEDUP_REMOVED lines=22> */
.L_x_6206:
[----:B------:R-:W0:Y:S02]  /*e900*/  F2I.S64.TRUNC R18, R18 ;  /* 0x0000001200127311 */ /* 0x000e24000020d900 */
[----:B0-----:R-:W-:-:S05]  /*e910*/  IMAD.MOV.U32 R5, RZ, RZ, R18 ;  /* 0x000000ffff057224 */ /* 0x001fca00078e0012 */
[----:B------:R1:W-:Y:S01]  /*e920*/  STG.E.U8 desc[UR36][R2.64], R5 ;  /* 0x0000000502007986 */ /* 0x0003e2000c101124 */
[----:B------:R-:W-:Y:S05]  /*e930*/  BRA `(.L_x_6208) ;  /* 0x0000000c00287947 */ /* 0x000fea0003800000 */
.L_x_6205:
        /* <DEDUP_REMOVED lines=9> */
.L_x_6210:
[----:B------:R-:W0:Y:S02]  /*e9d0*/  F2I.FTZ.TRUNC.NTZ R5, R18 ;  /* 0x0000001200057305 */ /* 0x000e24000021f100 */
[----:B0-----:R4:W-:Y:S01]  /*e9e0*/  STG.E desc[UR36][R2.64], R5 ;  /* 0x0000000502007986 */ /* 0x0019e2000c101924 */
[----:B------:R-:W-:Y:S05]  /*e9f0*/  BRA `(.L_x_6208) ;  /* 0x0000000800f87947 */ /* 0x000fea0003800000 */
.L_x_6209:
[----:B------:R-:W0:Y:S02]  /*ea00*/  F2I.FTZ.TRUNC.NTZ R5, R18 ;  /* 0x0000001200057305 */ /* 0x000e24000021f100 */
[----:B0-----:R2:W-:Y:S01]  /*ea10*/  STG.E.U16 desc[UR36][R2.64], R5 ;  /* 0x0000000502007986 */ /* 0x0015e2000c101524 */
[----:B------:R-:W-:Y:S05]  /*ea20*/  BRA `(.L_x_6208) ;  /* 0x0000000800ec7947 */ /* 0x000fea0003800000 */
.L_x_6204:
        /* <DEDUP_REMOVED lines=8> */
.L_x_6212:
[----:B------:R-:W-:-:S05]  /*eab0*/  F2FP.F16.F32.PACK_AB R18, RZ, R18 ;  /* 0x00000012ff12723e */ /* 0x000fca00000000ff */
[----:B------:R0:W-:Y:S01]  /*eac0*/  STG.E.U16 desc[UR36][R2.64], R18 ;  /* 0x0000001202007986 */ /* 0x0001e2000c101524 */
[----:B------:R-:W-:Y:S05]  /*ead0*/  BRA `(.L_x_6208) ;  /* 0x0000000800c07947 */ /* 0x000fea0003800000 */
.L_x_6211:
        /* <DEDUP_REMOVED lines=9> */
.L_x_6214:
[----:B------:R-:W-:-:S04]  /*eb70*/  F2FP.F16.F32.PACK_AB R5, RZ, R18 ;  /* 0x00000012ff05723e */ /* 0x000fc800000000ff */
[----:B------:R-:W-:-:S05]  /*eb80*/  PRMT R5, R5, 0x5410, RZ ;  /* 0x0000541005057816 */ /* 0x000fca00000000ff */
[----:B------:R0:W-:Y:S01]  /*eb90*/  STG.E desc[UR36][R2.64], R5 ;  /* 0x0000000502007986 */ /* 0x0001e2000c101924 */
[----:B------:R-:W-:Y:S05]  /*eba0*/  BRA `(.L_x_6208) ;  /* 0x00000008008c7947 */ /* 0x000fea0003800000 */
.L_x_6213:
[----:B------:R-:W-:-:S06]  /*ebb0*/  FMUL.FTZ R4, R18, 1 ;  /* 0x3f80000012047820 */ /* 0x000fcc0000410000 */
[----:B------:R-:W0:Y:S02]  /*ebc0*/  F2F.F64.F32 R4, R4 ;  /* 0x0000000400047310 */ /* 0x000e240000201800 */
[----:B0-----:R0:W-:Y:S01]  /*ebd0*/  STG.E.64 desc[UR36][R2.64], R4 ;  /* 0x0000000402007986 */ /* 0x0011e2000c101b24 */
[----:B------:R-:W-:Y:S05]  /*ebe0*/  BRA `(.L_x_6208) ;  /* 0x00000008007c7947 */ /* 0x000fea0003800000 */
.L_x_6203:
        /* <DEDUP_REMOVED lines=13> */
.L_x_6218:
        /* <DEDUP_REMOVED lines=16> */
.L_x_6221:
[----:B------:R-:W-:-:S04]  /*edc0*/  SHF.R.U32.HI R18, RZ, 0x18, R18 ;  /* 0x00000018ff127819 */ /* 0x000fc80000011612 */
[----:B------:R-:W-:-:S04]  /*edd0*/  LOP3.LUT R5, R5, 0x80, R18, 0xf8, !PT ;  /* 0x0000008005057812 */ /* 0x000fc800078ef812 */
[----:B------:R-:W-:-:S07]  /*ede0*/  PRMT R0, R5, 0x7610, R0 ;  /* 0x0000761005007816 */ /* 0x000fce0000000000 */
.L_x_6220:
[----:B------:R-:W-:Y:S05]  /*edf0*/  BSYNC.RECONVERGENT B0 ;  /* 0x0000000000007941 */ /* 0x000fea0003800200 */
.L_x_6219:
[----:B------:R0:W-:Y:S01]  /*ee00*/  STG.E.U8 desc[UR36][R2.64], R0 ;  /* 0x0000000002007986 */ /* 0x0001e2000c101124 */
[----:B------:R-:W-:Y:S05]  /*ee10*/  BRA `(.L_x_6208) ;  /* 0x0000000400f07947 */ /* 0x000fea0003800000 */
.L_x_6217:
        /* <DEDUP_REMOVED lines=16> */
.L_x_6224:
[----:B------:R-:W-:-:S04]  /*ef20*/  SHF.R.U32.HI R18, RZ, 0x18, R18 ;  /* 0x00000018ff127819 */ /* 0x000fc80000011612 */
[----:B------:R-:W-:-:S04]  /*ef30*/  LOP3.LUT R5, R5, 0x80, R18, 0xf8, !PT ;  /* 0x0000008005057812 */ /* 0x000fc800078ef812 */
[----:B------:R-:W-:-:S07]  /*ef40*/  PRMT R0, R5, 0x7610, R0 ;  /* 0x0000761005007816 */ /* 0x000fce0000000000 */
.L_x_6223:
[----:B------:R-:W-:Y:S05]  /*ef50*/  BSYNC.RECONVERGENT B0 ;  /* 0x0000000000007941 */ /* 0x000fea0003800200 */
.L_x_6222:
[----:B------:R0:W-:Y:S01]  /*ef60*/  STG.E.U8 desc[UR36][R2.64], R0 ;  /* 0x0000000002007986 */ /* 0x0001e2000c101124 */
[----:B------:R-:W-:Y:S05]  /*ef70*/  BRA `(.L_x_6208) ;  /* 0x0000000400987947 */ /* 0x000fea0003800000 */
.L_x_6216:
        /* <DEDUP_REMOVED lines=21> */
.L_x_6226:
[----:B------:R-:W0:Y:S02]  /*f0d0*/  F2I.U64.TRUNC R18, R18 ;  /* 0x0000001200127311 */ /* 0x000e24000020d800 */
[----:B0-----:R0:W-:Y:S01]  /*f0e0*/  STG.E.64 desc[UR36][R2.64], R18 ;  /* 0x0000001202007986 */ /* 0x0011e2000c101b24 */
[----:B------:R-:W-:Y:S05]  /*f0f0*/  BRA `(.L_x_6208) ;  /* 0x0000000400387947 */ /* 0x000fea0003800000 */
.L_x_6225:
[----:B------:R-:W0:Y:S02]  /*f100*/  F2I.FTZ.U32.TRUNC.NTZ R5, R18 ;  /* 0x0000001200057305 */ /* 0x000e24000021f000 */
[----:B0-----:R0:W-:Y:S01]  /*f110*/  STG.E desc[UR36][R2.64], R5 ;  /* 0x0000000502007986 */ /* 0x0011e2000c101924 */
[----:B------:R-:W-:Y:S05]  /*f120*/  BRA `(.L_x_6208) ;  /* 0x00000004002c7947 */ /* 0x000fea0003800000 */
.L_x_6215:
        /* <DEDUP_REMOVED lines=10> */
.L_x_6228:
[----:B------:R-:W-:Y:S01]  /*f1d0*/  FMUL.FTZ R4, R18, 1 ;  /* 0x3f80000012047820 */ /* 0x000fe20000410000 */
[----:B------:R-:W-:-:S05]  /*f1e0*/  CS2R R6, SRZ ;  /* 0x0000000000067805 */ /* 0x000fca000001ff00 */
[----:B------:R-:W0:Y:S02]  /*f1f0*/  F2F.F64.F32 R4, R4 ;  /* 0x0000000400047310 */ /* 0x000e240000201800 */
[----:B0-----:R0:W-:Y:S01]  /*f200*/  STG.E.128 desc[UR36][R2.64], R4 ;  /* 0x0000000402007986 */ /* 0x0011e2000c101d24 */
[----:B------:R-:W-:Y:S05]  /*f210*/  BRA `(.L_x_6208) ;  /* 0x0000000000f07947 */ /* 0x000fea0003800000 */
.L_x_6227:
[----:B------:R-:W-:-:S09]  /*f220*/  UISETP.NE.AND UP0, UPT, UR4, 0xf, UPT ;  /* 0x0000000f0400788c */ /* 0x000fd2000bf05270 */
[----:B------:R-:W-:Y:S05]  /*f230*/  BRA.U !UP0, `(.L_x_6229) ;  /* 0x0000000108e07547 */ /* 0x000fea000b800000 */
[----:B------:R-:W-:-:S09]  /*f240*/  UISETP.NE.AND UP0, UPT, UR4, 0x17, UPT ;  /* 0x000000170400788c */ /* 0x000fd2000bf05270 */
[----:B------:R-:W-:Y:S05]  /*f250*/  BRA.U !UP0, `(.L_x_6230) ;  /* 0x00000001088c7547 */ /* 0x000fea000b800000 */
[----:B------:R-:W-:-:S09]  /*f260*/  UISETP.NE.AND UP0, UPT, UR4, 0x18, UPT ;  /* 0x000000180400788c */ /* 0x000fd2000bf05270 */
[----:B------:R-:W-:Y:S05]  /*f270*/  BRA.U !UP0, `(.L_x_6231) ;  /* 0x0000000108447547 */ /* 0x000fea000b800000 */
.L_x_6207:
        /* <DEDUP_REMOVED lines=16> */
.L_x_6232:
[----:B------:R-:W-:Y:S05]  /*f380*/  BRA `(.L_x_6208) ;  /* 0x0000000000947947 */ /* 0x000fea0003800000 */
.L_x_6231:
        /* <DEDUP_REMOVED lines=12> */
.L_x_6234:
[----:B------:R-:W-:Y:S05]  /*f450*/  BSYNC.RECONVERGENT B0 ;  /* 0x0000000000007941 */ /* 0x000fea0003800200 */
.L_x_6233:
[----:B------:R-:W-:-:S05]  /*f460*/  LOP3.LUT R5, R0, 0x80, R7, 0xf8, !PT ;  /* 0x0000008000057812 */ /* 0x000fca00078ef807 */
[----:B------:R0:W-:Y:S01]  /*f470*/  STG.E.U8 desc[UR36][R2.64], R5 ;  /* 0x0000000502007986 */ /* 0x0001e2000c101124 */
[----:B------:R-:W-:Y:S05]  /*f480*/  BRA `(.L_x_6208) ;  /* 0x0000000000547947 */ /* 0x000fea0003800000 */
.L_x_6230:
        /* <DEDUP_REMOVED lines=11> */
.L_x_6236:
[----:B------:R-:W-:Y:S01]  /*f540*/  IMAD.MOV.U32 R0, RZ, RZ, 0x7f ;  /* 0x0000007fff007424 */ /* 0x000fe200078e00ff */
[----:B------:R-:W-:-:S04]  /*f550*/  ISETP.GT.U32.AND P0, PT, R4, 0x7f800000, PT ;  /* 0x7f8000000400780c */ /* 0x000fc80003f04070 */
[----:B------:R-:W-:-:S09]  /*f560*/  SEL R0, R0, 0x7c, P0 ;  /* 0x0000007c00007807 */ /* 0x000fd20000000000 */
.L_x_6237:
[----:B------:R-:W-:Y:S05]  /*f570*/  BSYNC.RECONVERGENT B0 ;  /* 0x0000000000007941 */ /* 0x000fea0003800200 */
.L_x_6235:
[----:B------:R-:W-:-:S04]  /*f580*/  SHF.R.U32.HI R5, RZ, 0x18, R18 ;  /* 0x00000018ff057819 */ /* 0x000fc80000011612 */
[----:B------:R-:W-:-:S05]  /*f590*/  LOP3.LUT R5, R0, 0x80, R5, 0xf8, !PT ;  /* 0x0000008000057812 */ /* 0x000fca00078ef805 */
[----:B------:R0:W-:Y:S01]  /*f5a0*/  STG.E.U8 desc[UR36][R2.64], R5 ;  /* 0x0000000502007986 */ /* 0x0001e2000c101124 */
[----:B------:R-:W-:Y:S05]  /*f5b0*/  BRA `(.L_x_6208) ;  /* 0x0000000000087947 */ /* 0x000fea0003800000 */
.L_x_6229:
[----:B------:R-:W-:-:S05]  /*f5c0*/  F2FP.BF16.F32.PACK_AB R18, RZ, R18 ;  /* 0x00000012ff12723e */ /* 0x000fca00000010ff */
[----:B------:R0:W-:Y:S02]  /*f5d0*/  STG.E.U16 desc[UR36][R2.64], R18 ;  /* 0x0000001202007986 */ /* 0x0001e4000c101524 */
.L_x_6208:
[----:B------:R-:W-:-:S07]  /*f5e0*/  VIADD R17, R17, 0x80 ;  /* 0x0000008011117836 */ /* 0x000fce0000000000 */
.L_x_6117:
[----:B------:R-:W-:Y:S05]  /*f5f0*/  BSYNC.RECONVERGENT B7 ;  /* 0x0000000000077941 */ /* 0x000fea0003800200 */
.L_x_6116:
[----:B------:R-:W5:Y:S02]  /*f600*/  LDCU UR4, c[0x0][0x380] ;  /* 0x00007000ff0477ac */ /* 0x000f640008000800 */
[----:B-----5:R-:W-:-:S13]  /*f610*/  ISETP.GE.AND P0, PT, R17, UR4, PT ;  /* 0x0000000411007c0c */ /* 0x020fda000bf06270 */
[----:B------:R-:W-:Y:S05]  /*f620*/  @P0 EXIT ;  /* 0x000000000000094d */ /* 0x000fea0003800000 */
[----:B------:R-:W5:Y:S01]  /*f630*/  LDCU UR4, c[0x0][0x388] ;  /* 0x00007100ff0477ac */ /* 0x000f620008000800 */
[----:B01-3--:R-:W-:Y:S02]  /*f640*/  HFMA2 R18, -RZ, RZ, 0, 0 ;  /* 0x00000000ff127431 */ /* 0x00bfe400000001ff */
[----:B------:R-:W-:Y:S01]  /*f650*/  IMAD.MOV.U32 R22, RZ, RZ, RZ ;  /* 0x000000ffff167224 */ /* 0x000fe200078e00ff */
[----:B------:R-:W-:Y:S01]  /*f660*/  MOV R16, RZ ;  /* 0x000000ff00107202 */ /* 0x000fe20000000f00 */
[----:B--2---:R-:W-:Y:S01]  /*f670*/  IMAD.MOV.U32 R0, RZ, RZ, RZ ;  /* 0x000000ffff007224 */ /* 0x004fe200078e00ff */
[----:B-----5:R-:W-:-:S09]  /*f680*/  UISETP.NE.AND UP0, UPT, UR4, URZ, UPT ;  /* 0x000000ff0400728c */ /* 0x020fd2000bf05270 */
[----:B------:R-:W-:Y:S05]  /*f690*/  BRA.U !UP0, `(.L_x_6238) ;  /* 0x0000001508d47547 */ /* 0x000fea000b800000 */
[----:B------:R-:W4:Y:S01]  /*f6a0*/  LDCU.64 UR4, c[0x0][0x390] ;  /* 0x00007200ff0477ac */ /* 0x000f220008000a00 */
[----:B------:R-:W-:Y:S01]  /*f6b0*/  IMAD.MOV.U32 R16, RZ, RZ, RZ ;  /* 0x000000ffff107224 */ /* 0x000fe200078e00ff */
[----:B------:R-:W0:Y:S01]  /*f6c0*/  LDCU UR6, c[0x0][0x38c] ;  /* 0x00007180ff0677ac */ /* 0x000e220008000800 */
[----:B------:R-:W1:Y:S01]  /*f6d0*/  LDCU.64 UR8, c[0x0][0x4b8] ;  /* 0x00009700ff0877ac */ /* 0x000e620008000a00 */
[----:B------:R-:W2:Y:S01]  /*f6e0*/  LDCU.64 UR10, c[0x0][0x4c0] ;  /* 0x00009800ff0a77ac */ /* 0x000ea20008000a00 */
[----:B------:R-:W-:Y:S01]  /*f6f0*/  UISETP.NE.AND UP0, UPT, UR42, URZ, UPT ;  /* 0x000000ff2a00728c */ /* 0x000fe2000bf05270 */
[----:B----4-:R-:W-:-:S05]  /*f700*/  IMAD.HI.U32 R2, R17, UR4, R16 ;  /* 0x0000000411027c27 */ /* 0x010fca000f8e0010 */
[----:B------:R-:W-:-:S05]  /*f710*/  SHF.R.U32.HI R3, RZ, UR5, R2 ;  /* 0x00000005ff037c19 */ /* 0x000fca0008011602 */
[----:B------:R-:W-:-:S04]  /*f720*/  IMAD.MOV R0, RZ, RZ, -R3 ;  /* 0x000000ffff007224 */ /* 0x000fc800078e0a03 */
[----:B0-----:R-:W-:-:S04]  /*f730*/  IMAD R17, R0, UR6, R17 ;  /* 0x0000000600117c24 */ /* 0x001fc8000f8e0211 */
[C---:B-1----:R-:W-:Y:S02]  /*f740*/  IMAD R16, R17.reuse, UR8, RZ ;  /* 0x0000000811107c24 */ /* 0x042fe4000f8e02ff */
[C---:B------:R-:W-:Y:S02]  /*f750*/  IMAD R0, R17.reuse, UR9, RZ ;  /* 0x0000000911007c24 */ /* 0x040fe4000f8e02ff */
[C---:B--2---:R-:W-:Y:S02]  /*f760*/  IMAD R22, R17.reuse, UR10, RZ ;  /* 0x0000000a11167c24 */ /* 0x044fe4000f8e02ff */
        /* <DEDUP_REMOVED lines=360> */
.L_x_6238:
[----:B------:R-:W4:Y:S01]  /*10df0*/  LDCU.64 UR8, c[0x0][0x650] ;  /* 0x0000ca00ff0877ac */ /* 0x000f220008000a00 */
[----:B------:R-:W-:Y:S01]  /*10e00*/  BSSY.RECONVERGENT B6, `(.L_x_6239) ;  /* 0x00000e8000067945 */ /* 0x000fe20003800200 */
[----:B------:R-:W0:Y:S01]  /*10e10*/  LDCU.64 UR6, c[0x0][0x648] ;  /* 0x0000c900ff0677ac */ /* 0x000e220008000a00 */
[----:B------:R-:W-:-:S04]  /*10e20*/  UPRMT UR4, UR40, 0x9910, URZ ;  /* 0x0000991028047896 */ /* 0x000fc800080000ff */
[----:B------:R-:W-:Y:S01]  /*10e30*/  UISETP.GT.AND UP0, UPT, UR4, 0x9, UPT ;  /* 0x000000090400788c */ /* 0x000fe2000bf04270 */
[----:B----4-:R-:W-:Y:S02]  /*10e40*/  IADD3 R2, P1, PT, R0, UR8, RZ ;  /* 0x0000000800027c10 */ /* 0x010fe4000ff3e0ff */
        /* <DEDUP_REMOVED lines=15> */
.L_x_6243:
[----:B------:R-:W2:Y:S02]  /*10f40*/  LDG.E.U8 R2, desc[UR36][R2.64] ;  /* 0x0000002402027981 */ /* 0x000ea4000c1e1100 */
[----:B--2---:R-:W-:Y:S01]  /*10f50*/  I2FP.F32.U32 R19, R2 ;  /* 0x0000000200137245 */ /* 0x004fe20000201000 */
[----:B------:R-:W-:Y:S06]  /*10f60*/  BRA `(.L_x_6245) ;  /* 0x0000000c00447947 */ /* 0x000fec0003800000 */
.L_x_6242:
        /* <DEDUP_REMOVED lines=9> */
.L_x_6247:
[----:B------:R-:W2:Y:S02]  /*11000*/  LDG.E R2, desc[UR36][R2.64] ;  /* 0x0000002402027981 */ /* 0x000ea4000c1e1900 */
[----:B--2---:R-:W-:Y:S01]  /*11010*/  I2FP.F32.S32 R19, R2 ;  /* 0x0000000200137245 */ /* 0x004fe20000201400 */
[----:B------:R-:W-:Y:S06]  /*11020*/  BRA `(.L_x_6245) ;  /* 0x0000000c00147947 */ /* 0x000fec0003800000 */
.L_x_6246:
[----:B------:R-:W2:Y:S02]  /*11030*/  LDG.E.U16 R2, desc[UR36][R2.64] ;  /* 0x0000002402027981 */ /* 0x000ea4000c1e1500 */
[----:B--2---:R0:W1:Y:S01]  /*11040*/  I2F.S16 R19, R2 ;  /* 0x0000000200137306 */ /* 0x0040620000101400 */
[----:B------:R-:W-:Y:S05]  /*11050*/  BRA `(.L_x_6245) ;  /* 0x0000000c00087947 */ /* 0x000fea0003800000 */
.L_x_6241:
        /* <DEDUP_REMOVED lines=8> */
.L_x_6249:
[----:B------:R-:W2:Y:S02]  /*110e0*/  LDG.E.U16 R2, desc[UR36][R2.64] ;  /* 0x0000002402027981 */ /* 0x000ea4000c1e1500 */
[----:B--2---:R-:W-:Y:S01]  /*110f0*/  HADD2.F32 R19, -RZ, R2.H0_H0 ;  /* 0x20000002ff137230 */ /* 0x004fe20000004100 */
[----:B------:R-:W-:Y:S06]  /*11100*/  BRA `(.L_x_6245) ;  /* 0x0000000800dc7947 */ /* 0x000fec0003800000 */
.L_x_6248:
        /* <DEDUP_REMOVED lines=8> */
.L_x_6251:
[----:B------:R-:W2:Y:S02]  /*11190*/  LDG.E.U16 R2, desc[UR36][R2.64] ;  /* 0x0000002402027981 */ /* 0x000ea4000c1e1500 */
[----:B--2---:R-:W-:Y:S01]  /*111a0*/  HADD2.F32 R19, -RZ, R2.H0_H0 ;  /* 0x20000002ff137230 */ /* 0x004fe20000004100 */
[----:B------:R-:W-:Y:S06]  /*111b0*/  BRA `(.L_x_6245) ;  /* 0x0000000800b07947 */ /* 0x000fec0003800000 */
.L_x_6250:
        /* <DEDUP_REMOVED lines=11> */
.L_x_6240:
        /* <DEDUP_REMOVED lines=12> */
.L_x_6254:
        /* <DEDUP_REMOVED lines=11> */
.L_x_6253:
        /* <DEDUP_REMOVED lines=25> */
.L_x_6256:
        /* <DEDUP_REMOVED lines=12> */
.L_x_6255:
[----:B------:R-:W2:Y:S02]  /*11630*/  LDG.E.U16 R2, desc[UR36][R2.64] ;  /* 0x0000002402027981 */ /* 0x000ea4000c1e1500 */
[----:B--2---:R-:W-:Y:S01]  /*11640*/  IMAD.U32 R19, R2, 0x10000, RZ ;  /* 0x0001000002137824 */ /* 0x004fe200078e00ff */
[----:B------:R-:W-:Y:S06]  /*11650*/  BRA `(.L_x_6245) ;  /* 0x0000000400887947 */ /* 0x000fec0003800000 */
.L_x_6252:
        /* <DEDUP_REMOVED lines=11> */
.L_x_6259:
        /* <DEDUP_REMOVED lines=20> */
.L_x_6261:
[----:B------:R-:W-:Y:S05]  /*11850*/  BSYNC.RECONVERGENT B0 ;  /* 0x0000000000007941 */ /* 0x000fea0003800200 */
.L_x_6260:
[----:B------:R-:W-:Y:S01]  /*11860*/  IMAD.SHL.U32 R0, R0, 0x100000, RZ ;  /* 0x0010000000007824 */ /* 0x000fe200078e00ff */
[----:B------:R-:W-:-:S04]  /*11870*/  LEA R2, R2, 0x3b800000, 0x17 ;  /* 0x3b80000002027811 */ /* 0x000fc800078eb8ff */
[----:B------:R-:W-:Y:S01]  /*11880*/  LOP3.LUT R19, R2, R0, R19, 0xfe, !PT ;  /* 0x0000000002137212 */ /* 0x000fe200078efe13 */
[----:B------:R-:W-:Y:S06]  /*11890*/  BRA `(.L_x_6245) ;  /* 0x0000000000f87947 */ /* 0x000fec0003800000 */
.L_x_6258:
        /* <DEDUP_REMOVED lines=20> */
.L_x_6263:
[----:B------:R-:W-:Y:S05]  /*119e0*/  BSYNC.RECONVERGENT B0 ;  /* 0x0000000000007941 */ /* 0x000fea0003800200 */
.L_x_6262:
[----:B------:R-:W-:Y:S02]  /*119f0*/  SHF.L.U32 R0, R0, 0x15, RZ ;  /* 0x0000001500007819 */ /* 0x000fe400000006ff */
[----:B------:R-:W-:-:S04]  /*11a00*/  LEA R2, R2, 0x37800000, 0x17 ;  /* 0x3780000002027811 */ /* 0x000fc800078eb8ff */
[----:B------:R-:W-:Y:S01]  /*11a10*/  LOP3.LUT R19, R2, R0, R19, 0xfe, !PT ;  /* 0x0000000002137212 */ /* 0x000fe200078efe13 */
[----:B------:R-:W-:Y:S06]  /*11a20*/  BRA `(.L_x_6245) ;  /* 0x0000000000947947 */ /* 0x000fec0003800000 */
.L_x_6257:
        /* <DEDUP_REMOVED lines=14> */
.L_x_6244:
        /* <DEDUP_REMOVED lines=16> */
.L_x_6266:
[----:B------:R-:W-:Y:S01]  /*11c10*/  IMAD.MOV.U32 R19, RZ, RZ, RZ ;  /* 0x000000ffff137224 */ /* 0x000fe200078e00ff */
[----:B------:R-:W-:Y:S06]  /*11c20*/  BRA `(.L_x_6245) ;  /* 0x0000000000147947 */ /* 0x000fec0003800000 */
.L_x_6265:
[----:B------:R-:W2:Y:S02]  /*11c30*/  LDG.E.64 R2, desc[UR36][R2.64] ;  /* 0x0000002402027981 */ /* 0x000ea4000c1e1b00 */
[----:B--2---:R0:W1:Y:S02]  /*11c40*/  I2F.U64 R19, R2 ;  /* 0x0000000200137312 */ /* 0x0040640000301000 */
[----:B01----:R-:W-:Y:S05]  /*11c50*/  BRA `(.L_x_6245) ;  /* 0x0000000000087947 */ /* 0x003fea0003800000 */
.L_x_6264:
[----:B------:R-:W2:Y:S02]  /*11c60*/  LDG.E R2, desc[UR36][R2.64] ;  /* 0x0000002402027981 */ /* 0x000ea4000c1e1900 */
[----:B--2---:R-:W-:-:S07]  /*11c70*/  I2FP.F32.U32 R19, R2 ;  /* 0x0000000200137245 */ /* 0x004fce0000201000 */
.L_x_6245:
[----:B------:R-:W-:Y:S05]  /*11c80*/  BSYNC.RECONVERGENT B6 ;  /* 0x0000000000067941 */ /* 0x000fea0003800200 */
.L_x_6239:
        /* <DEDUP_REMOVED lines=18> */
.L_x_6271:
[----:B------:R-:W2:Y:S02]  /*11db0*/  LDG.E.U8 R2, desc[UR36][R2.64] ;  /* 0x0000002402027981 */ /* 0x000ea4000c1e1100 */
[----:B--2---:R-:W-:Y:S01]  /*11dc0*/  I2FP.F32.U32 R22, R2 ;  /* 0x0000000200167245 */ /* 0x004fe20000201000 */
[----:B------:R-:W-:Y:S06]  /*11dd0*/  BRA `(.L_x_6273) ;  /* 0x0000000c00447947 */ /* 0x000fec0003800000 */
.L_x_6270:
        /* <DEDUP_REMOVED lines=9> */
.L_x_6275:
[----:B------:R-:W2:Y:S02]  /*11e70*/  LDG.E R2, desc[UR36][R2.64] ;  /* 0x0000002402027981 */ /* 0x000ea4000c1e1900 */
[----:B--2---:R-:W-:Y:S01]  /*11e80*/  I2FP.F32.S32 R22, R2 ;  /* 0x0000000200167245 */ /* 0x004fe20000201400 */
[----:B------:R-:W-:Y:S06]  /*11e90*/  BRA `(.L_x_6273) ;  /* 0x0000000c00147947 */ /* 0x000fec0003800000 */
.L_x_6274:
[----:B------:R-:W2:Y:S02]  /*11ea0*/  LDG.E.U16 R2, desc[UR36][R2.64] ;  /* 0x0000002402027981 */ /* 0x000ea4000c1e1500 */
[----:B--2---:R4:W0:Y:S01]  /*11eb0*/  I2F.S16 R22, R2 ;  /* 0x0000000200167306 */ /* 0x0048220000101400 */
[----:B------:R-:W-:Y:S05]  /*11ec0*/  BRA `(.L_x_6273) ;  /* 0x0000000c00087947 */ /* 0x000fea0003800000 */
.L_x_6269:
        /* <DEDUP_REMOVED lines=8> */
.L_x_6277:
[----:B------:R-:W2:Y:S02]  /*11f50*/  LDG.E.U16 R2, desc[UR36][R2.64] ;  /* 0x0000002402027981 */ /* 0x000ea4000c1e1500 */
[----:B--2---:R-:W-:Y:S01]  /*11f60*/  HADD2.F32 R22, -RZ, R2.H0_H0 ;  /* 0x20000002ff167230 */ /* 0x004fe20000004100 */
[----:B------:R-:W-:Y:S06]  /*11f70*/  BRA `(.L_x_6273) ;  /* 0x0000000800dc7947 */ /* 0x000fec0003800000 */
.L_x_6276:
        /* <DEDUP_REMOVED lines=8> */
.L_x_6279:
[----:B------:R-:W2:Y:S02]  /*12000*/  LDG.E.U16 R2, desc[UR36][R2.64] ;  /* 0x0000002402027981 */ /* 0x000ea4000c1e1500 */
[----:B--2---:R-:W-:Y:S01]  /*12010*/  HADD2.F32 R22, -RZ, R2.H0_H0 ;  /* 0x20000002ff167230 */ /* 0x004fe20000004100 */
[----:B------:R-:W-:Y:S06]  /*12020*/  BRA `(.L_x_6273) ;  /* 0x0000000800b07947 */ /* 0x000fec0003800000 */
.L_x_6278:
        /* <DEDUP_REMOVED lines=11> */
.L_x_6268:
        /* <DEDUP_REMOVED lines=12> */
.L_x_6282:
        /* <DEDUP_REMOVED lines=11> */
.L_x_6281:
        /* <DEDUP_REMOVED lines=25> */
.L_x_6284:
        /* <DEDUP_REMOVED lines=12> */
.L_x_6283:
[----:B------:R-:W2:Y:S02]  /*124a0*/  LDG.E.U16 R2, desc[UR36][R2.64] ;  /* 0x0000002402027981 */ /* 0x000ea4000c1e1500 */
[----:B--2---:R-:W-:Y:S01]  /*124b0*/  SHF.L.U32 R22, R2, 0x10, RZ ;  /* 0x0000001002167819 */ /* 0x004fe200000006ff */
[----:B------:R-:W-:Y:S06]  /*124c0*/  BRA `(.L_x_6273) ;  /* 0x0000000400887947 */ /* 0x000fec0003800000 */
.L_x_6280:
        /* <DEDUP_REMOVED lines=11> */
.L_x_6287:
        /* <DEDUP_REMOVED lines=20> */
.L_x_6289:
[----:B------:R-:W-:Y:S05]  /*126c0*/  BSYNC.RECONVERGENT B0 ;  /* 0x0000000000007941 */ /* 0x000fea0003800200 */
.L_x_6288:
[----:B------:R-:W-:Y:S01]  /*126d0*/  IMAD.SHL.U32 R0, R0, 0x100000, RZ ;  /* 0x0010000000007824 */ /* 0x000fe200078e00ff */
[----:B------:R-:W-:-:S04]  /*126e0*/  LEA R2, R2, 0x3b800000, 0x17 ;  /* 0x3b80000002027811 */ /* 0x000fc800078eb8ff */
[----:B------:R-:W-:Y:S01]  /*126f0*/  LOP3.LUT R22, R2, R0, R7, 0xfe, !PT ;  /* 0x0000000002167212 */ /* 0x000fe200078efe07 */
[----:B------:R-:W-:Y:S06]  /*12700*/  BRA `(.L_x_6273) ;  /* 0x0000000000f87947 */ /* 0x000fec0003800000 */
.L_x_6286:
        /* <DEDUP_REMOVED lines=20> */
.L_x_6291:
[----:B------:R-:W-:Y:S05]  /*12850*/  BSYNC.RECONVERGENT B0 ;  /* 0x0000000000007941 */ /* 0x000fea0003800200 */
.L_x_6290:
[----:B------:R-:W-:Y:S01]  /*12860*/  IMAD.SHL.U32 R0, R0, 0x200000, RZ ;  /* 0x0020000000007824 */ /* 0x000fe200078e00ff */
[----:B------:R-:W-:-:S04]  /*12870*/  LEA R2, R2, 0x37800000, 0x17 ;  /* 0x3780000002027811 */ /* 0x000fc800078eb8ff */
[----:B------:R-:W-:Y:S01]  /*12880*/  LOP3.LUT R22, R2, R0, R7, 0xfe, !PT ;  /* 0x0000000002167212 */ /* 0x000fe200078efe07 */
[----:B------:R-:W-:Y:S06]  /*12890*/  BRA `(.L_x_6273) ;  /* 0x0000000000947947 */ /* 0x000fec0003800000 */
.L_x_6285:
        /* <DEDUP_REMOVED lines=14> */
.L_x_6272:
        /* <DEDUP_REMOVED lines=16> */
.L_x_6294:
[----:B------:R-:W-:Y:S01]  /*12a80*/  IMAD.MOV.U32 R22, RZ, RZ, RZ ;  /* 0x000000ffff167224 */ /* 0x000fe200078e00ff */
[----:B------:R-:W-:Y:S06]  /*12a90*/  BRA `(.L_x_6273) ;  /* 0x0000000000147947 */ /* 0x000fec0003800000 */
.L_x_6293:
[----:B------:R-:W2:Y:S02]  /*12aa0*/  LDG.E.64 R22, desc[UR36][R2.64] ;  /* 0x0000002402167981 */ /* 0x000ea4000c1e1b00 */
[----:B--2---:R0:W2:Y:S02]  /*12ab0*/  I2F.U64 R22, R22 ;  /* 0x0000001600167312 */ /* 0x0040a40000301000 */
[----:B0-2---:R-:W-:Y:S05]  /*12ac0*/  BRA `(.L_x_6273) ;  /* 0x0000000000087947 */ /* 0x005fea0003800000 */
.L_x_6292:
[----:B------:R-:W2:Y:S02]  /*12ad0*/  LDG.E R2, desc[UR36][R2.64] ;  /* 0x0000002402027981 */ /* 0x000ea4000c1e1900 */
[----:B--2---:R-:W-:-:S07]  /*12ae0*/  I2FP.F32.U32 R22, R2 ;  /* 0x0000000200167245 */ /* 0x004fce0000201000 */
.L_x_6273:
[----:B------:R-:W-:Y:S05]  /*12af0*/  BSYNC.RECONVERGENT B6 ;  /* 0x0000000000067941 */ /* 0x000fea0003800200 */
.L_x_6267:
        /* <DEDUP_REMOVED lines=18> */
.L_x_6299:
[----:B------:R-:W2:Y:S02]  /*12c20*/  LDG.E.U8 R0, desc[UR36][R2.64] ;  /* 0x0000002402007981 */ /* 0x000ea4000c1e1100 */
[----:B--2---:R-:W-:Y:S01]  /*12c30*/  I2FP.F32.U32 R0, R0 ;  /* 0x0000000000007245 */ /* 0x004fe20000201000 */
[----:B------:R-:W-:Y:S06]  /*12c40*/  BRA `(.L_x_6301) ;  /* 0x0000000c00447947 */ /* 0x000fec0003800000 */
.L_x_6298:
        /* <DEDUP_REMOVED lines=9> */
.L_x_6303:
[----:B------:R-:W2:Y:S02]  /*12ce0*/  LDG.E R0, desc[UR36][R2.64] ;  /* 0x0000002402007981 */ /* 0x000ea4000c1e1900 */
[----:B--2---:R-:W-:Y:S01]  /*12cf0*/  I2FP.F32.S32 R0, R0 ;  /* 0x0000000000007245 */ /* 0x004fe20000201400 */
[----:B------:R-:W-:Y:S06]  /*12d00*/  BRA `(.L_x_6301) ;  /* 0x0000000c00147947 */ /* 0x000fec0003800000 */
.L_x_6302:
[----:B------:R-:W2:Y:S02]  /*12d10*/  LDG.E.U16 R0, desc[UR36][R2.64] ;  /* 0x0000002402007981 */ /* 0x000ea4000c1e1500 */
[----:B--2---:R-:W0:Y:S01]  /*12d20*/  I2F.S16 R0, R0 ;  /* 0x0000000000007306 */ /* 0x004e220000101400 */
[----:B------:R-:W-:Y:S05]  /*12d30*/  BRA `(.L_x_6301) ;  /* 0x0000000c00087947 */ /* 0x000fea0003800000 */
.L_x_6297:
        /* <DEDUP_REMOVED lines=8> */
.L_x_6305:
[----:B------:R-:W2:Y:S02]  /*12dc0*/  LDG.E.U16 R0, desc[UR36][R2.64] ;  /* 0x0000002402007981 */ /* 0x000ea4000c1e1500 */
[----:B--2---:R-:W-:Y:S01]  /*12dd0*/  HADD2.F32 R0, -RZ, R0.H0_H0 ;  /* 0x20000000ff007230 */ /* 0x004fe20000004100 */
[----:B------:R-:W-:Y:S06]  /*12de0*/  BRA `(.L_x_6301) ;  /* 0x0000000800dc7947 */ /* 0x000fec0003800000 */
.L_x_6304:
        /* <DEDUP_REMOVED lines=8> */
.L_x_6307:
[----:B------:R-:W2:Y:S02]  /*12e70*/  LDG.E.U16 R0, desc[UR36][R2.64] ;  /* 0x0000002402007981 */ /* 0x000ea4000c1e1500 */
[----:B--2---:R-:W-:Y:S01]  /*12e80*/  HADD2.F32 R0, -RZ, R0.H0_H0 ;  /* 0x20000000ff007230 */ /* 0x004fe20000004100 */
[----:B------:R-:W-:Y:S06]  /*12e90*/  BRA `(.L_x_6301) ;  /* 0x0000000800b07947 */ /* 0x000fec0003800000 */
.L_x_6306:
        /* <DEDUP_REMOVED lines=11> */
.L_x_6296:
        /* <DEDUP_REMOVED lines=12> */
.L_x_6310:
        /* <DEDUP_REMOVED lines=11> */
.L_x_6309:
        /* <DEDUP_REMOVED lines=23> */
[----:B------:R-:W-:Y:S01]  /*13230*/  LOP3.LUT R0, R5, 0x80000000, R0, 0xf8, !PT ;  /* 0x8000000005007812 */ /* 0x000fe200078ef800 */
[----:B------:R-:W-:Y:S06]  /*13240*/  BRA `(.L_x_6301) ;  /* 0x0000000400c47947 */ /* 0x000fec0003800000 */
.L_x_6312:
        /* <DEDUP_REMOVED lines=12> */
.L_x_6311:
[----:B------:R-:W2:Y:S02]  /*13310*/  LDG.E.U16 R0, desc[UR36][R2.64] ;  /* 0x0000002402007981 */ /* 0x000ea4000c1e1500 */
[----:B--2---:R-:W-:Y:S01]  /*13320*/  IMAD.U32 R0, R0, 0x10000, RZ ;  /* 0x0001000000007824 */ /* 0x004fe200078e00ff */
[----:B------:R-:W-:Y:S06]  /*13330*/  BRA `(.L_x_6301) ;  /* 0x0000000400887947 */ /* 0x000fec0003800000 */
.L_x_6308:
        /* <DEDUP_REMOVED lines=11> */
.L_x_6315:
        /* <DEDUP_REMOVED lines=20> */
.L_x_6317:
[----:B------:R-:W-:Y:S05]  /*13530*/  BSYNC.RECONVERGENT B0 ;  /* 0x0000000000007941 */ /* 0x000fea0003800200 */
.L_x_6316:
[----:B------:R-:W-:Y:S02]  /*13540*/  SHF.L.U32 R0, R0, 0x14, RZ ;  /* 0x0000001400007819 */ /* 0x000fe400000006ff */
[----:B------:R-:W-:-:S04]  /*13550*/  LEA R2, R2, 0x3b800000, 0x17 ;  /* 0x3b80000002027811 */ /* 0x000fc800078eb8ff */
[----:B------:R-:W-:Y:S01]  /*13560*/  LOP3.LUT R0, R2, R0, R7, 0xfe, !PT ;  /* 0x0000000002007212 */ /* 0x000fe200078efe07 */
[----:B------:R-:W-:Y:S06]  /*13570*/  BRA `(.L_x_6301) ;  /* 0x0000000000f87947 */ /* 0x000fec0003800000 */
.L_x_6314:
        /* <DEDUP_REMOVED lines=20> */
.L_x_6319:
[----:B------:R-:W-:Y:S05]  /*136c0*/  BSYNC.RECONVERGENT B0 ;  /* 0x0000000000007941 */ /* 0x000fea0003800200 */
.L_x_6318:
[----:B------:R-:W-:Y:S01]  /*136d0*/  IMAD.SHL.U32 R0, R0, 0x200000, RZ ;  /* 0x0020000000007824 */ /* 0x000fe200078e00ff */
[----:B------:R-:W-:-:S04]  /*136e0*/  LEA R2, R2, 0x37800000, 0x17 ;  /* 0x3780000002027811 */ /* 0x000fc800078eb8ff */
[----:B------:R-:W-:Y:S01]  /*136f0*/  LOP3.LUT R0, R2, R0, R7, 0xfe, !PT ;  /* 0x0000000002007212 */ /* 0x000fe200078efe07 */
[----:B------:R-:W-:Y:S06]  /*13700*/  BRA `(.L_x_6301) ;  /* 0x0000000000947947 */ /* 0x000fec0003800000 */
.L_x_6313:
        /* <DEDUP_REMOVED lines=14> */
.L_x_6300:
        /* <DEDUP_REMOVED lines=16> */
.L_x_6322:
[----:B------:R-:W-:Y:S01]  /*138f0*/  MOV R0, RZ ;  /* 0x000000ff00007202 */ /* 0x000fe20000000f00 */
[----:B------:R-:W-:Y:S06]  /*13900*/  BRA `(.L_x_6301) ;  /* 0x0000000000147947 */ /* 0x000fec0003800000 */
.L_x_6321:
[----:B------:R-:W2:Y:S02]  /*13910*/  LDG.E.64 R2, desc[UR36][R2.64] ;  /* 0x0000002402027981 */ /* 0x000ea4000c1e1b00 */
[----:B--2---:R0:W2:Y:S02]  /*13920*/  I2F.U64 R0, R2 ;  /* 0x0000000200007312 */ /* 0x0040a40000301000 */
[----:B0-2---:R-:W-:Y:S05]  /*13930*/  BRA `(.L_x_6301) ;  /* 0x0000000000087947 */ /* 0x005fea0003800000 */
.L_x_6320:
[----:B------:R-:W2:Y:S02]  /*13940*/  LDG.E R0, desc[UR36][R2.64] ;  /* 0x0000002402007981 */ /* 0x000ea4000c1e1900 */
[----:B--2---:R-:W-:-:S07]  /*13950*/  I2FP.F32.U32 R0, R0 ;  /* 0x0000000000007245 */ /* 0x004fce0000201000 */
.L_x_6301:
[----:B------:R-:W-:Y:S05]  /*13960*/  BSYNC.RECONVERGENT B6 ;  /* 0x0000000000067941 */ /* 0x000fea0003800200 */
.L_x_6295:
[----:B0----5:R-:W-:Y:S01]  /*13970*/  FSETP.GEU.FTZ.AND P0, PT, |R0|, 0.5, PT ;  /* 0x3f0000000000780b */ /* 0x021fe20003f1e200 */
[----:B------:R-:W-:Y:S01]  /*13980*/  UPRMT UR4, UR44, 0x9910, URZ ;  /* 0x000099102c047896 */ /* 0x000fe200080000ff */
[----:B-1-3--:R-:W-:-:S03]  /*13990*/  FADD.FTZ R4, R22, -R19 ;  /* 0x8000001316047221 */ /* 0x00afc60000010000 */
[----:B------:R-:W-:-:S08]  /*139a0*/  UISETP.GT.AND UP0, UPT, UR4, 0x9, UPT ;  /* 0x000000090400788c */ /* 0x000fd0000bf04270 */
[----:B--2---:R-:W-:Y:S01]  /*139b0*/  @P0 FADD.FTZ R3, -R0, 1 ;  /* 0x3f80000000030421 */ /* 0x004fe20000010100 */
[----:B----4-:R-:W-:-:S03]  /*139c0*/  @!P0 FFMA.FTZ R2, R4, R0, R19 ;  /* 0x0000000004028223 */ /* 0x010fc60000010013 */
[----:B------:R-:W-:Y:S01]  /*139d0*/  @P0 FFMA.FTZ R2, -R4, R3, R22 ;  /* 0x0000000304020223 */ /* 0x000fe20000010116 */
        /* <DEDUP_REMOVED lines=12> */
.L_x_6326:
[----:B------:R-:W0:Y:S02]  /*13aa0*/  F2I.S64.TRUNC R2, R2 ;  /* 0x0000000200027311 */ /* 0x000e24000020d900 */
[----:B0-----:R-:W-:-:S05]  /*13ab0*/  IMAD.MOV.U32 R5, RZ, RZ, R2 ;  /* 0x000000ffff057224 */ /* 0x001fca00078e0002 */
[----:B------:R-:W-:Y:S01]  /*13ac0*/  STG.E.U8 desc[UR36][R16.64], R5 ;  /* 0x0000000510007986 */ /* 0x000fe2000c101124 */
[----:B------:R-:W-:Y:S05]  /*13ad0*/  EXIT ;  /* 0x000000000000794d */ /* 0x000fea0003800000 */
.L_x_6325:
        /* <DEDUP_REMOVED lines=9> */
.L_x_6329:
[----:B------:R-:W0:Y:S02]  /*13b70*/  F2I.FTZ.TRUNC.NTZ R3, R2 ;  /* 0x0000000200037305 */ /* 0x000e24000021f100 */
[----:B0-----:R-:W-:Y:S01]  /*13b80*/  STG.E desc[UR36][R16.64], R3 ;  /* 0x0000000310007986 */ /* 0x001fe2000c101924 */
[----:B------:R-:W-:Y:S05]  /*13b90*/  EXIT ;  /* 0x000000000000794d */ /* 0x000fea0003800000 */
.L_x_6328:
[----:B------:R-:W0:Y:S02]  /*13ba0*/  F2I.FTZ.TRUNC.NTZ R3, R2 ;  /* 0x0000000200037305 */ /* 0x000e24000021f100 */
[----:B0-----:R-:W-:Y:S01]  /*13bb0*/  STG.E.U16 desc[UR36][R16.64], R3 ;  /* 0x0000000310007986 */ /* 0x001fe2000c101524 */
[----:B------:R-:W-:Y:S05]  /*13bc0*/  EXIT ;  /* 0x000000000000794d */ /* 0x000fea0003800000 */
.L_x_6324:
        /* <DEDUP_REMOVED lines=8> */
.L_x_6331:
[----:B------:R-:W-:-:S05]  /*13c50*/  F2FP.F16.F32.PACK_AB R2, RZ, R2 ;  /* 0x00000002ff02723e */ /* 0x000fca00000000ff */
[----:B------:R-:W-:Y:S01]  /*13c60*/  STG.E.U16 desc[UR36][R16.64], R2 ;  /* 0x0000000210007986 */ /* 0x000fe2000c101524 */
[----:B------:R-:W-:Y:S05]  /*13c70*/  EXIT ;  /* 0x000000000000794d */ /* 0x000fea0003800000 */
.L_x_6330:
        /* <DEDUP_REMOVED lines=9> */
.L_x_6333:
[----:B------:R-:W-:-:S04]  /*13d10*/  F2FP.F16.F32.PACK_AB R3, RZ, R2 ;  /* 0x00000002ff03723e */ /* 0x000fc800000000ff */
[----:B------:R-:W-:-:S05]  /*13d20*/  PRMT R3, R3, 0x5410, RZ ;  /* 0x0000541003037816 */ /* 0x000fca00000000ff */
[----:B------:R-:W-:Y:S01]  /*13d30*/  STG.E desc[UR36][R16.64], R3 ;  /* 0x0000000310007986 */ /* 0x000fe2000c101924 */
[----:B------:R-:W-:Y:S05]  /*13d40*/  EXIT ;  /* 0x000000000000794d */ /* 0x000fea0003800000 */
.L_x_6332:
[----:B------:R-:W-:-:S06]  /*13d50*/  FMUL.FTZ R2, R2, 1 ;  /* 0x3f80000002027820 */ /* 0x000fcc0000410000 */
[----:B------:R-:W0:Y:S02]  /*13d60*/  F2F.F64.F32 R2, R2 ;  /* 0x0000000200027310 */ /* 0x000e240000201800 */
[----:B0-----:R-:W-:Y:S01]  /*13d70*/  STG.E.64 desc[UR36][R16.64], R2 ;  /* 0x0000000210007986 */ /* 0x001fe2000c101b24 */
[----:B------:R-:W-:Y:S05]  /*13d80*/  EXIT ;  /* 0x000000000000794d */ /* 0x000fea0003800000 */
.L_x_6323:
        /* <DEDUP_REMOVED lines=13> */
.L_x_6337:
        /* <DEDUP_REMOVED lines=16> */
.L_x_6340:
[----:B------:R-:W-:-:S04]  /*13f60*/  SHF.R.U32.HI R2, RZ, 0x18, R2 ;  /* 0x00000018ff027819 */ /* 0x000fc80000011602 */
[----:B------:R-:W-:-:S04]  /*13f70*/  LOP3.LUT R2, R3, 0x80, R2, 0xf8, !PT ;  /* 0x0000008003027812 */ /* 0x000fc800078ef802 */
[----:B------:R-:W-:-:S07]  /*13f80*/  PRMT R8, R2, 0x7610, R8 ;  /* 0x0000761002087816 */ /* 0x000fce0000000008 */
.L_x_6339:
[----:B------:R-:W-:Y:S05]  /*13f90*/  BSYNC.RECONVERGENT B0 ;  /* 0x0000000000007941 */ /* 0x000fea0003800200 */
.L_x_6338:
[----:B------:R-:W-:Y:S01]  /*13fa0*/  STG.E.U8 desc[UR36][R16.64], R8 ;  /* 0x0000000810007986 */ /* 0x000fe2000c101124 */
[----:B------:R-:W-:Y:S05]  /*13fb0*/  EXIT ;  /* 0x000000000000794d */ /* 0x000fea0003800000 */
.L_x_6336:
        /* <DEDUP_REMOVED lines=16> */
.L_x_6343:
[----:B------:R-:W-:-:S04]  /*140c0*/  SHF.R.U32.HI R2, RZ, 0x18, R2 ;  /* 0x00000018ff027819 */ /* 0x000fc80000011602 */
[----:B------:R-:W-:-:S04]  /*140d0*/  LOP3.LUT R3, R3, 0x80, R2, 0xf8, !PT ;  /* 0x0000008003037812 */ /* 0x000fc800078ef802 */
[----:B------:R-:W-:-:S07]  /*140e0*/  PRMT R8, R3, 0x7610, R8 ;  /* 0x0000761003087816 */ /* 0x000fce0000000008 */
.L_x_6342:
[----:B------:R-:W-:Y:S05]  /*140f0*/  BSYNC.RECONVERGENT B0 ;  /* 0x0000000000007941 */ /* 0x000fea0003800200 */
.L_x_6341:
[----:B------:R-:W-:Y:S01]  /*14100*/  STG.E.U8 desc[UR36][R16.64], R8 ;  /* 0x0000000810007986 */ /* 0x000fe2000c101124 */
[----:B------:R-:W-:Y:S05]  /*14110*/  EXIT ;  /* 0x000000000000794d */ /* 0x000fea0003800000 */
.L_x_6335:
        /* <DEDUP_REMOVED lines=21> */
.L_x_6345:
[----:B------:R-:W0:Y:S02]  /*14270*/  F2I.U64.TRUNC R2, R2 ;  /* 0x0000000200027311 */ /* 0x000e24000020d800 */
[----:B0-----:R-:W-:Y:S01]  /*14280*/  STG.E.64 desc[UR36][R16.64], R2 ;  /* 0x0000000210007986 */ /* 0x001fe2000c101b24 */
[----:B------:R-:W-:Y:S05]  /*14290*/  EXIT ;  /* 0x000000000000794d */ /* 0x000fea0003800000 */
.L_x_6344:
[----:B------:R-:W0:Y:S02]  /*142a0*/  F2I.FTZ.U32.TRUNC.NTZ R3, R2 ;  /* 0x0000000200037305 */ /* 0x000e24000021f000 */
[----:B0-----:R-:W-:Y:S01]  /*142b0*/  STG.E desc[UR36][R16.64], R3 ;  /* 0x0000000310007986 */ /* 0x001fe2000c101924 */
[----:B------:R-:W-:Y:S05]  /*142c0*/  EXIT ;  /* 0x000000000000794d */ /* 0x000fea0003800000 */
.L_x_6334:
        /* <DEDUP_REMOVED lines=10> */
.L_x_6347:
[----:B------:R-:W-:Y:S01]  /*14370*/  FMUL.FTZ R4, R2, 1 ;  /* 0x3f80000002047820 */ /* 0x000fe20000410000 */
[----:B------:R-:W-:-:S05]  /*14380*/  CS2R R6, SRZ ;  /* 0x0000000000067805 */ /* 0x000fca000001ff00 */
[----:B------:R-:W0:Y:S02]  /*14390*/  F2F.F64.F32 R4, R4 ;  /* 0x0000000400047310 */ /* 0x000e240000201800 */
[----:B0-----:R-:W-:Y:S01]  /*143a0*/  STG.E.128 desc[UR36][R16.64], R4 ;  /* 0x0000000410007986 */ /* 0x001fe2000c101d24 */
[----:B------:R-:W-:Y:S05]  /*143b0*/  EXIT ;  /* 0x000000000000794d */ /* 0x000fea0003800000 */
.L_x_6346:
[----:B------:R-:W-:-:S09]  /*143c0*/  UISETP.NE.AND UP0, UPT, UR4, 0xf, UPT ;  /* 0x0000000f0400788c */ /* 0x000fd2000bf05270 */
[----:B------:R-:W-:Y:S05]  /*143d0*/  BRA.U !UP0, `(.L_x_6348) ;  /* 0x0000000108e07547 */ /* 0x000fea000b800000 */
[----:B------:R-:W-:-:S09]  /*143e0*/  UISETP.NE.AND UP0, UPT, UR4, 0x17, UPT ;  /* 0x000000170400788c */ /* 0x000fd2000bf05270 */
[----:B------:R-:W-:Y:S05]  /*143f0*/  BRA.U !UP0, `(.L_x_6349) ;  /* 0x00000001088c7547 */ /* 0x000fea000b800000 */
[----:B------:R-:W-:-:S09]  /*14400*/  UISETP.NE.AND UP0, UPT, UR4, 0x18, UPT ;  /* 0x000000180400788c */ /* 0x000fd2000bf05270 */
[----:B------:R-:W-:Y:S05]  /*14410*/  BRA.U !UP0, `(.L_x_6350) ;  /* 0x0000000108447547 */ /* 0x000fea000b800000 */
.L_x_6327:
        /* <DEDUP_REMOVED lines=16> */
.L_x_6351:
[----:B------:R-:W-:Y:S05]  /*14520*/  EXIT ;  /* 0x000000000000794d */ /* 0x000fea0003800000 */
.L_x_6350:
        /* <DEDUP_REMOVED lines=12> */
.L_x_6353:
[----:B------:R-:W-:Y:S05]  /*145f0*/  BSYNC.RECONVERGENT B0 ;  /* 0x0000000000007941 */ /* 0x000fea0003800200 */
.L_x_6352:
[----:B------:R-:W-:-:S05]  /*14600*/  LOP3.LUT R3, R0, 0x80, R5, 0xf8, !PT ;  /* 0x0000008000037812 */ /* 0x000fca00078ef805 */
[----:B------:R-:W-:Y:S01]  /*14610*/  STG.E.U8 desc[UR36][R16.64], R3 ;  /* 0x0000000310007986 */ /* 0x000fe2000c101124 */
[----:B------:R-:W-:Y:S05]  /*14620*/  EXIT ;  /* 0x000000000000794d */ /* 0x000fea0003800000 */
.L_x_6349:
        /* <DEDUP_REMOVED lines=11> */
.L_x_6355:
[----:B------:R-:W-:Y:S01]  /*146e0*/  IMAD.MOV.U32 R0, RZ, RZ, 0x7f ;  /* 0x0000007fff007424 */ /* 0x000fe200078e00ff */
[----:B------:R-:W-:-:S04]  /*146f0*/  ISETP.GT.U32.AND P0, PT, R4, 0x7f800000, PT ;  /* 0x7f8000000400780c */ /* 0x000fc80003f04070 */
[----:B------:R-:W-:-:S09]  /*14700*/  SEL R0, R0, 0x7c, P0 ;  /* 0x0000007c00007807 */ /* 0x000fd20000000000 */
.L_x_6356:
[----:B------:R-:W-:Y:S05]  /*14710*/  BSYNC.RECONVERGENT B0 ;  /* 0x0000000000007941 */ /* 0x000fea0003800200 */
.L_x_6354:
[----:B------:R-:W-:-:S04]  /*14720*/  SHF.R.U32.HI R3, RZ, 0x18, R2 ;  /* 0x00000018ff037819 */ /* 0x000fc80000011602 */
[----:B------:R-:W-:-:S05]  /*14730*/  LOP3.LUT R3, R0, 0x80, R3, 0xf8, !PT ;  /* 0x0000008000037812 */ /* 0x000fca00078ef803 */
[----:B------:R-:W-:Y:S01]  /*14740*/  STG.E.U8 desc[UR36][R16.64], R3 ;  /* 0x0000000310007986 */ /* 0x000fe2000c101124 */
[----:B------:R-:W-:Y:S05]  /*14750*/  EXIT ;  /* 0x000000000000794d */ /* 0x000fea0003800000 */
.L_x_6348:
[----:B------:R-:W-:-:S05]  /*14760*/  F2FP.BF16.F32.PACK_AB R2, RZ, R2 ;  /* 0x00000002ff02723e */ /* 0x000fca00000010ff */
[----:B------:R-:W-:Y:S01]  /*14770*/  STG.E.U16 desc[UR36][R16.64], R2 ;  /* 0x0000000210007986 */ /* 0x000fe2000c101524 */
[----:B------:R-:W-:Y:S05]  /*14780*/  EXIT ;  /* 0x000000000000794d */ /* 0x000fea0003800000 */
.L_x_6357:
        /* <DEDUP_REMOVED lines=15> */
.L_x_8026:


//--------------------- .text._ZN2at6native27unrolled_elementwise_kernelIZZZNS0_44_GLOBAL__N__40a83637_7_Lerp_cu_7dd49032_296918lerp_tensor_kernelERNS_18TensorIteratorBaseEENKUlvE0_clEvENKUlvE0_clEvEUlfffE_St5arrayIPcLm4EELi4E23TrivialOffsetCalculatorILi3EjESB_ILi1EjENS0_6memory12LoadWithCastILi3EEENSE_13StoreWithCastILi1EEEEEviT_T0_T2_T3_T4_T5_ --------------------------
	.section	.text._ZN2at6native27unrolled_elementwise_kernelIZZZNS0_44_GLOBAL__N__40a83637_7_Lerp_cu_7dd49032_296918lerp_tensor_kernelERNS_18TensorIteratorBaseEENKUlvE0_clEvENKUlvE0_clEvEUlfffE_St5arrayIPcLm4EELi4E23TrivialOffsetCalculatorILi3EjESB_ILi1EjENS0_6memory12LoadWithCastILi3EEENSE_13StoreWithCastILi1EEEEEviT_T0_T2_T3_T4_T5_,"ax",@progbits
	.align	128
        .global         _ZN2at6native27unrolled_elementwise_kernelIZZZNS0_44_GLOBAL__N__40a83637_7_Lerp_cu_7dd49032_296918lerp_tensor_kernelERNS_18TensorIteratorBaseEENKUlvE0_clEvENKUlvE0_clEvEUlfffE_St5arrayIPcLm4EELi4E23TrivialOffsetCalculatorILi3EjESB_ILi1EjENS0_6memory12LoadWithCastILi3EEENSE_13StoreWithCastILi1EEEEEviT_T0_T2_T3_T4_T5_
        .type           _ZN2at6native27unrolled_elementwise_kernelIZZZNS0_44_GLOBAL__N__40a83637_7_Lerp_cu_7dd49032_296918lerp_tensor_kernelERNS_18TensorIteratorBaseEENKUlvE0_clEvENKUlvE0_clEvEUlfffE_St5arrayIPcLm4EELi4E23TrivialOffsetCalculatorILi3EjESB_ILi1EjENS0_6memory12LoadWithCastILi3EEENSE_13StoreWithCastILi1EEEEEviT_T0_T2_T3_T4_T5_,@function
        .size           _ZN2at6native27unrolled_elementwise_kernelIZZZNS0_44_GLOBAL__N__40a83637_7_Lerp_cu_7dd49032_296918lerp_tensor_kernelERNS_18TensorIteratorBaseEENKUlvE0_clEvENKUlvE0_clEvEUlfffE_St5arrayIPcLm4EELi4E23TrivialOffsetCalculatorILi3EjESB_ILi1EjENS0_6memory12LoadWithCastILi3EEENSE_13StoreWithCastILi1EEEEEviT_T0_T2_T3_T4_T5_,(.L_x_8027 - _ZN2at6native27unrolled_elementwise_kernelIZZZNS0_44_GLOBAL__N__40a83637_7_Lerp_cu_7dd49032_296918lerp_tensor_kernelERNS_18TensorIteratorBaseEENKUlvE0_clEvENKUlvE0_clEvEUlfffE_St5arrayIPcLm4EELi4E23TrivialOffsetCalculatorILi3EjESB_ILi1EjENS0_6memory12LoadWithCastILi3EEENSE_13StoreWithCastILi1EEEEEviT_T0_T2_T3_T4_T5_)
        .other          _ZN2at6native27unrolled_elementwise_kernelIZZZNS0_44_GLOBAL__N__40a83637_7_Lerp_cu_7dd49032_296918lerp_tensor_kernelERNS_18TensorIteratorBaseEENKUlvE0_clEvENKUlvE0_clEvEUlfffE_St5arrayIPcLm4EELi4E23TrivialOffsetCalculatorILi3EjESB_ILi1EjENS0_6memory12LoadWithCastILi3EEENSE_13StoreWithCastILi1EEEEEviT_T0_T2_T3_T4_T5_,@"STO_CUDA_ENTRY STV_DEFAULT"
_ZN2at6native27unrolled_elementwise_kernelIZZZNS0_44_GLOBAL__N__40a83637_7_Lerp_cu_7dd49032_296918lerp_tensor_kernelERNS_18TensorIteratorBaseEENKUlvE0_clEvENKUlvE0_clEvEUlfffE_St5arrayIPcLm4EELi4E23TrivialOffsetCalculatorILi3EjESB_ILi1EjENS0_6memory12LoadWithCastILi3EEENSE_13StoreWithCastILi1EEEEEviT_T0_T2_T3_T4_T5_:
.text._ZN2at6native27unrolled_elementwise_kernelIZZZNS0_44_GLOBAL__N__40a83637_7_Lerp_cu_7dd49032_296918lerp_tensor_kernelERNS_18TensorIteratorBaseEENKUlvE0_clEvENKUlvE0_clEvEUlfffE_St5arrayIPcLm4EELi4E23TrivialOffsetCalculatorILi3EjESB_ILi1EjENS0_6memory12LoadWithCastILi3EEENSE_13StoreWithCastILi1EEEEEviT_T0_T2_T3_T4_T5_:
        /* <DEDUP_REMOVED lines=8> */
[----:B------:R-:W-:Y:S01]  /*0080*/  IMAD.MOV.U32 R31, RZ, RZ, RZ ;  /* 0x000000ffff1f7224 */ /* 0x000fe200078e00ff */
[----:B------:R-:W0:Y:S01]  /*0090*/  LDCU.U8 UR39, c[0x0][0x3ad] ;  /* 0x000075a0ff2777ac */ /* 0x000e220008000000 */
        /* <DEDUP_REMOVED lines=26> */
.L_x_6364:
[----:B------:R-:W2:Y:S02]  /*0240*/  LDG.E.U8 R2, desc[UR36][R2.64] ;  /* 0x0000002402027981 */ /* 0x000ea4000c1e1100 */
[----:B--2---:R-:W-:Y:S01]  /*0250*/  I2FP.F32.U32 R33, R2 ;  /* 0x0000000200217245 */ /* 0x004fe20000201000 */
[----:B------:R-:W-:Y:S06]  /*0260*/  BRA `(.L_x_6366) ;  /* 0x0000000c00447947 */ /* 0x000fec0003800000 */
.L_x_6363:
        /* <DEDUP_REMOVED lines=9> */
.L_x_6368:
[----:B------:R-:W2:Y:S02]  /*0300*/  LDG.E R2, desc[UR36][R2.64] ;  /* 0x0000002402027981 */ /* 0x000ea4000c1e1900 */
[----:B--2---:R-:W-:Y:S01]  /*0310*/  I2FP.F32.S32 R33, R2 ;  /* 0x0000000200217245 */ /* 0x004fe20000201400 */
[----:B------:R-:W-:Y:S06]  /*0320*/  BRA `(.L_x_6366) ;  /* 0x0000000c00147947 */ /* 0x000fec0003800000 */
.L_x_6367:
[----:B------:R-:W2:Y:S02]  /*0330*/  LDG.E.U16 R2, desc[UR36][R2.64] ;  /* 0x0000002402027981 */ /* 0x000ea4000c1e1500 */
[----:B--2---:R0:W1:Y:S01]  /*0340*/  I2F.S16 R33, R2 ;  /* 0x0000000200217306 */ /* 0x0040620000101400 */
[----:B------:R-:W-:Y:S05]  /*0350*/  BRA `(.L_x_6366) ;  /* 0x0000000c00087947 */ /* 0x000fea0003800000 */
.L_x_6362:
        /* <DEDUP_REMOVED lines=8> */
.L_x_6370:
[----:B------:R-:W2:Y:S02]  /*03e0*/  LDG.E.U16 R2, desc[UR36][R2.64] ;  /* 0x0000002402027981 */ /* 0x000ea4000c1e1500 */
[----:B--2---:R-:W-:Y:S01]  /*03f0*/  HADD2.F32 R33, -RZ, R2.H0_H0 ;  /* 0x20000002ff217230 */ /* 0x004fe20000004100 */
[----:B------:R-:W-:Y:S06]  /*0400*/  BRA `(.L_x_6366) ;  /* 0x0000000800dc7947 */ /* 0x000fec0003800000 */
.L_x_6369:
        /* <DEDUP_REMOVED lines=8> */
.L_x_6372:
[----:B------:R-:W2:Y:S02]  /*0490*/  LDG.E.U16 R2, desc[UR36][R2.64] ;  /* 0x0000002402027981 */ /* 0x000ea4000c1e1500 */
[----:B--2---:R-:W-:Y:S01]  /*04a0*/  HADD2.F32 R33, -RZ, R2.H0_H0 ;  /* 0x20000002ff217230 */ /* 0x004fe20000004100 */
[----:B------:R-:W-:Y:S06]  /*04b0*/  BRA `(.L_x_6366) ;  /* 0x0000000800b07947 */ /* 0x000fec0003800000 */
.L_x_6371:
        /* <DEDUP_REMOVED lines=11> */
.L_x_6361:
        /* <DEDUP_REMOVED lines=12> */
.L_x_6375:
        /* <DEDUP_REMOVED lines=11> */
.L_x_6374:
        /* <DEDUP_REMOVED lines=25> */
.L_x_6377:
        /* <DEDUP_REMOVED lines=12> */
.L_x_6376:
[----:B------:R-:W2:Y:S02]  /*0930*/  LDG.E.U16 R2, desc[UR36][R2.64] ;  /* 0x0000002402027981 */ /* 0x000ea4000c1e1500 */
[----:B--2---:R-:W-:Y:S01]  /*0940*/  IMAD.U32 R33, R2, 0x10000, RZ ;  /* 0x0001000002217824 */ /* 0x004fe200078e00ff */
[----:B------:R-:W-:Y:S06]  /*0950*/  BRA `(.L_x_6366) ;  /* 0x0000000400887947 */ /* 0x000fec0003800000 */
.L_x_6373:
        /* <DEDUP_REMOVED lines=11> */
.L_x_6380:
        /* <DEDUP_REMOVED lines=20> */
.L_x_6382:
[----:B------:R-:W-:Y:S05]  /*0b50*/  BSYNC.RECONVERGENT B0 ;  /* 0x0000000000007941 */ /* 0x000fea0003800200 */
.L_x_6381:
[----:B------:R-:W-:Y:S01]  /*0b60*/  IMAD.SHL.U32 R0, R0, 0x100000, RZ ;  /* 0x0010000000007824 */ /* 0x000fe200078e00ff */
[----:B------:R-:W-:-:S04]  /*0b70*/  LEA R2, R2, 0x3b800000, 0x17 ;  /* 0x3b80000002027811 */ /* 0x000fc800078eb8ff */
[----:B------:R-:W-:Y:S01]  /*0b80*/  LOP3.LUT R33, R2, R0, R33, 0xfe, !PT ;  /* 0x0000000002217212 */ /* 0x000fe200078efe21 */
[----:B------:R-:W-:Y:S06]  /*0b90*/  BRA `(.L_x_6366) ;  /* 0x0000000000f87947 */ /* 0x000fec0003800000 */
.L_x_6379:
        /* <DEDUP_REMOVED lines=20> */
.L_x_6384:
[----:B------:R-:W-:Y:S05]  /*0ce0*/  BSYNC.RECONVERGENT B0 ;  /* 0x0000000000007941 */ /* 0x000fea0003800200 */
.L_x_6383:
[----:B------:R-:W-:Y:S01]  /*0cf0*/  IMAD.SHL.U32 R0, R0, 0x200000, RZ ;  /* 0x0020000000007824 */ /* 0x000fe200078e00ff */
[----:B------:R-:W-:-:S04]  /*0d00*/  LEA R2, R2, 0x37800000, 0x17 ;  /* 0x3780000002027811 */ /* 0x000fc800078eb8ff */
[----:B------:R-:W-:Y:S01]  /*0d10*/  LOP3.LUT R33, R2, R0, R33, 0xfe, !PT ;  /* 0x0000000002217212 */ /* 0x000fe200078efe21 */
[----:B------:R-:W-:Y:S06]  /*0d20*/  BRA `(.L_x_6366) ;  /* 0x0000000000947947 */ /* 0x000fec0003800000 */
.L_x_6378:
[----:B------:R-:W-:-:S09]  /*0d30*/  UISETP.NE.AND UP0, UPT, UR4, 0x1c, UPT ;  /* 0x0000001c0400788c */ /* 0x000fd2000bf05270 */
[----:B------:R-:W-:Y:S05]  /*0d40*/  BRA.U !UP0, `(.L_x_6385) ;  /* 0x0000000108847547 */ /* 0x000fea000b800000 */
[----:B------:R-:W-:-:S09]  /*0d50*/  UISETP.NE.AND UP0, UPT, UR4, 0x1d, UPT ;  /* 0x0000001d0400788c */ /* 0x000fd2000bf05270 */
[----:B------:R-:W-:Y:S05]  /*0d60*/  BRA.U !UP0, `(.L_x_6386) ;  /* 0x0000000108707547 */ /* 0x000fea000b800000 */
[----:B------:R-:W-:-:S09]  /*0d70*/  UISETP.NE.AND UP0, UPT, UR4, 0x2c, UPT ;  /* 0x0000002c0400788c */ /* 0x000fd2000bf05270 */
[----:B------:R-:W-:Y:S05]  /*0d80*/  BRA.U !UP0, `(.L_x_6387) ;  /* 0x0000000108487547 */ /* 0x000fea000b800000 */
.L_x_6365:
        /* <DEDUP_REMOVED lines=16> */
.L_x_6388:
[----:B------:R-:W-:Y:S01]  /*0e90*/  IMAD.MOV.U32 R33, RZ, RZ, RZ ;  /* 0x000000ffff217224 */ /* 0x000fe200078e00ff */
[----:B------:R-:W-:Y:S06]  /*0ea0*/  BRA `(.L_x_6366) ;  /* 0x0000000000347947 */ /* 0x000fec0003800000 */
.L_x_6387:
        /* <DEDUP_REMOVED lines=8> */
.L_x_6386:
[----:B------:R-:W2:Y:S02]  /*0f30*/  LDG.E.64 R2, desc[UR36][R2.64] ;  /* 0x0000002402027981 */ /* 0x000ea4000c1e1b00 */
[----:B--2---:R0:W1:Y:S02]  /*0f40*/  I2F.U64 R33, R2 ;  /* 0x0000000200217312 */ /* 0x0040640000301000 */
[----:B01----:R-:W-:Y:S05]  /*0f50*/  BRA `(.L_x_6366) ;  /* 0x0000000000087947 */ /* 0x003fea0003800000 */
.L_x_6385:
[----:B------:R-:W2:Y:S02]  /*0f60*/  LDG.E R2, desc[UR36][R2.64] ;  /* 0x0000002402027981 */ /* 0x000ea4000c1e1900 */
[----:B--2---:R-:W-:-:S07]  /*0f70*/  I2FP.F32.U32 R33, R2 ;  /* 0x0000000200217245 */ /* 0x004fce0000201000 */
.L_x_6366:
[----:B------:R-:W-:Y:S05]  /*0f80*/  BSYNC.RECONVERGENT B6 ;  /* 0x0000000000067941 */ /* 0x000fea0003800200 */
.L_x_6360:
        /* <DEDUP_REMOVED lines=20> */
.L_x_6393:
[----:B------:R-:W2:Y:S02]  /*10d0*/  LDG.E.U8 R2, desc[UR36][R2.64] ;  /* 0x0000002402027981 */ /* 0x000ea4000c1e1100 */
[----:B--2---:R-:W-:Y:S01]  /*10e0*/  I2FP.F32.U32 R32, R2 ;  /* 0x0000000200207245 */ /* 0x004fe20000201000 */
[----:B------:R-:W-:Y:S06]  /*10f0*/  BRA `(.L_x_6395) ;  /* 0x0000000c00447947 */ /* 0x000fec0003800000 */
.L_x_6392:
        /* <DEDUP_REMOVED lines=9> */
.L_x_6397:
[----:B------:R-:W2:Y:S02]  /*1190*/  LDG.E R2, desc[UR36][R2.64] ;  /* 0x0000002402027981 */ /* 0x000ea4000c1e1900 */
[----:B--2---:R-:W-:Y:S01]  /*11a0*/  I2FP.F32.S32 R32, R2 ;  /* 0x0000000200207245 */ /* 0x004fe20000201400 */
[----:B------:R-:W-:Y:S06]  /*11b0*/  BRA `(.L_x_6395) ;  /* 0x0000000c00147947 */ /* 0x000fec0003800000 */
.L_x_6396:
[----:B------:R-:W2:Y:S02]  /*11c0*/  LDG.E.U16 R2, desc[UR36][R2.64] ;  /* 0x0000002402027981 */ /* 0x000ea4000c1e1500 */
[----:B--2---:R4:W0:Y:S01]  /*11d0*/  I2F.S16 R32, R2 ;  /* 0x0000000200207306 */ /* 0x0048220000101400 */
[----:B------:R-:W-:Y:S05]  /*11e0*/  BRA `(.L_x_6395) ;  /* 0x0000000c00087947 */ /* 0x000fea0003800000 */
.L_x_6391:
        /* <DEDUP_REMOVED lines=8> */
.L_x_6399:
[----:B------:R-:W2:Y:S02]  /*1270*/  LDG.E.U16 R2, desc[UR36][R2.64] ;  /* 0x0000002402027981 */ /* 0x000ea4000c1e1500 */
[----:B--2---:R-:W-:Y:S01]  /*1280*/  HADD2.F32 R32, -RZ, R2.H0_H0 ;  /* 0x20000002ff207230 */ /* 0x004fe20000004100 */
[----:B------:R-:W-:Y:S06]  /*1290*/  BRA `(.L_x_6395) ;  /* 0x0000000800dc7947 */ /* 0x000fec0003800000 */
.L_x_6398:
        /* <DEDUP_REMOVED lines=8> */
.L_x_6401:
[----:B------:R-:W2:Y:S02]  /*1320*/  LDG.E.U16 R2, desc[UR36][R2.64] ;  /* 0x0000002402027981 */ /* 0x000ea4000c1e1500 */
[----:B--2---:R-:W-:Y:S01]  /*1330*/  HADD2.F32 R32, -RZ, R2.H0_H0 ;  /* 0x20000002ff207230 */ /* 0x004fe20000004100 */
[----:B------:R-:W-:Y:S06]  /*1340*/  BRA `(.L_x_6395) ;  /* 0x0000000800b07947 */ /* 0x000fec0003800000 */
.L_x_6400:
        /* <DEDUP_REMOVED lines=11> */
.L_x_6390:
        /* <DEDUP_REMOVED lines=12> */
.L_x_6404:
        /* <DEDUP_REMOVED lines=11> */
.L_x_6403:
        /* <DEDUP_REMOVED lines=25> */
.L_x_6406:
        /* <DEDUP_REMOVED lines=12> */
.L_x_6405:
[----:B------:R-:W2:Y:S02]  /*17c0*/  LDG.E.U16 R2, desc[UR36][R2.64] ;  /* 0x0000002402027981 */ /* 0x000ea4000c1e1500 */
[----:B--2---:R-:W-:Y:S01]  /*17d0*/  IMAD.U32 R32, R2, 0x10000, RZ ;  /* 0x0001000002207824 */ /* 0x004fe200078e00ff */
[----:B------:R-:W-:Y:S06]  /*17e0*/  BRA `(.L_x_6395) ;  /* 0x0000000400887947 */ /* 0x000fec0003800000 */
.L_x_6402:
        /* <DEDUP_REMOVED lines=11> */
.L_x_6409:
        /* <DEDUP_REMOVED lines=20> */
.L_x_6411:
[----:B------:R-:W-:Y:S05]  /*19e0*/  BSYNC.RECONVERGENT B0 ;  /* 0x0000000000007941 */ /* 0x000fea0003800200 */
.L_x_6410:
[----:B------:R-:W-:Y:S01]  /*19f0*/  IMAD.SHL.U32 R0, R0, 0x100000, RZ ;  /* 0x0010000000007824 */ /* 0x000fe200078e00ff */
[----:B------:R-:W-:-:S04]  /*1a00*/  LEA R2, R2, 0x3b800000, 0x17 ;  /* 0x3b80000002027811 */ /* 0x000fc800078eb8ff */
[----:B------:R-:W-:Y:S01]  /*1a10*/  LOP3.LUT R32, R2, R0, R7, 0xfe, !PT ;  /* 0x0000000002207212 */ /* 0x000fe200078efe07 */
[----:B------:R-:W-:Y:S06]  /*1a20*/  BRA `(.L_x_6395) ;  /* 0x0000000000f87947 */ /* 0x000fec0003800000 */
.L_x_6408:
        /* <DEDUP_REMOVED lines=20> */
.L_x_6413:
[----:B------:R-:W-:Y:S05]  /*1b70*/  BSYNC.RECONVERGENT B0 ;  /* 0x0000000000007941 */ /* 0x000fea0003800200 */
.L_x_6412:
[----:B------:R-:W-:Y:S01]  /*1b80*/  IMAD.SHL.U32 R0, R0, 0x200000, RZ ;  /* 0x0020000000007824 */ /* 0x000fe200078e00ff */
[----:B------:R-:W-:-:S04]  /*1b90*/  LEA R2, R2, 0x37800000, 0x17 ;  /* 0x3780000002027811 */ /* 0x000fc800078eb8ff */
[----:B------:R-:W-:Y:S01]  /*1ba0*/  LOP3.LUT R32, R2, R0, R7, 0xfe, !PT ;  /* 0x0000000002207212 */ /* 0x000fe200078efe07 */
[----:B------:R-:W-:Y:S06]  /*1bb0*/  BRA `(.L_x_6395) ;  /* 0x0000000000947947 */ /* 0x000fec0003800000 */
.L_x_6407:
[----:B------:R-:W-:-:S09]  /*1bc0*/  UISETP.NE.AND UP0, UPT, UR4, 0x1c, UPT ;  /* 0x0000001c0400788c */ /* 0x000fd2000bf05270 */
[----:B------:R-:W-:Y:S05]  /*1bd0*/  BRA.U !UP0, `(.L_x_6414) ;  /* 0x0000000108847547 */ /* 0x000fea000b800000 */
[----:B------:R-:W-:-:S09]  /*1be0*/  UISETP.NE.AND UP0, UPT, UR4, 0x1d, UPT ;  /* 0x0000001d0400788c */ /* 0x000fd2000bf05270 */
[----:B------:R-:W-:Y:S05]  /*1bf0*/  BRA.U !UP0, `(.L_x_6415) ;  /* 0x0000000108707547 */ /* 0x000fea000b800000 */
[----:B------:R-:W-:-:S09]  /*1c00*/  UISETP.NE.AND UP0, UPT, UR4, 0x2c, UPT ;  /* 0x0000002c0400788c */ /* 0x000fd2000bf05270 */
[----:B------:R-:W-:Y:S05]  /*1c10*/  BRA.U !UP0, `(.L_x_6416) ;  /* 0x0000000108487547 */ /* 0x000fea000b800000 */
.L_x_6394:
        /* <DEDUP_REMOVED lines=16> */
.L_x_6417:
[----:B------:R-:W-:Y:S01]  /*1d20*/  IMAD.MOV.U32 R32, RZ, RZ, RZ ;  /* 0x000000ffff207224 */ /* 0x000fe200078e00ff */
[----:B------:R-:W-:Y:S06]  /*1d30*/  BRA `(.L_x_6395) ;  /* 0x0000000000347947 */ /* 0x000fec0003800000 */
.L_x_6416:
        /* <DEDUP_REMOVED lines=8> */
.L_x_6415:
[----:B------:R-:W2:Y:S02]  /*1dc0*/  LDG.E.64 R2, desc[UR36][R2.64] ;  /* 0x0000002402027981 */ /* 0x000ea4000c1e1b00 */
[----:B--2---:R0:W2:Y:S02]  /*1dd0*/  I2F.U64 R32, R2 ;  /* 0x0000000200207312 */ /* 0x0040a40000301000 */
[----:B0-2---:R-:W-:Y:S05]  /*1de0*/  BRA `(.L_x_6395) ;  /* 0x0000000000087947 */ /* 0x005fea0003800000 */
.L_x_6414:
[----:B------:R-:W2:Y:S02]  /*1df0*/  LDG.E R2, desc[UR36][R2.64] ;  /* 0x0000002402027981 */ /* 0x000ea4000c1e1900 */
[----:B--2---:R-:W-:-:S07]  /*1e00*/  I2FP.F32.U32 R32, R2 ;  /* 0x0000000200207245 */ /* 0x004fce0000201000 */
.L_x_6395:
[----:B------:R-:W-:Y:S05]  /*1e10*/  BSYNC.RECONVERGENT B6 ;  /* 0x0000000000067941 */ /* 0x000fea0003800200 */
.L_x_6389:
        /* <DEDUP_REMOVED lines=20> */
.L_x_6422:
[----:B------:R-:W2:Y:S02]  /*1f60*/  LDG.E.U8 R2, desc[UR36][R2.64] ;  /* 0x0000002402027981 */ /* 0x000ea4000c1e1100 */
[----:B--2---:R-:W-:Y:S01]  /*1f70*/  I2FP.F32.U32 R31, R2 ;  /* 0x00000002001f7245 */ /* 0x004fe20000201000 */
[----:B------:R-:W-:Y:S06]  /*1f80*/  BRA `(.L_x_6424) ;  /* 0x0000000c00447947 */ /* 0x000fec0003800000 */
.L_x_6421:
        /* <DEDUP_REMOVED lines=9> */
.L_x_6426:
[----:B------:R-:W2:Y:S02]  /*2020*/  LDG.E R2, desc[UR36][R2.64] ;  /* 0x0000002402027981 */ /* 0x000ea4000c1e1900 */
[----:B--2---:R-:W-:Y:S01]  /*2030*/  I2FP.F32.S32 R31, R2 ;  /* 0x00000002001f7245 */ /* 0x004fe20000201400 */
[----:B------:R-:W-:Y:S06]  /*2040*/  BRA `(.L_x_6424) ;  /* 0x0000000c00147947 */ /* 0x000fec0003800000 */
.L_x_6425:
[----:B------:R-:W2:Y:S02]  /*2050*/  LDG.E.U16 R2, desc[UR36][R2.64] ;  /* 0x0000002402027981 */ /* 0x000ea4000c1e1500 */
[----:B--2---:R4:W0:Y:S01]  /*2060*/  I2F.S16 R31, R2 ;  /* 0x00000002001f7306 */ /* 0x0048220000101400 */
[----:B------:R-:W-:Y:S05]  /*2070*/  BRA `(.L_x_6424) ;  /* 0x0000000c00087947 */ /* 0x000fea0003800000 */
.L_x_6420:
        /* <DEDUP_REMOVED lines=8> */
.L_x_6428:
[----:B------:R-:W2:Y:S02]  /*2100*/  LDG.E.U16 R2, desc[UR36][R2.64] ;  /* 0x0000002402027981 */ /* 0x000ea4000c1e1500 */
[----:B--2---:R-:W-:Y:S01]  /*2110*/  HADD2.F32 R31, -RZ, R2.H0_H0 ;  /* 0x20000002ff1f7230 */ /* 0x004fe20000004100 */
[----:B------:R-:W-:Y:S06]  /*2120*/  BRA `(.L_x_6424) ;  /* 0x0000000800dc7947 */ /* 0x000fec0003800000 */
.L_x_6427:
        /* <DEDUP_REMOVED lines=8> */
.L_x_6430:
[----:B------:R-:W2:Y:S02]  /*21b0*/  LDG.E.U16 R2, desc[UR36][R2.64] ;  /* 0x0000002402027981 */ /* 0x000ea4000c1e1500 */
[----:B--2---:R-:W-:Y:S01]  /*21c0*/  HADD2.F32 R31, -RZ, R2.H0_H0 ;  /* 0x20000002ff1f7230 */ /* 0x004fe20000004100 */
[----:B------:R-:W-:Y:S06]  /*21d0*/  BRA `(.L_x_6424) ;  /* 0x0000000800b07947 */ /* 0x000fec0003800000 */
.L_x_6429:
        /* <DEDUP_REMOVED lines=11> */
.L_x_6419:
        /* <DEDUP_REMOVED lines=12> */
.L_x_6433:
        /* <DEDUP_REMOVED lines=11> */
.L_x_6432:
        /* <DEDUP_REMOVED lines=25> */
.L_x_6435:
        /* <DEDUP_REMOVED lines=12> */
.L_x_6434:
[----:B------:R-:W2:Y:S02]  /*2650*/  LDG.E.U16 R2, desc[UR36][R2.64] ;  /* 0x0000002402027981 */ /* 0x000ea4000c1e1500 */
[----:B--2---:R-:W-:Y:S01]  /*2660*/  IMAD.U32 R31, R2, 0x10000, RZ ;  /* 0x00010000021f7824 */ /* 0x004fe200078e00ff */
[----:B------:R-:W-:Y:S06]  /*2670*/  BRA `(.L_x_6424) ;  /* 0x0000000400887947 */ /* 0x000fec0003800000 */
.L_x_6431:
        /* <DEDUP_REMOVED lines=11> */
.L_x_6438:
        /* <DEDUP_REMOVED lines=20> */
.L_x_6440:
[----:B------:R-:W-:Y:S05]  /*2870*/  BSYNC.RECONVERGENT B0 ;  /* 0x0000000000007941 */ /* 0x000fea0003800200 */
.L_x_6439:
[----:B------:R-:W-:Y:S01]  /*2880*/  IMAD.SHL.U32 R0, R0, 0x100000, RZ ;  /* 0x0010000000007824 */ /* 0x000fe200078e00ff */
[----:B------:R-:W-:-:S04]  /*2890*/  LEA R2, R2, 0x3b800000, 0x17 ;  /* 0x3b80000002027811 */ /* 0x000fc800078eb8ff */
[----:B------:R-:W-:Y:S01]  /*28a0*/  LOP3.LUT R31, R2, R0, R31, 0xfe, !PT ;  /* 0x00000000021f7212 */ /* 0x000fe200078efe1f */
[----:B------:R-:W-:Y:S06]  /*28b0*/  BRA `(.L_x_6424) ;  /* 0x0000000000f87947 */ /* 0x000fec0003800000 */
.L_x_6437:
        /* <DEDUP_REMOVED lines=20> */
.L_x_6442:
[----:B------:R-:W-:Y:S05]  /*2a00*/  BSYNC.RECONVERGENT B0 ;  /* 0x0000000000007941 */ /* 0x000fea0003800200 */
.L_x_6441:
[----:B------:R-:W-:Y:S01]  /*2a10*/  IMAD.SHL.U32 R0, R0, 0x200000, RZ ;  /* 0x0020000000007824 */ /* 0x000fe200078e00ff */
[----:B------:R-:W-:-:S04]  /*2a20*/  LEA R2, R2, 0x37800000, 0x17 ;  /* 0x3780000002027811 */ /* 0x000fc800078eb8ff */
[----:B------:R-:W-:Y:S01]  /*2a30*/  LOP3.LUT R31, R2, R0, R31, 0xfe, !PT ;  /* 0x00000000021f7212 */ /* 0x000fe200078efe1f */
[----:B------:R-:W-:Y:S06]  /*2a40*/  BRA `(.L_x_6424) ;  /* 0x0000000000947947 */ /* 0x000fec0003800000 */
.L_x_6436:
[----:B------:R-:W-:-:S09]  /*2a50*/  UISETP.NE.AND UP0, UPT, UR4, 0x1c, UPT ;  /* 0x0000001c0400788c */ /* 0x000fd2000bf05270 */
[----:B------:R-:W-:Y:S05]  /*2a60*/  BRA.U !UP0, `(.L_x_6443) ;  /* 0x0000000108847547 */ /* 0x000fea000b800000 */
[----:B------:R-:W-:-:S09]  /*2a70*/  UISETP.NE.AND UP0, UPT, UR4, 0x1d, UPT ;  /* 0x0000001d0400788c */ /* 0x000fd2000bf05270 */
[----:B------:R-:W-:Y:S05]  /*2a80*/  BRA.U !UP0, `(.L_x_6444) ;  /* 0x0000000108707547 */ /* 0x000fea000b800000 */
[----:B------:R-:W-:-:S09]  /*2a90*/  UISETP.NE.AND UP0, UPT, UR4, 0x2c, UPT ;  /* 0x0000002c0400788c */ /* 0x000fd2000bf05270 */
[----:B------:R-:W-:Y:S05]  /*2aa0*/  BRA.U !UP0, `(.L_x_6445) ;  /* 0x0000000108487547 */ /* 0x000fea000b800000 */
.L_x_6423:
        /* <DEDUP_REMOVED lines=16> */
.L_x_6446:
[----:B------:R-:W-:Y:S01]  /*2bb0*/  IMAD.MOV.U32 R31, RZ, RZ, RZ ;  /* 0x000000ffff1f7224 */ /* 0x000fe200078e00ff */
[----:B------:R-:W-:Y:S06]  /*2bc0*/  BRA `(.L_x_6424) ;  /* 0x0000000000347947 */ /* 0x000fec0003800000 */
.L_x_6445:
        /* <DEDUP_REMOVED lines=8> */
.L_x_6444:
[----:B------:R-:W2:Y:S02]  /*2c50*/  LDG.E.64 R2, desc[UR36][R2.64] ;  /* 0x0000002402027981 */ /* 0x000ea4000c1e1b00 */
[----:B--2---:R0:W2:Y:S02]  /*2c60*/  I2F.U64 R31, R2 ;  /* 0x00000002001f7312 */ /* 0x0040a40000301000 */
[----:B0-2---:R-:W-:Y:S05]  /*2c70*/  BRA `(.L_x_6424) ;  /* 0x0000000000087947 */ /* 0x005fea0003800000 */
.L_x_6443:
[----:B------:R-:W2:Y:S02]  /*2c80*/  LDG.E R2, desc[UR36][R2.64] ;  /* 0x0000002402027981 */ /* 0x000ea4000c1e1900 */
[----:B--2---:R-:W-:-:S07]  /*2c90*/  I2FP.F32.U32 R31, R2 ;  /* 0x00000002001f7245 */ /* 0x004fce0000201000 */
.L_x_6424:
[----:B------:R-:W-:Y:S05]  /*2ca0*/  BSYNC.RECONVERGENT B6 ;  /* 0x0000000000067941 */ /* 0x000fea0003800200 */
.L_x_6418:
[----:B------:R-:W-:-:S07]  /*2cb0*/  VIADD R16, R26, 0x80 ;  /* 0x000000801a107836 */ /* 0x000fce0000000000 */
.L_x_6359:
[----:B------:R-:W-:Y:S05]  /*2cc0*/  BSYNC.RECONVERGENT B7 ;  /* 0x0000000000077941 */ /* 0x000fea0003800200 */
.L_x_6358:
[----:B------:R-:W-:Y:S01]  /*2cd0*/  ISETP.GE.AND P0, PT, R16, R19, PT ;  /* 0x000000131000720c */ /* 0x000fe20003f06270 */
[----:B------:R-:W-:Y:S01]  /*2ce0*/  BSSY.RECONVERGENT B7, `(.L_x_6447) ;  /* 0x00002c4000077945 */ /* 0x000fe20003800200 */
[----:B------:R-:W-:Y:S02]  /*2cf0*/  IMAD.MOV.U32 R22, RZ, RZ, RZ ;  /* 0x000000ffff167224 */ /* 0x000fe400078e00ff */
[----:B------:R-:W-:Y:S02]  /*2d00*/  IMAD.MOV.U32 R30, RZ, RZ, RZ ;  /* 0x000000ffff1e7224 */ /* 0x000fe400078e00ff */
[----:B------:R-:W-:-:S07]  /*2d10*/  IMAD.MOV.U32 R29, RZ, RZ, RZ ;  /* 0x000000ffff1d7224 */ /* 0x000fce00078e00ff */
[----:B------:R-:W-:Y:S05]  /*2d20*/  @P0 BRA `(.L_x_6448) ;  /* 0x0000002800fc0947 */ /* 0x000fea0003800000 */
[----:B------:R-:W1:Y:S01]  /*2d30*/  LDC.64 R4, c[0x0][0x390] ;  /* 0x0000e400ff047b82 */ /* 0x000e620000000a00 */
[----:B------:R-:W3:Y:S01]  /*2d40*/  LDCU UR5, c[0x0][0x3b0] ;  /* 0x00007600ff0577ac */ /* 0x000ee20008000800 */
[----:B0-2-4-:R-:W-:Y:S01]  /*2d50*/  IMAD R2, R17, 0x200, R16 ;  /* 0x0000020011027824 */ /* 0x015fe200078e0210 */
[----:B------:R-:W-:Y:S01]  /*2d60*/  BSSY.RECONVERGENT B6, `(.L_x_6449) ;  /* 0x00000e7000067945 */ /* 0x000fe20003800200 */
[----:B------:R-:W-:-:S04]  /*2d70*/  UPRMT UR4, UR38, 0x9910, URZ ;  /* 0x0000991026047896 */ /* 0x000fc800080000ff */
[----:B------:R-:W-:Y:S01]  /*2d80*/  UISETP.GT.AND UP0, UPT, UR4, 0x9, UPT ;  /* 0x000000090400788c */ /* 0x000fe2000bf04270 */
[----:B---3--:R-:W-:-:S05]  /*2d90*/  IMAD R3, R2, UR5, RZ ;  /* 0x0000000502037c24 */ /* 0x008fca000f8e02ff */
        /* <DEDUP_REMOVED lines=14> */
.L_x_6453:
[----:B------:R-:W2:Y:S02]  /*2e80*/  LDG.E.U8 R4, desc[UR36][R4.64] ;  /* 0x0000002404047981 */ /* 0x000ea4000c1e1100 */
[----:B--2---:R-:W-:Y:S01]  /*2e90*/  I2FP.F32.U32 R22, R4 ;  /* 0x0000000400167245 */ /* 0x004fe20000201000 */
[----:B------:R-:W-:Y:S06]  /*2ea0*/  BRA `(.L_x_6455) ;  /* 0x0000000c00487947 */ /* 0x000fec0003800000 */
.L_x_6452:
        /* <DEDUP_REMOVED lines=9> */
.L_x_6457:
[----:B------:R-:W2:Y:S02]  /*2f40*/  LDG.E R4, desc[UR36][R4.64] ;  /* 0x0000002404047981 */ /* 0x000ea4000c1e1900 */
[----:B--2---:R-:W-:Y:S01]  /*2f50*/  I2FP.F32.S32 R22, R4 ;  /* 0x0000000400167245 */ /* 0x004fe20000201400 */
[----:B------:R-:W-:Y:S06]  /*2f60*/  BRA `(.L_x_6455) ;  /* 0x0000000c00187947 */ /* 0x000fec0003800000 */
.L_x_6456:
[----:B------:R-:W2:Y:S02]  /*2f70*/  LDG.E.U16 R4, desc[UR36][R4.64] ;  /* 0x0000002404047981 */ /* 0x000ea4000c1e1500 */
[----:B--2---:R2:W3:Y:S01]  /*2f80*/  I2F.S16 R22, R4 ;  /* 0x0000000400167306 */ /* 0x0044e20000101400 */
[----:B------:R-:W-:Y:S05]  /*2f90*/  BRA `(.L_x_6455) ;  /* 0x0000000c000c7947 */ /* 0x000fea0003800000 */
.L_x_6451:
        /* <DEDUP_REMOVED lines=8> */
.L_x_6459:
[----:B------:R-:W2:Y:S02]  /*3020*/  LDG.E.U16 R4, desc[UR36][R4.64] ;  /* 0x0000002404047981 */ /* 0x000ea4000c1e1500 */
[----:B--2---:R-:W-:Y:S01]  /*3030*/  HADD2.F32 R22, -RZ, R4.H0_H0 ;  /* 0x20000004ff167230 */ /* 0x004fe20000004100 */
[----:B------:R-:W-:Y:S06]  /*3040*/  BRA `(.L_x_6455) ;  /* 0x0000000800e07947 */ /* 0x000fec0003800000 */
.L_x_6458:
        /* <DEDUP_REMOVED lines=8> */
.L_x_6461:
[----:B------:R-:W2:Y:S02]  /*30d0*/  LDG.E.U16 R4, desc[UR36][R4.64] ;  /* 0x0000002404047981 */ /* 0x000ea4000c1e1500 */
[----:B--2---:R-:W-:Y:S01]  /*30e0*/  HADD2.F32 R22, -RZ, R4.H0_H0 ;  /* 0x20000004ff167230 */ /* 0x004fe20000004100 */
[----:B------:R-:W-:Y:S06]  /*30f0*/  BRA `(.L_x_6455) ;  /* 0x0000000800b47947 */ /* 0x000fec0003800000 */
.L_x_6460:
        /* <DEDUP_REMOVED lines=11> */
.L_x_6450:
        /* <DEDUP_REMOVED lines=12> */
.L_x_6464:
        /* <DEDUP_REMOVED lines=11> */
.L_x_6463:
        /* <DEDUP_REMOVED lines=25> */
.L_x_6466:
        /* <DEDUP_REMOVED lines=13> */
.L_x_6465:
[----:B------:R-:W2:Y:S02]  /*3580*/  LDG.E.U16 R4, desc[UR36][R4.64] ;  /* 0x0000002404047981 */ /* 0x000ea4000c1e1500 */
[----:B--2---:R-:W-:Y:S01]  /*3590*/  IMAD.U32 R22, R4, 0x10000, RZ ;  /* 0x0001000004167824 */ /* 0x004fe200078e00ff */
[----:B------:R-:W-:Y:S06]  /*35a0*/  BRA `(.L_x_6455) ;  /* 0x0000000400887947 */ /* 0x000fec0003800000 */
.L_x_6462:
        /* <DEDUP_REMOVED lines=11> */
.L_x_6469:
        /* <DEDUP_REMOVED lines=20> */
.L_x_6471:
[----:B------:R-:W-:Y:S05]  /*37a0*/  BSYNC.RECONVERGENT B0 ;  /* 0x0000000000007941 */ /* 0x000fea0003800200 */
.L_x_6470:
[----:B------:R-:W-:Y:S01]  /*37b0*/  IMAD.SHL.U32 R0, R0, 0x100000, RZ ;  /* 0x0010000000007824 */ /* 0x000fe200078e00ff */
[----:B------:R-:W-:-:S04]  /*37c0*/  LEA R3, R3, 0x3b800000, 0x17 ;  /* 0x3b80000003037811 */ /* 0x000fc800078eb8ff */
[----:B------:R-:W-:Y:S01]  /*37d0*/  LOP3.LUT R22, R3, R0, R7, 0xfe, !PT ;  /* 0x0000000003167212 */ /* 0x000fe200078efe07 */
[----:B------:R-:W-:Y:S06]  /*37e0*/  BRA `(.L_x_6455) ;  /* 0x0000000000f87947 */ /* 0x000fec0003800000 */
.L_x_6468:
        /* <DEDUP_REMOVED lines=20> */
.L_x_6473:
[----:B------:R-:W-:Y:S05]  /*3930*/  BSYNC.RECONVERGENT B0 ;  /* 0x0000000000007941 */ /* 0x000fea0003800200 */
.L_x_6472:
[----:B------:R-:W-:Y:S01]  /*3940*/  IMAD.SHL.U32 R0, R0, 0x200000, RZ ;  /* 0x0020000000007824 */ /* 0x000fe200078e00ff */
[----:B------:R-:W-:-:S04]  /*3950*/  LEA R3, R3, 0x37800000, 0x17 ;  /* 0x3780000003037811 */ /* 0x000fc800078eb8ff */
[----:B------:R-:W-:Y:S01]  /*3960*/  LOP3.LUT R22, R3, R0, R7, 0xfe, !PT ;  /* 0x0000000003167212 */ /* 0x000fe200078efe07 */
[----:B------:R-:W-:Y:S06]  /*3970*/  BRA `(.L_x_6455) ;  /* 0x0000000000947947 */ /* 0x000fec0003800000 */
.L_x_6467:
        /* <DEDUP_REMOVED lines=14> */
.L_x_6454:
        /* <DEDUP_REMOVED lines=16> */
.L_x_6476:
[----:B------:R-:W-:Y:S01]  /*3b60*/  IMAD.MOV.U32 R22, RZ, RZ, RZ ;  /* 0x000000ffff167224 */ /* 0x000fe200078e00ff */
[----:B------:R-:W-:Y:S06]  /*3b70*/  BRA `(.L_x_6455) ;  /* 0x0000000000147947 */ /* 0x000fec0003800000 */
.L_x_6475:
[----:B------:R-:W2:Y:S02]  /*3b80*/  LDG.E.64 R22, desc[UR36][R4.64] ;  /* 0x0000002404167981 */ /* 0x000ea4000c1e1b00 */
[----:B--2---:R0:W1:Y:S02]  /*3b90*/  I2F.U64 R22, R22 ;  /* 0x0000001600167312 */ /* 0x0040640000301000 */
[----:B01----:R-:W-:Y:S05]  /*3ba0*/  BRA `(.L_x_6455) ;  /* 0x0000000000087947 */ /* 0x003fea0003800000 */
.L_x_6474:
[----:B------:R-:W2:Y:S02]  /*3bb0*/  LDG.E R4, desc[UR36][R4.64] ;  /* 0x0000002404047981 */ /* 0x000ea4000c1e1900 */
[----:B--2---:R-:W-:-:S07]  /*3bc0*/  I2FP.F32.U32 R22, R4 ;  /* 0x0000000400167245 */ /* 0x004fce0000201000 */
.L_x_6455:
[----:B------:R-:W-:Y:S05]  /*3bd0*/  BSYNC.RECONVERGENT B6 ;  /* 0x0000000000067941 */ /* 0x000fea0003800200 */
.L_x_6449:
        /* <DEDUP_REMOVED lines=20> */
.L_x_6481:
[----:B------:R-:W2:Y:S02]  /*3d20*/  LDG.E.U8 R4, desc[UR36][R4.64] ;  /* 0x0000002404047981 */ /* 0x000ea4000c1e1100 */
[----:B--2---:R-:W-:Y:S01]  /*3d30*/  I2FP.F32.U32 R30, R4 ;  /* 0x00000004001e7245 */ /* 0x004fe20000201000 */
[----:B------:R-:W-:Y:S06]  /*3d40*/  BRA `(.L_x_6483) ;  /* 0x0000000c00487947 */ /* 0x000fec0003800000 */
.L_x_6480:
        /* <DEDUP_REMOVED lines=9> */
.L_x_6485:
[----:B------:R-:W2:Y:S02]  /*3de0*/  LDG.E R4, desc[UR36][R4.64] ;  /* 0x0000002404047981 */ /* 0x000ea4000c1e1900 */
[----:B--2---:R-:W-:Y:S01]  /*3df0*/  I2FP.F32.S32 R30, R4 ;  /* 0x00000004001e7245 */ /* 0x004fe20000201400 */
[----:B------:R-:W-:Y:S06]  /*3e00*/  BRA `(.L_x_6483) ;  /* 0x0000000c00187947 */ /* 0x000fec0003800000 */
.L_x_6484:
[----:B------:R-:W2:Y:S02]  /*3e10*/  LDG.E.U16 R4, desc[UR36][R4.64] ;  /* 0x0000002404047981 */ /* 0x000ea4000c1e1500 */
[----:B--2---:R0:W2:Y:S01]  /*3e20*/  I2F.S16 R30, R4 ;  /* 0x00000004001e7306 */ /* 0x0040a20000101400 */
[----:B------:R-:W-:Y:S05]  /*3e30*/  BRA `(.L_x_6483) ;  /* 0x0000000c000c7947 */ /* 0x000fea0003800000 */
.L_x_6479:
        /* <DEDUP_REMOVED lines=8> */
.L_x_6487:
[----:B------:R-:W2:Y:S02]  /*3ec0*/  LDG.E.U16 R4, desc[UR36][R4.64] ;  /* 0x0000002404047981 */ /* 0x000ea4000c1e1500 */
[----:B--2---:R-:W-:Y:S01]  /*3ed0*/  HADD2.F32 R30, -RZ, R4.H0_H0 ;  /* 0x20000004ff1e7230 */ /* 0x004fe20000004100 */
[----:B------:R-:W-:Y:S06]  /*3ee0*/  BRA `(.L_x_6483) ;  /* 0x0000000800e07947 */ /* 0x000fec0003800000 */
.L_x_6486:
        /* <DEDUP_REMOVED lines=8> */
.L_x_6489:
[----:B------:R-:W2:Y:S02]  /*3f70*/  LDG.E.U16 R4, desc[UR36][R4.64] ;  /* 0x0000002404047981 */ /* 0x000ea4000c1e1500 */
[----:B--2---:R-:W-:Y:S01]  /*3f80*/  HADD2.F32 R30, -RZ, R4.H0_H0 ;  /* 0x20000004ff1e7230 */ /* 0x004fe20000004100 */
[----:B------:R-:W-:Y:S06]  /*3f90*/  BRA `(.L_x_6483) ;  /* 0x0000000800b47947 */ /* 0x000fec0003800000 */
.L_x_6488:
        /* <DEDUP_REMOVED lines=11> */
.L_x_6478:
        /* <DEDUP_REMOVED lines=12> */
.L_x_6492:
        /* <DEDUP_REMOVED lines=11> */
.L_x_6491:
        /* <DEDUP_REMOVED lines=25> */
.L_x_6494:
        /* <DEDUP_REMOVED lines=13> */
.L_x_6493:
[----:B------:R-:W2:Y:S02]  /*4420*/  LDG.E.U16 R4, desc[UR36][R4.64] ;  /* 0x0000002404047981 */ /* 0x000ea4000c1e1500 */
[----:B--2---:R-:W-:Y:S01]  /*4430*/  IMAD.U32 R30, R4, 0x10000, RZ ;  /* 0x00010000041e7824 */ /* 0x004fe200078e00ff */
[----:B------:R-:W-:Y:S06]  /*4440*/  BRA `(.L_x_6483) ;  /* 0x0000000400887947 */ /* 0x000fec0003800000 */
.L_x_6490:
        /* <DEDUP_REMOVED lines=11> */
.L_x_6497:
        /* <DEDUP_REMOVED lines=20> */
.L_x_6499:
[----:B------:R-:W-:Y:S05]  /*4640*/  BSYNC.RECONVERGENT B0 ;  /* 0x0000000000007941 */ /* 0x000fea0003800200 */
.L_x_6498:
[----:B------:R-:W-:Y:S01]  /*4650*/  IMAD.SHL.U32 R0, R0, 0x100000, RZ ;  /* 0x0010000000007824 */ /* 0x000fe200078e00ff */
[----:B------:R-:W-:-:S04]  /*4660*/  LEA R3, R3, 0x3b800000, 0x17 ;  /* 0x3b80000003037811 */ /* 0x000fc800078eb8ff */
[----:B------:R-:W-:Y:S01]  /*4670*/  LOP3.LUT R30, R3, R0, R7, 0xfe, !PT ;  /* 0x00000000031e7212 */ /* 0x000fe200078efe07 */
[----:B------:R-:W-:Y:S06]  /*4680*/  BRA `(.L_x_6483) ;  /* 0x0000000000f87947 */ /* 0x000fec0003800000 */
.L_x_6496:
        /* <DEDUP_REMOVED lines=20> */
.L_x_6501:
[----:B------:R-:W-:Y:S05]  /*47d0*/  BSYNC.RECONVERGENT B0 ;  /* 0x0000000000007941 */ /* 0x000fea0003800200 */
.L_x_6500:
[----:B------:R-:W-:Y:S01]  /*47e0*/  IMAD.SHL.U32 R0, R0, 0x200000, RZ ;  /* 0x0020000000007824 */ /* 0x000fe200078e00ff */
[----:B------:R-:W-:-:S04]  /*47f0*/  LEA R3, R3, 0x37800000, 0x17 ;  /* 0x3780000003037811 */ /* 0x000fc800078eb8ff */
[----:B------:R-:W-:Y:S01]  /*4800*/  LOP3.LUT R30, R3, R0, R7, 0xfe, !PT ;  /* 0x00000000031e7212 */ /* 0x000fe200078efe07 */
[----:B------:R-:W-:Y:S06]  /*4810*/  BRA `(.L_x_6483) ;  /* 0x0000000000947947 */ /* 0x000fec0003800000 */
.L_x_6495:
        /* <DEDUP_REMOVED lines=14> */
.L_x_6482:
        /* <DEDUP_REMOVED lines=16> */
.L_x_6504:
[----:B------:R-:W-:Y:S01]  /*4a00*/  IMAD.MOV.U32 R30, RZ, RZ, RZ ;  /* 0x000000ffff1e7224 */ /* 0x000fe200078e00ff */
[----:B------:R-:W-:Y:S06]  /*4a10*/  BRA `(.L_x_6483) ;  /* 0x0000000000147947 */ /* 0x000fec0003800000 */
.L_x_6503:
[----:B------:R-:W2:Y:S02]  /*4a20*/  LDG.E.64 R4, desc[UR36][R4.64] ;  /* 0x0000002404047981 */ /* 0x000ea4000c1e1b00 */
[----:B--2---:R0:W2:Y:S02]  /*4a30*/  I2F.U64 R30, R4 ;  /* 0x00000004001e7312 */ /* 0x0040a40000301000 */
[----:B0-2---:R-:W-:Y:S05]  /*4a40*/  BRA `(.L_x_6483) ;  /* 0x0000000000087947 */ /* 0x005fea0003800000 */
.L_x_6502:
[----:B------:R-:W2:Y:S02]  /*4a50*/  LDG.E R4, desc[UR36][R4.64] ;  /* 0x0000002404047981 */ /* 0x000ea4000c1e1900 */
[----:B--2---:R-:W-:-:S07]  /*4a60*/  I2FP.F32.U32 R30, R4 ;  /* 0x00000004001e7245 */ /* 0x004fce0000201000 */
.L_x_6483:
[----:B------:R-:W-:Y:S05]  /*4a70*/  BSYNC.RECONVERGENT B6 ;  /* 0x0000000000067941 */ /* 0x000fea0003800200 */
.L_x_6477:
        /* <DEDUP_REMOVED lines=20> */
.L_x_6509:
[----:B------:R-:W4:Y:S02]  /*4bc0*/  LDG.E.U8 R2, desc[UR36][R2.64] ;  /* 0x0000002402027981 */ /* 0x000f24000c1e1100 */
[----:B----4-:R-:W-:Y:S01]  /*4bd0*/  I2FP.F32.U32 R29, R2 ;  /* 0x00000002001d7245 */ /* 0x010fe20000201000 */
[----:B------:R-:W-:Y:S06]  /*4be0*/  BRA `(.L_x_6511) ;  /* 0x0000000c00447947 */ /* 0x000fec0003800000 */
.L_x_6508:
        /* <DEDUP_REMOVED lines=9> */
.L_x_6513:
[----:B------:R-:W4:Y:S02]  /*4c80*/  LDG.E R2, desc[UR36][R2.64] ;  /* 0x0000002402027981 */ /* 0x000f24000c1e1900 */
[----:B----4-:R-:W-:Y:S01]  /*4c90*/  I2FP.F32.S32 R29, R2 ;  /* 0x00000002001d7245 */ /* 0x010fe20000201400 */
[----:B------:R-:W-:Y:S06]  /*4ca0*/  BRA `(.L_x_6511) ;  /* 0x0000000c00147947 */ /* 0x000fec0003800000 */
.L_x_6512:
[----:B------:R-:W4:Y:S02]  /*4cb0*/  LDG.E.U16 R2, desc[UR36][R2.64] ;  /* 0x0000002402027981 */ /* 0x000f24000c1e1500 */
[----:B----4-:R0:W4:Y:S01]  /*4cc0*/  I2F.S16 R29, R2 ;  /* 0x00000002001d7306 */ /* 0x0101220000101400 */
[----:B------:R-:W-:Y:S05]  /*4cd0*/  BRA `(.L_x_6511) ;  /* 0x0000000c00087947 */ /* 0x000fea0003800000 */
.L_x_6507:
        /* <DEDUP_REMOVED lines=8> */
.L_x_6515:
[----:B------:R-:W4:Y:S02]  /*4d60*/  LDG.E.U16 R2, desc[UR36][R2.64] ;  /* 0x0000002402027981 */ /* 0x000f24000c1e1500 */
[----:B----4-:R-:W-:Y:S01]  /*4d70*/  HADD2.F32 R29, -RZ, R2.H0_H0 ;  /* 0x20000002ff1d7230 */ /* 0x010fe20000004100 */
[----:B------:R-:W-:Y:S06]  /*4d80*/  BRA `(.L_x_6511) ;  /* 0x0000000800dc7947 */ /* 0x000fec0003800000 */
.L_x_6514:
        /* <DEDUP_REMOVED lines=8> */
.L_x_6517:
[----:B------:R-:W4:Y:S02]  /*4e10*/  LDG.E.U16 R2, desc[UR36][R2.64] ;  /* 0x0000002402027981 */ /* 0x000f24000c1e1500 */
[----:B----4-:R-:W-:Y:S01]  /*4e20*/  HADD2.F32 R29, -RZ, R2.H0_H0 ;  /* 0x20000002ff1d7230 */ /* 0x010fe20000004100 */
[----:B------:R-:W-:Y:S06]  /*4e30*/  BRA `(.L_x_6511) ;  /* 0x0000000800b07947 */ /* 0x000fec0003800000 */
.L_x_6516:
        /* <DEDUP_REMOVED lines=11> */
.L_x_6506:
        /* <DEDUP_REMOVED lines=12> */
.L_x_6520:
        /* <DEDUP_REMOVED lines=11> */
.L_x_6519:
        /* <DEDUP_REMOVED lines=25> */
.L_x_6522:
        /* <DEDUP_REMOVED lines=12> */
.L_x_6521:
[----:B------:R-:W4:Y:S02]  /*52b0*/  LDG.E.U16 R2, desc[UR36][R2.64] ;  /* 0x0000002402027981 */ /* 0x000f24000c1e1500 */
[----:B----4-:R-:W-:Y:S01]  /*52c0*/  IMAD.U32 R29, R2, 0x10000, RZ ;  /* 0x00010000021d7824 */ /* 0x010fe200078e00ff */
[----:B------:R-:W-:Y:S06]  /*52d0*/  BRA `(.L_x_6511) ;  /* 0x0000000400887947 */ /* 0x000fec0003800000 */
.L_x_6518:
        /* <DEDUP_REMOVED lines=11> */
.L_x_6525:
        /* <DEDUP_REMOVED lines=20> */
.L_x_6527:
[----:B------:R-:W-:Y:S05]  /*54d0*/  BSYNC.RECONVERGENT B0 ;  /* 0x0000000000007941 */ /* 0x000fea0003800200 */
.L_x_6526:
[----:B------:R-:W-:Y:S01]  /*54e0*/  IMAD.SHL.U32 R0, R0, 0x100000, RZ ;  /* 0x0010000000007824 */ /* 0x000fe200078e00ff */
[----:B------:R-:W-:-:S04]  /*54f0*/  LEA R2, R2, 0x3b800000, 0x17 ;  /* 0x3b80000002027811 */ /* 0x000fc800078eb8ff */
[----:B------:R-:W-:Y:S01]  /*5500*/  LOP3.LUT R29, R2, R0, R29, 0xfe, !PT ;  /* 0x00000000021d7212 */ /* 0x000fe200078efe1d */
[----:B------:R-:W-:Y:S06]  /*5510*/  BRA `(.L_x_6511) ;  /* 0x0000000000f87947 */ /* 0x000fec0003800000 */
.L_x_6524:
        /* <DEDUP_REMOVED lines=20> */
.L_x_6529:
[----:B------:R-:W-:Y:S05]  /*5660*/  BSYNC.RECONVERGENT B0 ;  /* 0x0000000000007941 */ /* 0x000fea0003800200 */
.L_x_6528:
[----:B------:R-:W-:Y:S01]  /*5670*/  IMAD.SHL.U32 R0, R0, 0x200000, RZ ;  /* 0x0020000000007824 */ /* 0x000fe200078e00ff */
[----:B------:R-:W-:-:S04]  /*5680*/  LEA R2, R2, 0x37800000, 0x17 ;  /* 0x3780000002027811 */ /* 0x000fc800078eb8ff */
[----:B------:R-:W-:Y:S01]  /*5690*/  LOP3.LUT R29, R2, R0, R29, 0xfe, !PT ;  /* 0x00000000021d7212 */ /* 0x000fe200078efe1d */
[----:B------:R-:W-:Y:S06]  /*56a0*/  BRA `(.L_x_6511) ;  /* 0x0000000000947947 */ /* 0x000fec0003800000 */
.L_x_6523:
        /* <DEDUP_REMOVED lines=14> */
.L_x_6510:
        /* <DEDUP_REMOVED lines=16> */
.L_x_6532:
[----:B------:R-:W-:Y:S01]  /*5890*/  IMAD.MOV.U32 R29, RZ, RZ, RZ ;  /* 0x000000ffff1d7224 */ /* 0x000fe200078e00ff */
[----:B------:R-:W-:Y:S06]  /*58a0*/  BRA `(.L_x_6511) ;  /* 0x0000000000147947 */ /* 0x000fec0003800000 */
.L_x_6531:
[----:B------:R-:W4:Y:S02]  /*58b0*/  LDG.E.64 R2, desc[UR36][R2.64] ;  /* 0x0000002402027981 */ /* 0x000f24000c1e1b00 */
[----:B----4-:R0:W4:Y:S02]  /*58c0*/  I2F.U64 R29, R2 ;  /* 0x00000002001d7312 */ /* 0x0101240000301000 */
[----:B0---4-:R-:W-:Y:S05]  /*58d0*/  BRA `(.L_x_6511) ;  /* 0x0000000000087947 */ /* 0x011fea0003800000 */
.L_x_6530:
[----:B------:R-:W4:Y:S02]  /*58e0*/  LDG.E R2, desc[UR36][R2.64] ;  /* 0x0000002402027981 */ /* 0x000f24000c1e1900 */
[----:B----4-:R-:W-:-:S07]  /*58f0*/  I2FP.F32.U32 R29, R2 ;  /* 0x00000002001d7245 */ /* 0x010fce0000201000 */
.L_x_6511:
[----:B------:R-:W-:Y:S05]  /*5900*/  BSYNC.RECONVERGENT B6 ;  /* 0x0000000000067941 */ /* 0x000fea0003800200 */
.L_x_6505:
[----:B------:R-:W-:-:S07]  /*5910*/  VIADD R16, R16, 0x80 ;  /* 0x0000008010107836 */ /* 0x000fce0000000000 */
.L_x_6448:
[----:B------:R-:W-:Y:S05]  /*5920*/  BSYNC.RECONVERGENT B7 ;  /* 0x0000000000077941 */ /* 0x000fea0003800200 */
.L_x_6447:
        /* <DEDUP_REMOVED lines=27> */
.L_x_6539:
[----:B------:R-:W2:Y:S02]  /*5ae0*/  LDG.E.U8 R4, desc[UR36][R4.64] ;  /* 0x0000002404047981 */ /* 0x000ea4000c1e1100 */
[----:B--2---:R-:W-:Y:S01]  /*5af0*/  I2FP.F32.U32 R24, R4 ;  /* 0x0000000400187245 */ /* 0x004fe20000201000 */
[----:B------:R-:W-:Y:S06]  /*5b00*/  BRA `(.L_x_6541) ;  /* 0x0000000c00487947 */ /* 0x000fec0003800000 */
.L_x_6538:
        /* <DEDUP_REMOVED lines=9> */
.L_x_6543:
[----:B------:R-:W2:Y:S02]  /*5ba0*/  LDG.E R4, desc[UR36][R4.64] ;  /* 0x0000002404047981 */ /* 0x000ea4000c1e1900 */
[----:B--2---:R-:W-:Y:S01]  /*5bb0*/  I2FP.F32.S32 R24, R4 ;  /* 0x0000000400187245 */ /* 0x004fe20000201400 */
[----:B------:R-:W-:Y:S06]  /*5bc0*/  BRA `(.L_x_6541) ;  /* 0x0000000c00187947 */ /* 0x000fec0003800000 */
.L_x_6542:
[----:B------:R-:W2:Y:S02]  /*5bd0*/  LDG.E.U16 R4, desc[UR36][R4.64] ;  /* 0x0000002404047981 */ /* 0x000ea4000c1e1500 */
[----:B--2---:R0:W1:Y:S01]  /*5be0*/  I2F.S16 R24, R4 ;  /* 0x0000000400187306 */ /* 0x0040620000101400 */
[----:B------:R-:W-:Y:S05]  /*5bf0*/  BRA `(.L_x_6541) ;  /* 0x0000000c000c7947 */ /* 0x000fea0003800000 */
.L_x_6537:
        /* <DEDUP_REMOVED lines=8> */
.L_x_6545:
[----:B------:R-:W2:Y:S02]  /*5c80*/  LDG.E.U16 R4, desc[UR36][R4.64] ;  /* 0x0000002404047981 */ /* 0x000ea4000c1e1500 */
[----:B--2---:R-:W-:Y:S01]  /*5c90*/  HADD2.F32 R24, -RZ, R4.H0_H0 ;  /* 0x20000004ff187230 */ /* 0x004fe20000004100 */
[----:B------:R-:W-:Y:S06]  /*5ca0*/  BRA `(.L_x_6541) ;  /* 0x0000000800e07947 */ /* 0x000fec0003800000 */
.L_x_6544:
        /* <DEDUP_REMOVED lines=8> */
.L_x_6547:
[----:B------:R-:W2:Y:S02]  /*5d30*/  LDG.E.U16 R4, desc[UR36][R4.64] ;  /* 0x0000002404047981 */ /* 0x000ea4000c1e1500 */
[----:B--2---:R-:W-:Y:S01]  /*5d40*/  HADD2.F32 R24, -RZ, R4.H0_H0 ;  /* 0x20000004ff187230 */ /* 0x004fe20000004100 */
[----:B------:R-:W-:Y:S06]  /*5d50*/  BRA `(.L_x_6541) ;  /* 0x0000000800b47947 */ /* 0x000fec0003800000 */
.L_x_6546:
        /* <DEDUP_REMOVED lines=11> */
.L_x_6536:
        /* <DEDUP_REMOVED lines=12> */
.L_x_6550:
        /* <DEDUP_REMOVED lines=11> */
.L_x_6549:
        /* <DEDUP_REMOVED lines=25> */
.L_x_6552:
        /* <DEDUP_REMOVED lines=13> */
.L_x_6551:
[----:B------:R-:W2:Y:S02]  /*61e0*/  LDG.E.U16 R4, desc[UR36][R4.64] ;  /* 0x0000002404047981 */ /* 0x000ea4000c1e1500 */
[----:B--2---:R-:W-:Y:S01]  /*61f0*/  IMAD.U32 R24, R4, 0x10000, RZ ;  /* 0x0001000004187824 */ /* 0x004fe200078e00ff */
[----:B------:R-:W-:Y:S06]  /*6200*/  BRA `(.L_x_6541) ;  /* 0x0000000400887947 */ /* 0x000fec0003800000 */
.L_x_6548:
        /* <DEDUP_REMOVED lines=11> */
.L_x_6555:
        /* <DEDUP_REMOVED lines=20> */
.L_x_6557:
[----:B------:R-:W-:Y:S05]  /*6400*/  BSYNC.RECONVERGENT B0 ;  /* 0x0000000000007941 */ /* 0x000fea0003800200 */
.L_x_6556:
[----:B------:R-:W-:Y:S01]  /*6410*/  IMAD.SHL.U32 R0, R0, 0x100000, RZ ;  /* 0x0010000000007824 */ /* 0x000fe200078e00ff */
[----:B------:R-:W-:-:S04]  /*6420*/  LEA R3, R3, 0x3b800000, 0x17 ;  /* 0x3b80000003037811 */ /* 0x000fc800078eb8ff */
[----:B------:R-:W-:Y:S01]  /*6430*/  LOP3.LUT R24, R3, R0, R7, 0xfe, !PT ;  /* 0x0000000003187212 */ /* 0x000fe200078efe07 */
[----:B------:R-:W-:Y:S06]  /*6440*/  BRA `(.L_x_6541) ;  /* 0x0000000000f87947 */ /* 0x000fec0003800000 */
.L_x_6554:
        /* <DEDUP_REMOVED lines=20> */
.L_x_6559:
[----:B------:R-:W-:Y:S05]  /*6590*/  BSYNC.RECONVERGENT B0 ;  /* 0x0000000000007941 */ /* 0x000fea0003800200 */
.L_x_6558:
[----:B------:R-:W-:Y:S01]  /*65a0*/  IMAD.SHL.U32 R0, R0, 0x200000, RZ ;  /* 0x0020000000007824 */ /* 0x000fe200078e00ff */
[----:B------:R-:W-:-:S04]  /*65b0*/  LEA R3, R3, 0x37800000, 0x17 ;  /* 0x3780000003037811 */ /* 0x000fc800078eb8ff */
[----:B------:R-:W-:Y:S01]  /*65c0*/  LOP3.LUT R24, R3, R0, R7, 0xfe, !PT ;  /* 0x0000000003187212 */ /* 0x000fe200078efe07 */
[----:B------:R-:W-:Y:S06]  /*65d0*/  BRA `(.L_x_6541) ;  /* 0x0000000000947947 */ /* 0x000fec0003800000 */
.L_x_6553:
        /* <DEDUP_REMOVED lines=14> */
.L_x_6540:
        /* <DEDUP_REMOVED lines=16> */
.L_x_6562:
[----:B------:R-:W-:Y:S01]  /*67c0*/  IMAD.MOV.U32 R24, RZ, RZ, RZ ;  /* 0x000000ffff187224 */ /* 0x000fe200078e00ff */
[----:B------:R-:W-:Y:S06]  /*67d0*/  BRA `(.L_x_6541) ;  /* 0x0000000000147947 */ /* 0x000fec0003800000 */
.L_x_6561:
[----:B------:R-:W2:Y:S02]  /*67e0*/  LDG.E.64 R24, desc[UR36][R4.64] ;  /* 0x0000002404187981 */ /* 0x000ea4000c1e1b00 */
[----:B--2---:R0:W1:Y:S02]  /*67f0*/  I2F.U64 R24, R24 ;  /* 0x0000001800187312 */ /* 0x0040640000301000 */
[----:B01----:R-:W-:Y:S05]  /*6800*/  BRA `(.L_x_6541) ;  /* 0x0000000000087947 */ /* 0x003fea0003800000 */
.L_x_6560:
[----:B------:R-:W2:Y:S02]  /*6810*/  LDG.E R4, desc[UR36][R4.64] ;  /* 0x0000002404047981 */ /* 0x000ea4000c1e1900 */
[----:B--2---:R-:W-:-:S07]  /*6820*/  I2FP.F32.U32 R24, R4 ;  /* 0x0000000400187245 */ /* 0x004fce0000201000 */
.L_x_6541:
[----:B------:R-:W-:Y:S05]  /*6830*/  BSYNC.RECONVERGENT B6 ;  /* 0x0000000000067941 */ /* 0x000fea0003800200 */
.L_x_6535:
        /* <DEDUP_REMOVED lines=20> */
.L_x_6567:
[----:B------:R-:W2:Y:S02]  /*6980*/  LDG.E.U8 R4, desc[UR36][R4.64] ;  /* 0x0000002404047981 */ /* 0x000ea4000c1e1100 */
[----:B--2---:R-:W-:Y:S01]  /*6990*/  I2FP.F32.U32 R27, R4 ;  /* 0x00000004001b7245 */ /* 0x004fe20000201000 */
[----:B------:R-:W-:Y:S06]  /*69a0*/  BRA `(.L_x_6569) ;  /* 0x0000000c00447947 */ /* 0x000fec0003800000 */
.L_x_6566:
        /* <DEDUP_REMOVED lines=9> */
.L_x_6571:
[----:B------:R-:W2:Y:S02]  /*6a40*/  LDG.E R4, desc[UR36][R4.64] ;  /* 0x0000002404047981 */ /* 0x000ea4000c1e1900 */
[----:B--2---:R-:W-:Y:S01]  /*6a50*/  I2FP.F32.S32 R27, R4 ;  /* 0x00000004001b7245 */ /* 0x004fe20000201400 */
[----:B------:R-:W-:Y:S06]  /*6a60*/  BRA `(.L_x_6569) ;  /* 0x0000000c00147947 */ /* 0x000fec0003800000 */
.L_x_6570:
[----:B------:R-:W2:Y:S02]  /*6a70*/  LDG.E.U16 R4, desc[UR36][R4.64] ;  /* 0x0000002404047981 */ /* 0x000ea4000c1e1500 */
[----:B--2---:R4:W0:Y:S01]  /*6a80*/  I2F.S16 R27, R4 ;  /* 0x00000004001b7306 */ /* 0x0048220000101400 */
[----:B------:R-:W-:Y:S05]  /*6a90*/  BRA `(.L_x_6569) ;  /* 0x0000000c00087947 */ /* 0x000fea0003800000 */
.L_x_6565:
        /* <DEDUP_REMOVED lines=8> */
.L_x_6573:
[----:B------:R-:W2:Y:S02]  /*6b20*/  LDG.E.U16 R4, desc[UR36][R4.64] ;  /* 0x0000002404047981 */ /* 0x000ea4000c1e1500 */
[----:B--2---:R-:W-:Y:S01]  /*6b30*/  HADD2.F32 R27, -RZ, R4.H0_H0 ;  /* 0x20000004ff1b7230 */ /* 0x004fe20000004100 */
[----:B------:R-:W-:Y:S06]  /*6b40*/  BRA `(.L_x_6569) ;  /* 0x0000000800dc7947 */ /* 0x000fec0003800000 */
.L_x_6572:
        /* <DEDUP_REMOVED lines=8> */
.L_x_6575:
[----:B------:R-:W2:Y:S02]  /*6bd0*/  LDG.E.U16 R4, desc[UR36][R4.64] ;  /* 0x0000002404047981 */ /* 0x000ea4000c1e1500 */
[----:B--2---:R-:W-:Y:S01]  /*6be0*/  HADD2.F32 R27, -RZ, R4.H0_H0 ;  /* 0x20000004ff1b7230 */ /* 0x004fe20000004100 */
[----:B------:R-:W-:Y:S06]  /*6bf0*/  BRA `(.L_x_6569) ;  /* 0x0000000800b07947 */ /* 0x000fec0003800000 */
.L_x_6574:
        /* <DEDUP_REMOVED lines=11> */
.L_x_6564:
        /* <DEDUP_REMOVED lines=12> */
.L_x_6578:
        /* <DEDUP_REMOVED lines=11> */
.L_x_6577:
        /* <DEDUP_REMOVED lines=25> */
.L_x_6580:
        /* <DEDUP_REMOVED lines=12> */
.L_x_6579:
[----:B------:R-:W2:Y:S02]  /*7070*/  LDG.E.U16 R4, desc[UR36][R4.64] ;  /* 0x0000002404047981 */ /* 0x000ea4000c1e1500 */
[----:B--2---:R-:W-:Y:S01]  /*7080*/  IMAD.U32 R27, R4, 0x10000, RZ ;  /* 0x00010000041b7824 */ /* 0x004fe200078e00ff */
[----:B------:R-:W-:Y:S06]  /*7090*/  BRA `(.L_x_6569) ;  /* 0x0000000400887947 */ /* 0x000fec0003800000 */
.L_x_6576:
        /* <DEDUP_REMOVED lines=11> */
.L_x_6583:
        /* <DEDUP_REMOVED lines=20> */
.L_x_6585:
[----:B------:R-:W-:Y:S05]  /*7290*/  BSYNC.RECONVERGENT B0 ;  /* 0x0000000000007941 */ /* 0x000fea0003800200 */
.L_x_6584:
[----:B------:R-:W-:Y:S01]  /*72a0*/  IMAD.SHL.U32 R0, R0, 0x100000, RZ ;  /* 0x0010000000007824 */ /* 0x000fe200078e00ff */
[----:B------:R-:W-:-:S04]  /*72b0*/  LEA R3, R3, 0x3b800000, 0x17 ;  /* 0x3b80000003037811 */ /* 0x000fc800078eb8ff */
[----:B------:R-:W-:Y:S01]  /*72c0*/  LOP3.LUT R27, R3, R0, R27, 0xfe, !PT ;  /* 0x00000000031b7212 */ /* 0x000fe200078efe1b */
[----:B------:R-:W-:Y:S06]  /*72d0*/  BRA `(.L_x_6569) ;  /* 0x0000000000f87947 */ /* 0x000fec0003800000 */
.L_x_6582:
        /* <DEDUP_REMOVED lines=20> */
.L_x_6587:
[----:B------:R-:W-:Y:S05]  /*7420*/  BSYNC.RECONVERGENT B0 ;  /* 0x0000000000007941 */ /* 0x000fea0003800200 */
.L_x_6586:
[----:B------:R-:W-:Y:S01]  /*7430*/  IMAD.SHL.U32 R0, R0, 0x200000, RZ ;  /* 0x0020000000007824 */ /* 0x000fe200078e00ff */
[----:B------:R-:W-:-:S04]  /*7440*/  LEA R3, R3, 0x37800000, 0x17 ;  /* 0x3780000003037811 */ /* 0x000fc800078eb8ff */
[----:B------:R-:W-:Y:S01]  /*7450*/  LOP3.LUT R27, R3, R0, R27, 0xfe, !PT ;  /* 0x00000000031b7212 */ /* 0x000fe200078efe1b */
[----:B------:R-:W-:Y:S06]  /*7460*/  BRA `(.L_x_6569) ;  /* 0x0000000000947947 */ /* 0x000fec0003800000 */
.L_x_6581:
        /* <DEDUP_REMOVED lines=14> */
.L_x_6568:
        /* <DEDUP_REMOVED lines=16> */
.L_x_6590:
[----:B------:R-:W-:Y:S01]  /*7650*/  IMAD.MOV.U32 R27, RZ, RZ, RZ ;  /* 0x000000ffff1b7224 */ /* 0x000fe200078e00ff */
[----:B------:R-:W-:Y:S06]  /*7660*/  BRA `(.L_x_6569) ;  /* 0x0000000000147947 */ /* 0x000fec0003800000 */
.L_x_6589:
[----:B------:R-:W2:Y:S02]  /*7670*/  LDG.E.64 R4, desc[UR36][R4.64] ;  /* 0x0000002404047981 */ /* 0x000ea4000c1e1b00 */
[----:B--2---:R0:W2:Y:S02]  /*7680*/  I2F.U64 R27, R4 ;  /* 0x00000004001b7312 */ /* 0x0040a40000301000 */
[----:B0-2---:R-:W-:Y:S05]  /*7690*/  BRA `(.L_x_6569) ;  /* 0x0000000000087947 */ /* 0x005fea0003800000 */
.L_x_6588:
[----:B------:R-:W2:Y:S02]  /*76a0*/  LDG.E R4, desc[UR36][R4.64] ;  /* 0x0000002404047981 */ /* 0x000ea4000c1e1900 */
[----:B--2---:R-:W-:-:S07]  /*76b0*/  I2FP.F32.U32 R27, R4 ;  /* 0x00000004001b7245 */ /* 0x004fce0000201000 */
.L_x_6569:
[----:B------:R-:W-:Y:S05]  /*76c0*/  BSYNC.RECONVERGENT B6 ;  /* 0x0000000000067941 */ /* 0x000fea0003800200 */
.L_x_6563:
        /* <DEDUP_REMOVED lines=20> */
.L_x_6595:
[----:B------:R-:W4:Y:S02]  /*7810*/  LDG.E.U8 R2, desc[UR36][R2.64] ;  /* 0x0000002402027981 */ /* 0x000f24000c1e1100 */
[----:B----4-:R-:W-:Y:S01]  /*7820*/  I2FP.F32.U32 R18, R2 ;  /* 0x0000000200127245 */ /* 0x010fe20000201000 */
[----:B------:R-:W-:Y:S06]  /*7830*/  BRA `(.L_x_6597) ;  /* 0x0000000c00447947 */ /* 0x000fec0003800000 */
.L_x_6594:
        /* <DEDUP_REMOVED lines=9> */
.L_x_6599:
[----:B------:R-:W4:Y:S02]  /*78d0*/  LDG.E R2, desc[UR36][R2.64] ;  /* 0x0000002402027981 */ /* 0x000f24000c1e1900 */
[----:B----4-:R-:W-:Y:S01]  /*78e0*/  I2FP.F32.S32 R18, R2 ;  /* 0x0000000200127245 */ /* 0x010fe20000201400 */
[----:B------:R-:W-:Y:S06]  /*78f0*/  BRA `(.L_x_6597) ;  /* 0x0000000c00147947 */ /* 0x000fec0003800000 */
.L_x_6598:
[----:B------:R-:W4:Y:S02]  /*7900*/  LDG.E.U16 R2, desc[UR36][R2.64] ;  /* 0x0000002402027981 */ /* 0x000f24000c1e1500 */
[----:B----4-:R0:W4:Y:S01]  /*7910*/  I2F.S16 R18, R2 ;  /* 0x0000000200127306 */ /* 0x0101220000101400 */
[----:B------:R-:W-:Y:S05]  /*7920*/  BRA `(.L_x_6597) ;  /* 0x0000000c00087947 */ /* 0x000fea0003800000 */
.L_x_6593:
        /* <DEDUP_REMOVED lines=8> */
.L_x_6601:
[----:B------:R-:W4:Y:S02]  /*79b0*/  LDG.E.U16 R2, desc[UR36][R2.64] ;  /* 0x0000002402027981 */ /* 0x000f24000c1e1500 */
[----:B----4-:R-:W-:Y:S01]  /*79c0*/  HADD2.F32 R18, -RZ, R2.H0_H0 ;  /* 0x20000002ff127230 */ /* 0x010fe20000004100 */
[----:B------:R-:W-:Y:S06]  /*79d0*/  BRA `(.L_x_6597) ;  /* 0x0000000800dc7947 */ /* 0x000fec0003800000 */
.L_x_6600:
        /* <DEDUP_REMOVED lines=8> */
.L_x_6603:
[----:B------:R-:W4:Y:S02]  /*7a60*/  LDG.E.U16 R2, desc[UR36][R2.64] ;  /* 0x0000002402027981 */ /* 0x000f24000c1e1500 */
[----:B----4-:R-:W-:Y:S01]  /*7a70*/  HADD2.F32 R18, -RZ, R2.H0_H0 ;  /* 0x20000002ff127230 */ /* 0x010fe20000004100 */
[----:B------:R-:W-:Y:S06]  /*7a80*/  BRA `(.L_x_6597) ;  /* 0x0000000800b07947 */ /* 0x000fec0003800000 */
.L_x_6602:
        /* <DEDUP_REMOVED lines=11> */
.L_x_6592:
        /* <DEDUP_REMOVED lines=12> */
.L_x_6606:
        /* <DEDUP_REMOVED lines=11> */
.L_x_6605:
        /* <DEDUP_REMOVED lines=25> */
.L_x_6608:
        /* <DEDUP_REMOVED lines=12> */
.L_x_6607:
[----:B------:R-:W4:Y:S02]  /*7f00*/  LDG.E.U16 R2, desc[UR36][R2.64] ;  /* 0x0000002402027981 */ /* 0x000f24000c1e1500 */
[----:B----4-:R-:W-:Y:S01]  /*7f10*/  IMAD.U32 R18, R2, 0x10000, RZ ;  /* 0x0001000002127824 */ /* 0x010fe200078e00ff */
[----:B------:R-:W-:Y:S06]  /*7f20*/  BRA `(.L_x_6597) ;  /* 0x0000000400887947 */ /* 0x000fec0003800000 */
.L_x_6604:
        /* <DEDUP_REMOVED lines=11> */
.L_x_6611:
        /* <DEDUP_REMOVED lines=20> */
.L_x_6613:
[----:B------:R-:W-:Y:S05]  /*8120*/  BSYNC.RECONVERGENT B0 ;  /* 0x0000000000007941 */ /* 0x000fea0003800200 */
.L_x_6612:
[----:B------:R-:W-:Y:S01]  /*8130*/  IMAD.SHL.U32 R0, R0, 0x100000, RZ ;  /* 0x0010000000007824 */ /* 0x000fe200078e00ff */
[----:B------:R-:W-:-:S04]  /*8140*/  LEA R2, R2, 0x3b800000, 0x17 ;  /* 0x3b80000002027811 */ /* 0x000fc800078eb8ff */
[----:B------:R-:W-:Y:S01]  /*8150*/  LOP3.LUT R18, R2, R0, R7, 0xfe, !PT ;  /* 0x0000000002127212 */ /* 0x000fe200078efe07 */
[----:B------:R-:W-:Y:S06]  /*8160*/  BRA `(.L_x_6597) ;  /* 0x0000000000f87947 */ /* 0x000fec0003800000 */
.L_x_6610:
        /* <DEDUP_REMOVED lines=20> */
.L_x_6615:
[----:B------:R-:W-:Y:S05]  /*82b0*/  BSYNC.RECONVERGENT B0 ;  /* 0x0000000000007941 */ /* 0x000fea0003800200 */
.L_x_6614:
[----:B------:R-:W-:Y:S01]  /*82c0*/  IMAD.SHL.U32 R0, R0, 0x200000, RZ ;  /* 0x0020000000007824 */ /* 0x000fe200078e00ff */
[----:B------:R-:W-:-:S04]  /*82d0*/  LEA R2, R2, 0x37800000, 0x17 ;  /* 0x3780000002027811 */ /* 0x000fc800078eb8ff */
[----:B------:R-:W-:Y:S01]  /*82e0*/  LOP3.LUT R18, R2, R0, R7, 0xfe, !PT ;  /* 0x0000000002127212 */ /* 0x000fe200078efe07 */
[----:B------:R-:W-:Y:S06]  /*82f0*/  BRA `(.L_x_6597) ;  /* 0x0000000000947947 */ /* 0x000fec0003800000 */
.L_x_6609:
        /* <DEDUP_REMOVED lines=14> */
.L_x_6596:
        /* <DEDUP_REMOVED lines=16> */
.L_x_6618:
[----:B------:R-:W-:Y:S01]  /*84e0*/  IMAD.MOV.U32 R18, RZ, RZ, RZ ;  /* 0x000000ffff127224 */ /* 0x000fe200078e00ff */
[----:B------:R-:W-:Y:S06]  /*84f0*/  BRA `(.L_x_6597) ;  /* 0x0000000000147947 */ /* 0x000fec0003800000 */
.L_x_6617:
[----:B------:R-:W4:Y:S02]  /*8500*/  LDG.E.64 R2, desc[UR36][R2.64] ;  /* 0x0000002402027981 */ /* 0x000f24000c1e1b00 */
[----:B----4-:R0:W4:Y:S02]  /*8510*/  I2F.U64 R18, R2 ;  /* 0x0000000200127312 */ /* 0x0101240000301000 */
[----:B0---4-:R-:W-:Y:S05]  /*8520*/  BRA `(.L_x_6597) ;  /* 0x0000000000087947 */ /* 0x011fea0003800000 */
.L_x_6616:
[----:B------:R-:W4:Y:S02]  /*8530*/  LDG.E R2, desc[UR36][R2.64] ;  /* 0x0000002402027981 */ /* 0x000f24000c1e1900 */
[----:B----4-:R-:W-:-:S07]  /*8540*/  I2FP.F32.U32 R18, R2 ;  /* 0x0000000200127245 */ /* 0x010fce0000201000 */
.L_x_6597:
[----:B------:R-:W-:Y:S05]  /*8550*/  BSYNC.RECONVERGENT B6 ;  /* 0x0000000000067941 */ /* 0x000fea0003800200 */
.L_x_6591:
[----:B------:R-:W-:-:S07]  /*8560*/  VIADD R16, R16, 0x80 ;  /* 0x0000008010107836 */ /* 0x000fce0000000000 */
.L_x_6534:
[----:B------:R-:W-:Y:S05]  /*8570*/  BSYNC.RECONVERGENT B7 ;  /* 0x0000000000077941 */ /* 0x000fea0003800200 */
.L_x_6533:
[----:B------:R-:W-:Y:S01]  /*8580*/  ISETP.GE.AND P0, PT, R16, R19, PT ;  /* 0x000000131000720c */ /* 0x000fe20003f06270 */
[----:B------:R-:W-:Y:S01]  /*8590*/  BSSY.RECONVERGENT B7, `(.L_x_6619) ;  /* 0x00002be000077945 */ /* 0x000fe20003800200 */
[----:B------:R-:W-:Y:S02]  /*85a0*/  IMAD.MOV.U32 R23, RZ, RZ, RZ ;  /* 0x000000ffff177224 */ /* 0x000fe400078e00ff */
[----:B------:R-:W-:Y:S02]  /*85b0*/  IMAD.MOV.U32 R28, RZ, RZ, RZ ;  /* 0x000000ffff1c7224 */ /* 0x000fe400078e00ff */
[----:B------:R-:W-:-:S07]  /*85c0*/  IMAD.MOV.U32 R25, RZ, RZ, RZ ;  /* 0x000000ffff197224 */ /* 0x000fce00078e00ff */
        /* <DEDUP_REMOVED lines=22> */
.L_x_6625:
[----:B------:R-:W2:Y:S02]  /*8730*/  LDG.E.U8 R2, desc[UR36][R2.64] ;  /* 0x0000002402027981 */ /* 0x000ea4000c1e1100 */
[----:B--2---:R-:W-:Y:S01]  /*8740*/  I2FP.F32.U32 R28, R2 ;  /* 0x00000002001c7245 */ /* 0x004fe20000201000 */
[----:B------:R-:W-:Y:S06]  /*8750*/  BRA `(.L_x_6627) ;  /* 0x0000000c00447947 */ /* 0x000fec0003800000 */
.L_x_6624:
        /* <DEDUP_REMOVED lines=9> */
.L_x_6629:
[----:B------:R-:W2:Y:S02]  /*87f0*/  LDG.E R2, desc[UR36][R2.64] ;  /* 0x0000002402027981 */ /* 0x000ea4000c1e1900 */
[----:B--2---:R-:W-:Y:S01]  /*8800*/  I2FP.F32.S32 R28, R2 ;  /* 0x00000002001c7245 */ /* 0x004fe20000201400 */
[----:B------:R-:W-:Y:S06]  /*8810*/  BRA `(.L_x_6627) ;  /* 0x0000000c00147947 */ /* 0x000fec0003800000 */
.L_x_6628:
[----:B------:R-:W2:Y:S02]  /*8820*/  LDG.E.U16 R2, desc[UR36][R2.64] ;  /* 0x0000002402027981 */ /* 0x000ea4000c1e1500 */
[----:B--2---:R4:W0:Y:S01]  /*8830*/  I2F.S16 R28, R2 ;  /* 0x00000002001c7306 */ /* 0x0048220000101400 */
[----:B------:R-:W-:Y:S05]  /*8840*/  BRA `(.L_x_6627) ;  /* 0x0000000c00087947 */ /* 0x000fea0003800000 */
.L_x_6623:
        /* <DEDUP_REMOVED lines=8> */
.L_x_6631:
[----:B------:R-:W2:Y:S02]  /*88d0*/  LDG.E.U16 R2, desc[UR36][R2.64] ;  /* 0x0000002402027981 */ /* 0x000ea4000c1e1500 */
[----:B--2---:R-:W-:Y:S01]  /*88e0*/  HADD2.F32 R28, -RZ, R2.H0_H0 ;  /* 0x20000002ff1c7230 */ /* 0x004fe20000004100 */
[----:B------:R-:W-:Y:S06]  /*88f0*/  BRA `(.L_x_6627) ;  /* 0x0000000800dc7947 */ /* 0x000fec0003800000 */
.L_x_6630:
        /* <DEDUP_REMOVED lines=8> */
.L_x_6633:
[----:B------:R-:W2:Y:S02]  /*8980*/  LDG.E.U16 R2, desc[UR36][R2.64] ;  /* 0x0000002402027981 */ /* 0x000ea4000c1e1500 */
[----:B--2---:R-:W-:Y:S01]  /*8990*/  HADD2.F32 R28, -RZ, R2.H0_H0 ;  /* 0x20000002ff1c7230 */ /* 0x004fe20000004100 */
[----:B------:R-:W-:Y:S06]  /*89a0*/  BRA `(.L_x_6627) ;  /* 0x0000000800b07947 */ /* 0x000fec0003800000 */
.L_x_6632:
        /* <DEDUP_REMOVED lines=11> */
.L_x_6622:
        /* <DEDUP_REMOVED lines=12> */
.L_x_6636:
        /* <DEDUP_REMOVED lines=11> */
.L_x_6635:
        /* <DEDUP_REMOVED lines=25> */
.L_x_6638:
        /* <DEDUP_REMOVED lines=12> */
.L_x_6637:
[----:B------:R-:W2:Y:S02]  /*8e20*/  LDG.E.U16 R2, desc[UR36][R2.64] ;  /* 0x0000002402027981 */ /* 0x000ea4000c1e1500 */
[----:B--2---:R-:W-:Y:S01]  /*8e30*/  IMAD.U32 R28, R2, 0x10000, RZ ;  /* 0x00010000021c7824 */ /* 0x004fe200078e00ff */
[----:B------:R-:W-:Y:S06]  /*8e40*/  BRA `(.L_x_6627) ;  /* 0x0000000400887947 */ /* 0x000fec0003800000 */
.L_x_6634:
        /* <DEDUP_REMOVED lines=11> */
.L_x_6641:
        /* <DEDUP_REMOVED lines=20> */
.L_x_6643:
[----:B------:R-:W-:Y:S05]  /*9040*/  BSYNC.RECONVERGENT B0 ;  /* 0x0000000000007941 */ /* 0x000fea0003800200 */
.L_x_6642:
[----:B------:R-:W-:Y:S01]  /*9050*/  IMAD.SHL.U32 R0, R0, 0x100000, RZ ;  /* 0x0010000000007824 */ /* 0x000fe200078e00ff */
[----:B------:R-:W-:-:S04]  /*9060*/  LEA R2, R2, 0x3b800000, 0x17 ;  /* 0x3b80000002027811 */ /* 0x000fc800078eb8ff */
[----:B------:R-:W-:Y:S01]  /*9070*/  LOP3.LUT R28, R2, R0, R7, 0xfe, !PT ;  /* 0x00000000021c7212 */ /* 0x000fe200078efe07 */
[----:B------:R-:W-:Y:S06]  /*9080*/  BRA `(.L_x_6627) ;  /* 0x0000000000f87947 */ /* 0x000fec0003800000 */
.L_x_6640:
        /* <DEDUP_REMOVED lines=20> */
.L_x_6645:
[----:B------:R-:W-:Y:S05]  /*91d0*/  BSYNC.RECONVERGENT B0 ;  /* 0x0000000000007941 */ /* 0x000fea0003800200 */
.L_x_6644:
[----:B------:R-:W-:Y:S01]  /*91e0*/  IMAD.SHL.U32 R0, R0, 0x200000, RZ ;  /* 0x0020000000007824 */ /* 0x000fe200078e00ff */
[----:B------:R-:W-:-:S04]  /*91f0*/  LEA R2, R2, 0x37800000, 0x17 ;  /* 0x3780000002027811 */ /* 0x000fc800078eb8ff */
[----:B------:R-:W-:Y:S01]  /*9200*/  LOP3.LUT R28, R2, R0, R7, 0xfe, !PT ;  /* 0x00000000021c7212 */ /* 0x000fe200078efe07 */
[----:B------:R-:W-:Y:S06]  /*9210*/  BRA `(.L_x_6627) ;  /* 0x0000000000947947 */ /* 0x000fec0003800000 */
.L_x_6639:
        /* <DEDUP_REMOVED lines=14> */
.L_x_6626:
        /* <DEDUP_REMOVED lines=16> */
.L_x_6648:
[----:B------:R-:W-:Y:S01]  /*9400*/  IMAD.MOV.U32 R28, RZ, RZ, RZ ;  /* 0x000000ffff1c7224 */ /* 0x000fe200078e00ff */
[----:B------:R-:W-:Y:S06]  /*9410*/  BRA `(.L_x_6627) ;  /* 0x0000000000147947 */ /* 0x000fec0003800000 */
.L_x_6647:
[----:B------:R-:W2:Y:S02]  /*9420*/  LDG.E.64 R2, desc[UR36][R2.64] ;  /* 0x0000002402027981 */ /* 0x000ea4000c1e1b00 */
[----:B--2---:R0:W2:Y:S02]  /*9430*/  I2F.U64 R28, R2 ;  /* 0x00000002001c7312 */ /* 0x0040a40000301000 */
[----:B0-2---:R-:W-:Y:S05]  /*9440*/  BRA `(.L_x_6627) ;  /* 0x0000000000087947 */ /* 0x005fea0003800000 */
.L_x_6646:
[----:B------:R-:W2:Y:S02]  /*9450*/  LDG.E R2, desc[UR36][R2.64] ;  /* 0x0000002402027981 */ /* 0x000ea4000c1e1900 */
[----:B--2---:R-:W-:-:S07]  /*9460*/  I2FP.F32.U32 R28, R2 ;  /* 0x00000002001c7245 */ /* 0x004fce0000201000 */
.L_x_6627:
[----:B------:R-:W-:Y:S05]  /*9470*/  BSYNC.RECONVERGENT B6 ;  /* 0x0000000000067941 */ /* 0x000fea0003800200 */
.L_x_6621:
[----:B------:R-:W1:Y:S01]  /*9480*/  LDCU.U8 UR6, c[0x0][0x3ad] ;  /* 0x000075a0ff0677ac */ /* 0x000e620008000000 */
[----:B0-2-4-:R-:W0:Y:S01]  /*9490*/  LDC.64 R2, c[0x0][0x398] ;  /* 0x0000e600ff027b82 */ /* 0x015e220000000a00 */
[----:B------:R-:W-:Y:S01]  /*94a0*/  BSSY.RECONVERGENT B6, `(.L_x_6649) ;  /* 0x00000e7000067945 */ /* 0x000fe20003800200 */
        /* <DEDUP_REMOVED lines=18> */
.L_x_6653:
[----:B------:R-:W2:Y:S02]  /*95d0*/  LDG.E.U8 R2, desc[UR36][R2.64] ;  /* 0x0000002402027981 */ /* 0x000ea4000c1e1100 */
[----:B--2---:R-:W-:Y:S01]  /*95e0*/  I2FP.F32.U32 R25, R2 ;  /* 0x0000000200197245 */ /* 0x004fe20000201000 */
[----:B------:R-:W-:Y:S06]  /*95f0*/  BRA `(.L_x_6655) ;  /* 0x0000000c00447947 */ /* 0x000fec0003800000 */
.L_x_6652:
        /* <DEDUP_REMOVED lines=9> */
.L_x_6657:
[----:B------:R-:W2:Y:S02]  /*9690*/  LDG.E R2, desc[UR36][R2.64] ;  /* 0x0000002402027981 */ /* 0x000ea4000c1e1900 */
[----:B--2---:R-:W-:Y:S01]  /*96a0*/  I2FP.F32.S32 R25, R2 ;  /* 0x0000000200197245 */ /* 0x004fe20000201400 */
[----:B------:R-:W-:Y:S06]  /*96b0*/  BRA `(.L_x_6655) ;  /* 0x0000000c00147947 */ /* 0x000fec0003800000 */
.L_x_6656:
[----:B------:R-:W2:Y:S02]  /*96c0*/  LDG.E.U16 R2, desc[UR36][R2.64] ;  /* 0x0000002402027981 */ /* 0x000ea4000c1e1500 */
[----:B--2---:R0:W1:Y:S01]  /*96d0*/  I2F.S16 R25, R2 ;  /* 0x0000000200197306 */ /* 0x0040620000101400 */
[----:B------:R-:W-:Y:S05]  /*96e0*/  BRA `(.L_x_6655) ;  /* 0x0000000c00087947 */ /* 0x000fea0003800000 */
.L_x_6651:
        /* <DEDUP_REMOVED lines=8> */
.L_x_6659:
[----:B------:R-:W2:Y:S02]  /*9770*/  LDG.E.U16 R2, desc[UR36][R2.64] ;  /* 0x0000002402027981 */ /* 0x000ea4000c1e1500 */
[----:B--2---:R-:W-:Y:S01]  /*9780*/  HADD2.F32 R25, -RZ, R2.H0_H0 ;  /* 0x20000002ff197230 */ /* 0x004fe20000004100 */
[----:B------:R-:W-:Y:S06]  /*9790*/  BRA `(.L_x_6655) ;  /* 0x0000000800dc7947 */ /* 0x000fec0003800000 */
.L_x_6658:
        /* <DEDUP_REMOVED lines=8> */
.L_x_6661:
[----:B------:R-:W2:Y:S02]  /*9820*/  LDG.E.U16 R2, desc[UR36][R2.64] ;  /* 0x0000002402027981 */ /* 0x000ea4000c1e1500 */
[----:B--2---:R-:W-:Y:S01]  /*9830*/  HADD2.F32 R25, -RZ, R2.H0_H0 ;  /* 0x20000002ff197230 */ /* 0x004fe20000004100 */
[----:B------:R-:W-:Y:S06]  /*9840*/  BRA `(.L_x_6655) ;  /* 0x0000000800b07947 */ /* 0x000fec0003800000 */
.L_x_6660:
        /* <DEDUP_REMOVED lines=11> */
.L_x_6650:
        /* <DEDUP_REMOVED lines=12> */
.L_x_6664:
        /* <DEDUP_REMOVED lines=11> */
.L_x_6663:
        /* <DEDUP_REMOVED lines=25> */
.L_x_6666:
        /* <DEDUP_REMOVED lines=12> */
.L_x_6665:
[----:B------:R-:W2:Y:S02]  /*9cc0*/  LDG.E.U16 R2, desc[UR36][R2.64] ;  /* 0x0000002402027981 */ /* 0x000ea4000c1e1500 */
[----:B--2---:R-:W-:Y:S01]  /*9cd0*/  IMAD.U32 R25, R2, 0x10000, RZ ;  /* 0x0001000002197824 */ /* 0x004fe200078e00ff */
[----:B------:R-:W-:Y:S06]  /*9ce0*/  BRA `(.L_x_6655) ;  /* 0x0000000400887947 */ /* 0x000fec0003800000 */
.L_x_6662:
        /* <DEDUP_REMOVED lines=11> */
.L_x_6669:
        /* <DEDUP_REMOVED lines=20> */
.L_x_6671:
[----:B------:R-:W-:Y:S05]  /*9ee0*/  BSYNC.RECONVERGENT B0 ;  /* 0x0000000000007941 */ /* 0x000fea0003800200 */
.L_x_6670:
[----:B------:R-:W-:Y:S01]  /*9ef0*/  IMAD.SHL.U32 R0, R0, 0x100000, RZ ;  /* 0x0010000000007824 */ /* 0x000fe200078e00ff */
[----:B------:R-:W-:-:S04]  /*9f00*/  LEA R2, R2, 0x3b800000, 0x17 ;  /* 0x3b80000002027811 */ /* 0x000fc800078eb8ff */
[----:B------:R-:W-:Y:S01]  /*9f10*/  LOP3.LUT R25, R2, R0, R25, 0xfe, !PT ;  /* 0x0000000002197212 */ /* 0x000fe200078efe19 */
[----:B------:R-:W-:Y:S06]  /*9f20*/  BRA `(.L_x_6655) ;  /* 0x0000000000f87947 */ /* 0x000fec0003800000 */
.L_x_6668:
        /* <DEDUP_REMOVED lines=20> */
.L_x_6673:
[----:B------:R-:W-:Y:S05]  /*a070*/  BSYNC.RECONVERGENT B0 ;  /* 0x0000000000007941 */ /* 0x000fea0003800200 */
.L_x_6672:
[----:B------:R-:W-:Y:S01]  /*a080*/  IMAD.SHL.U32 R0, R0, 0x200000, RZ ;  /* 0x0020000000007824 */ /* 0x000fe200078e00ff */
[----:B------:R-:W-:-:S04]  /*a090*/  LEA R2, R2, 0x37800000, 0x17 ;  /* 0x3780000002027811 */ /* 0x000fc800078eb8ff */
[----:B------:R-:W-:Y:S01]  /*a0a0*/  LOP3.LUT R25, R2, R0, R25, 0xfe, !PT ;  /* 0x0000000002197212 */ /* 0x000fe200078efe19 */
[----:B------:R-:W-:Y:S06]  /*a0b0*/  BRA `(.L_x_6655) ;  /* 0x0000000000947947 */ /* 0x000fec0003800000 */
.L_x_6667:
        /* <DEDUP_REMOVED lines=14> */
.L_x_6654:
[----:B------:R-:W-:Y:S01]  /*a1a0*/  MOV R2, 0x0 ;  /* 0x0000000000027802 */ /* 0x000fe20000000f00 */
[----:B------:R-:W0:Y:S01]  /*a1b0*/  LDCU.64 UR4, c[0x4][0x128] ;  /* 0x01002500ff0477ac */ /* 0x000e220008000a00 */
[----:B------:R-:W-:Y:S02]  /*a1c0*/  IMAD.MOV.U32 R8, RZ, RZ, 0x4e ;  /* 0x0000004eff087424 */ /* 0x000fe400078e00ff */
        /* <DEDUP_REMOVED lines=13> */
.L_x_6676:
[----:B------:R-:W-:Y:S01]  /*a2a0*/  IMAD.MOV.U32 R25, RZ, RZ, RZ ;  /* 0x000000ffff197224 */ /* 0x000fe200078e00ff */
[----:B------:R-:W-:Y:S06]  /*a2b0*/  BRA `(.L_x_6655) ;  /* 0x0000000000147947 */ /* 0x000fec0003800000 */
.L_x_6675:
[----:B------:R-:W2:Y:S02]  /*a2c0*/  LDG.E.64 R2, desc[UR36][R2.64] ;  /* 0x0000002402027981 */ /* 0x000ea4000c1e1b00 */
[----:B--2---:R0:W1:Y:S02]  /*a2d0*/  I2F.U64 R25, R2 ;  /* 0x0000000200197312 */ /* 0x0040640000301000 */
[----:B01----:R-:W-:Y:S05]  /*a2e0*/  BRA `(.L_x_6655) ;  /* 0x0000000000087947 */ /* 0x003fea0003800000 */
.L_x_6674:
[----:B------:R-:W2:Y:S02]  /*a2f0*/  LDG.E R2, desc[UR36][R2.64] ;  /* 0x0000002402027981 */ /* 0x000ea4000c1e1900 */
[----:B--2---:R-:W-:-:S07]  /*a300*/  I2FP.F32.U32 R25, R2 ;  /* 0x0000000200197245 */ /* 0x004fce0000201000 */
.L_x_6655:
[----:B------:R-:W-:Y:S05]  /*a310*/  BSYNC.RECONVERGENT B6 ;  /* 0x0000000000067941 */ /* 0x000fea0003800200 */
.L_x_6649:
[----:B------:R-:W3:Y:S01]  /*a320*/  LDCU.U8 UR6, c[0x0][0x3ae] ;  /* 0x000075c0ff0677ac */ /* 0x000ee20008000000 */
[----:B012---:R-:W0:Y:S01]  /*a330*/  LDC.64 R2, c[0x0][0x3a0] ;  /* 0x0000e800ff027b82 */ /* 0x007e220000000a00 */
[----:B------:R-:W1:Y:S01]  /*a340*/  LDCU UR5, c[0x0][0x3b8] ;  /* 0x00007700ff0577ac */ /* 0x000e620008000800 */
[----:B---3--:R-:W-:-:S04]  /*a350*/  UPRMT UR4, UR6, 0x9910, URZ ;  /* 0x0000991006047896 */ /* 0x008fc800080000ff */
        /* <DEDUP_REMOVED lines=16> */
.L_x_6680:
[----:B------:R-:W2:Y:S02]  /*a460*/  LDG.E.U8 R2, desc[UR36][R2.64] ;  /* 0x0000002402027981 */ /* 0x000ea4000c1e1100 */
[----:B--2---:R-:W-:Y:S01]  /*a470*/  I2FP.F32.U32 R23, R2 ;  /* 0x0000000200177245 */ /* 0x004fe20000201000 */
[----:B------:R-:W-:Y:S06]  /*a480*/  BRA `(.L_x_6620) ;  /* 0x0000000c00387947 */ /* 0x000fec0003800000 */
.L_x_6679:
        /* <DEDUP_REMOVED lines=9> */
.L_x_6683:
[----:B------:R-:W2:Y:S02]  /*a520*/  LDG.E R2, desc[UR36][R2.64] ;  /* 0x0000002402027981 */ /* 0x000ea4000c1e1900 */
[----:B--2---:R-:W-:Y:S01]  /*a530*/  I2FP.F32.S32 R23, R2 ;  /* 0x0000000200177245 */ /* 0x004fe20000201400 */
[----:B------:R-:W-:Y:S06]  /*a540*/  BRA `(.L_x_6620) ;  /* 0x0000000c00087947 */ /* 0x000fec0003800000 */
.L_x_6682:
[----:B------:R-:W2:Y:S02]  /*a550*/  LDG.E.U16 R2, desc[UR36][R2.64] ;  /* 0x0000002402027981 */ /* 0x000ea4000c1e1500 */
[----:B--2---:R0:W1:Y:S01]  /*a560*/  I2F.S16 R23, R2 ;  /* 0x0000000200177306 */ /* 0x0040620000101400 */
[----:B------:R-:W-:Y:S05]  /*a570*/  BRA `(.L_x_6620) ;  /* 0x0000000800fc7947 */ /* 0x000fea0003800000 */
.L_x_6678:
        /* <DEDUP_REMOVED lines=8> */
.L_x_6685:
[----:B------:R-:W2:Y:S02]  /*a600*/  LDG.E.U16 R2, desc[UR36][R2.64] ;  /* 0x0000002402027981 */ /* 0x000ea4000c1e1500 */
[----:B--2---:R-:W-:Y:S01]  /*a610*/  HADD2.F32 R23, -RZ, R2.H0_H0 ;  /* 0x20000002ff177230 */ /* 0x004fe20000004100 */
[----:B------:R-:W-:Y:S06]  /*a620*/  BRA `(.L_x_6620) ;  /* 0x0000000800d07947 */ /* 0x000fec0003800000 */
.L_x_6684:
        /* <DEDUP_REMOVED lines=8> */
.L_x_6687:
[----:B------:R-:W2:Y:S02]  /*a6b0*/  LDG.E.U16 R2, desc[UR36][R2.64] ;  /* 0x0000002402027981 */ /* 0x000ea4000c1e1500 */
[----:B--2---:R-:W-:Y:S01]  /*a6c0*/  HADD2.F32 R23, -RZ, R2.H0_H0 ;  /* 0x20000002ff177230 */ /* 0x004fe20000004100 */
[----:B------:R-:W-:Y:S06]  /*a6d0*/  BRA `(.L_x_6620) ;  /* 0x0000000800a47947 */ /* 0x000fec0003800000 */
.L_x_6686:
        /* <DEDUP_REMOVED lines=11> */
.L_x_6677:
        /* <DEDUP_REMOVED lines=12> */
.L_x_6690:
        /* <DEDUP_REMOVED lines=11> */
.L_x_6689:
        /* <DEDUP_REMOVED lines=25> */
.L_x_6692:
        /* <DEDUP_REMOVED lines=12> */
.L_x_6691:
[----:B------:R-:W2:Y:S02]  /*ab50*/  LDG.E.U16 R2, desc[UR36][R2.64] ;  /* 0x0000002402027981 */ /* 0x000ea4000c1e1500 */
[----:B--2---:R-:W-:Y:S01]  /*ab60*/  IMAD.U32 R23, R2, 0x10000, RZ ;  /* 0x0001000002177824 */ /* 0x004fe200078e00ff */
[----:B------:R-:W-:Y:S06]  /*ab70*/  BRA `(.L_x_6620) ;  /* 0x00000004007c7947 */ /* 0x000fec0003800000 */
.L_x_6688:
        /* <DEDUP_REMOVED lines=11> */
.L_x_6695:
[----:B------:R-:W2:Y:S02]  /*ac30*/  LDG.E.U8 R3, desc[UR36][R2.64] ;  /* 0x0000002402037981 */ /* 0x000ea4000c1e1100 */
        /* <DEDUP_REMOVED lines=18> */
.L_x_6697:
[----:B------:R-:W-:Y:S05]  /*ad60*/  BSYNC.RECONVERGENT B0 ;  /* 0x0000000000007941 */ /* 0x000fea0003800200 */
.L_x_6696:
[----:B------:R-:W-:Y:S01]  /*ad70*/  IMAD.SHL.U32 R0, R0, 0x100000, RZ ;  /* 0x0010000000007824 */ /* 0x000fe200078e00ff */
[----:B------:R-:W-:-:S04]  /*ad80*/  LEA R2, R2, 0x3b800000, 0x17 ;  /* 0x3b80000002027811 */ /* 0x000fc800078eb8ff */
[----:B------:R-:W-:Y:S01]  /*ad90*/  LOP3.LUT R23, R2, R0, R23, 0xfe, !PT ;  /* 0x0000000002177212 */ /* 0x000fe200078efe17 */
[----:B------:R-:W-:Y:S06]  /*ada0*/  BRA `(.L_x_6620) ;  /* 0x0000000000f07947 */ /* 0x000fec0003800000 */
.L_x_6694:
        /* <DEDUP_REMOVED lines=19> */
.L_x_6699:
[----:B------:R-:W-:Y:S05]  /*aee0*/  BSYNC.RECONVERGENT B0 ;  /* 0x0000000000007941 */ /* 0x000fea0003800200 */
.L_x_6698:
[----:B------:R-:W-:Y:S01]  /*aef0*/  IMAD.SHL.U32 R0, R0, 0x200000, RZ ;  /* 0x0020000000007824 */ /* 0x000fe200078e00ff */
[----:B------:R-:W-:-:S04]  /*af00*/  LEA R2, R2, 0x37800000, 0x17 ;  /* 0x3780000002027811 */ /* 0x000fc800078eb8ff */
[----:B------:R-:W-:Y:S01]  /*af10*/  LOP3.LUT R23, R2, R0, R23, 0xfe, !PT ;  /* 0x0000000002177212 */ /* 0x000fe200078efe17 */
[----:B------:R-:W-:Y:S06]  /*af20*/  BRA `(.L_x_6620) ;  /* 0x0000000000907947 */ /* 0x000fec0003800000 */
.L_x_6693:
        /* <DEDUP_REMOVED lines=14> */
.L_x_6681:
        /* <DEDUP_REMOVED lines=15> */
[----:B--2-45:R-:W-:Y:S05]  /*b100*/  CALL.ABS.NOINC R2 ;  /* 0x0000000002007343 */ /* 0x034fea0003c00000 */
.L_x_6702:
[----:B------:R-:W-:Y:S05]  /*b110*/  BRA `(.L_x_6620) ;  /* 0x0000000000147947 */ /* 0x000fea0003800000 */
.L_x_6701:
[----:B------:R-:W2:Y:S02]  /*b120*/  LDG.E.64 R2, desc[UR36][R2.64] ;  /* 0x0000002402027981 */ /* 0x000ea4000c1e1b00 */
[----:B--2---:R0:W1:Y:S02]  /*b130*/  I2F.U64 R23, R2 ;  /* 0x0000000200177312 */ /* 0x0040640000301000 */
[----:B01----:R-:W-:Y:S05]  /*b140*/  BRA `(.L_x_6620) ;  /* 0x0000000000087947 */ /* 0x003fea0003800000 */
.L_x_6700:
[----:B------:R-:W2:Y:S02]  /*b150*/  LDG.E R2, desc[UR36][R2.64] ;  /* 0x0000002402027981 */ /* 0x000ea4000c1e1900 */
[----:B--2---:R-:W-:-:S07]  /*b160*/  I2FP.F32.U32 R23, R2 ;  /* 0x0000000200177245 */ /* 0x004fce0000201000 */
.L_x_6620:
[----:B------:R-:W-:Y:S05]  /*b170*/  BSYNC.RECONVERGENT B7 ;  /* 0x0000000000077941 */ /* 0x000fea0003800200 */
.L_x_6619:
[----:B------:R-:W3:Y:S01]  /*b180*/  LDC R16, c[0x0][0x380] ;  /* 0x0000e000ff107b82 */ /* 0x000ee20000000800 */
[C---:B0-2-4-:R-:W-:Y:S01]  /*b190*/  VIADD R3, R26.reuse, 0x100 ;  /* 0x000001001a037836 */ /* 0x055fe20000000000 */
[----:B------:R-:W-:Y:S01]  /*b1a0*/  BSSY.RECONVERGENT B0, `(.L_x_6703) ;  /* 0x000000f000007945 */ /* 0x000fe20003800200 */
[C---:B------:R-:W-:Y:S02]  /*b1b0*/  VIADD R5, R26.reuse, 0x180 ;  /* 0x000001801a057836 */ /* 0x040fe40000000000 */
[----:B------:R-:W-:-:S03]  /*b1c0*/  VIADD R19, R26, 0x80 ;  /* 0x000000801a137836 */ /* 0x000fc60000000000 */
[----:B------:R-:W0:Y:S01]  /*b1d0*/  LDC.U8 R2, c[0x0][0x3bc] ;  /* 0x0000ef00ff027b82 */ /* 0x000e220000000000 */
[----:B---3--:R-:W-:-:S05]  /*b1e0*/  IMAD R16, R17, -0x200, R16 ;  /* 0xfffffe0011107824 */ /* 0x008fca00078e0210 */
[-C--:B------:R-:W-:Y:S02]  /*b1f0*/  ISETP.GE.AND P1, PT, R26, R16.reuse, PT ;  /* 0x000000101a00720c */ /* 0x080fe40003f26270 */
[-C--:B------:R-:W-:Y:S02]  /*b200*/  ISETP.GE.AND P2, PT, R3, R16.reuse, PT ;  /* 0x000000100300720c */ /* 0x080fe40003f46270 */
[-C--:B------:R-:W-:Y:S02]  /*b210*/  ISETP.GE.AND P0, PT, R5, R16.reuse, PT ;  /* 0x000000100500720c */ /* 0x080fe40003f06270 */
[----:B------:R-:W-:-:S07]  /*b220*/  ISETP.GE.AND P4, PT, R19, R16, PT ;  /* 0x000000101300720c */ /* 0x000fce0003f86270 */
[----:B0-----:R-:W-:Y:S06]  /*b230*/  @P1 BRA `(.L_x_6704) ;  /* 0x0000000000141947 */ /* 0x001fec0003800000 */
[----:B-----5:R-:W-:Y:S01]  /*b240*/  FSETP.GEU.FTZ.AND P3, PT, |R31|, 0.5, PT ;  /* 0x3f0000001f00780b */ /* 0x020fe20003f7e200 */
[----:B-1----:R-:W-:-:S12]  /*b250*/  FADD.FTZ R0, R32, -R33 ;  /* 0x8000002120007221 */ /* 0x002fd80000010000 */
[----:B------:R-:W-:Y:S01]  /*b260*/  @!P3 FFMA.FTZ R4, R0, R31, R33 ;  /* 0x0000001f0004b223 */ /* 0x000fe20000010021 */
[----:B------:R-:W-:-:S04]  /*b270*/  @P3 FADD.FTZ R31, -R31, 1 ;  /* 0x3f8000001f1f3421 */ /* 0x000fc80000010100 */
[----:B------:R-:W-:-:S07]  /*b280*/  @P3 FFMA.FTZ R4, -R0, R31, R32 ;  /* 0x0000001f00043223 */ /* 0x000fce0000010120 */
.L_x_6704:
[----:B------:R-:W-:Y:S05]  /*b290*/  BSYNC.RECONVERGENT B0 ;  /* 0x0000000000007941 */ /* 0x000fea0003800200 */
.L_x_6703:
[----:B------:R-:W-:Y:S04]  /*b2a0*/  BSSY.RECONVERGENT B0, `(.L_x_6705) ;  /* 0x0000007000007945 */ /* 0x000fe80003800200 */
[----:B------:R-:W-:Y:S05]  /*b2b0*/  @P4 BRA `(.L_x_6706) ;  /* 0x0000000000144947 */ /* 0x000fea0003800000 */
[----:B-----5:R-:W-:Y:S01]  /*b2c0*/  FSETP.GEU.FTZ.AND P3, PT, |R29|, 0.5, PT ;  /* 0x3f0000001d00780b */ /* 0x020fe20003f7e200 */
[----:B-1----:R-:W-:-:S12]  /*b2d0*/  FADD.FTZ R3, R30, -R22 ;  /* 0x800000161e037221 */ /* 0x002fd80000010000 */
[----:B------:R-:W-:Y:S01]  /*b2e0*/  @!P3 FFMA.FTZ R22, R3, R29, R22 ;  /* 0x0000001d0316b223 */ /* 0x000fe20000010016 */
[----:B------:R-:W-:-:S04]  /*b2f0*/  @P3 FADD.FTZ R29, -R29, 1 ;  /* 0x3f8000001d1d3421 */ /* 0x000fc80000010100 */
[----:B------:R-:W-:-:S07]  /*b300*/  @P3 FFMA.FTZ R22, -R3, R29, R30 ;  /* 0x0000001d03163223 */ /* 0x000fce000001011e */
.L_x_6706:
[----:B------:R-:W-:Y:S05]  /*b310*/  BSYNC.RECONVERGENT B0 ;  /* 0x0000000000007941 */ /* 0x000fea0003800200 */
.L_x_6705:
[----:B------:R-:W-:Y:S04]  /*b320*/  BSSY.RECONVERGENT B0, `(.L_x_6707) ;  /* 0x0000007000007945 */ /* 0x000fe80003800200 */
[----:B------:R-:W-:Y:S05]  /*b330*/  @P2 BRA `(.L_x_6708) ;  /* 0x0000000000142947 */ /* 0x000fea0003800000 */
[----:B-----5:R-:W-:Y:S01]  /*b340*/  FSETP.GEU.FTZ.AND P2, PT, |R18|, 0.5, PT ;  /* 0x3f0000001200780b */ /* 0x020fe20003f5e200 */
[----:B-1----:R-:W-:-:S12]  /*b350*/  FADD.FTZ R3, R27, -R24 ;  /* 0x800000181b037221 */ /* 0x002fd80000010000 */
[----:B------:R-:W-:Y:S01]  /*b360*/  @!P2 FFMA.FTZ R24, R3, R18, R24 ;  /* 0x000000120318a223 */ /* 0x000fe20000010018 */
[----:B------:R-:W-:-:S04]  /*b370*/  @P2 FADD.FTZ R18, -R18, 1 ;  /* 0x3f80000012122421 */ /* 0x000fc80000010100 */
[----:B------:R-:W-:-:S07]  /*b380*/  @P2 FFMA.FTZ R24, -R3, R18, R27 ;  /* 0x0000001203182223 */ /* 0x000fce000001011b */
.L_x_6708:
[----:B------:R-:W-:Y:S05]  /*b390*/  BSYNC.RECONVERGENT B0 ;  /* 0x0000000000007941 */ /* 0x000fea0003800200 */
.L_x_6707:
[----:B------:R-:W-:Y:S04]  /*b3a0*/  BSSY.RECONVERGENT B0, `(.L_x_6709) ;  /* 0x0000007000007945 */ /* 0x000fe80003800200 */
[----:B------:R-:W-:Y:S05]  /*b3b0*/  @P0 BRA `(.L_x_6710) ;  /* 0x0000000000140947 */ /* 0x000fea0003800000 */
[----:B-1---5:R-:W-:Y:S01]  /*b3c0*/  FSETP.GEU.FTZ.AND P0, PT, |R23|, 0.5, PT ;  /* 0x3f0000001700780b */ /* 0x022fe20003f1e200 */
[----:B------:R-:W-:-:S12]  /*b3d0*/  FADD.FTZ R3, R25, -R28 ;  /* 0x8000001c19037221 */ /* 0x000fd80000010000 */
[----:B------:R-:W-:Y:S01]  /*b3e0*/  @P0 FADD.FTZ R0, -R23, 1 ;  /* 0x3f80000017000421 */ /* 0x000fe20000010100 */
[----:B------:R-:W-:-:S03]  /*b3f0*/  @!P0 FFMA.FTZ R18, R3, R23, R28 ;  /* 0x0000001703128223 */ /* 0x000fc6000001001c */
[----:B------:R-:W-:-:S07]  /*b400*/  @P0 FFMA.FTZ R18, -R3, R0, R25 ;  /* 0x0000000003120223 */ /* 0x000fce0000010119 */
.L_x_6710:
[----:B------:R-:W-:Y:S05]  /*b410*/  BSYNC.RECONVERGENT B0 ;  /* 0x0000000000007941 */ /* 0x000fea0003800200 */
.L_x_6709:
[----:B------:R-:W-:Y:S04]  /*b420*/  BSSY.RECONVERGENT B6, `(.L_x_6711) ;  /* 0x00000fc000067945 */ /* 0x000fe80003800200 */
[----:B------:R-:W-:Y:S05]  /*b430*/  @P1 BRA `(.L_x_6712) ;  /* 0x0000000c00e81947 */ /* 0x000fea0003800000 */
[----:B------:R-:W0:Y:S01]  /*b440*/  LDCU UR4, c[0x0][0x3c0] ;  /* 0x00007800ff0477ac */ /* 0x000e220008000800 */
[----:B------:R-:W2:Y:S01]  /*b450*/  LDC.64 R8, c[0x0][0x388] ;  /* 0x0000e200ff087b82 */ /* 0x000ea20000000a00 */
[----:B------:R-:W-:Y:S01]  /*b460*/  IMAD R0, R17, 0x200, R26 ;  /* 0x0000020011007824 */ /* 0x000fe200078e021a */
[----:B------:R-:W-:-:S03]  /*b470*/  PRMT R5, R2, 0x9910, RZ ;  /* 0x0000991002057816 */ /* 0x000fc600000000ff */
[----:B0-----:R-:W-:Y:S02]  /*b480*/  IMAD R3, R0, UR4, RZ ;  /* 0x0000000400037c24 */ /* 0x001fe4000f8e02ff */
        /* <DEDUP_REMOVED lines=17> */
.L_x_6716:
[----:B------:R-:W0:Y:S01]  /*b5a0*/  F2I.S64.TRUNC R4, R4 ;  /* 0x0000000400047311 */ /* 0x000e22000020d900 */
[----:B------:R-:W-:Y:S02]  /*b5b0*/  IMAD.MOV.U32 R26, RZ, RZ, R19 ;  /* 0x000000ffff1a7224 */ /* 0x000fe400078e0013 */
[----:B0-----:R-:W-:-:S05]  /*b5c0*/  IMAD.MOV.U32 R3, RZ, RZ, R4 ;  /* 0x000000ffff037224 */ /* 0x001fca00078e0004 */
[----:B------:R0:W-:Y:S01]  /*b5d0*/  STG.E.U8 desc[UR36][R8.64], R3 ;  /* 0x0000000308007986 */ /* 0x0001e2000c101124 */
[----:B------:R-:W-:Y:S05]  /*b5e0*/  BRA `(.L_x_6712) ;  /* 0x0000000c007c7947 */ /* 0x000fea0003800000 */
.L_x_6715:
        /* <DEDUP_REMOVED lines=10> */
.L_x_6719:
[----:B------:R-:W0:Y:S01]  /*b690*/  F2I.FTZ.TRUNC.NTZ R3, R4 ;  /* 0x0000000400037305 */ /* 0x000e22000021f100 */
[----:B------:R-:W-:Y:S01]  /*b6a0*/  IMAD.MOV.U32 R26, RZ, RZ, R19 ;  /* 0x000000ffff1a7224 */ /* 0x000fe200078e0013 */
[----:B0-----:R0:W-:Y:S01]  /*b6b0*/  STG.E desc[UR36][R8.64], R3 ;  /* 0x0000000308007986 */ /* 0x0011e2000c101924 */
[----:B------:R-:W-:Y:S05]  /*b6c0*/  BRA `(.L_x_6712) ;  /* 0x0000000c00447947 */ /* 0x000fea0003800000 */
.L_x_6718:
[----:B------:R-:W0:Y:S01]  /*b6d0*/  F2I.FTZ.TRUNC.NTZ R3, R4 ;  /* 0x0000000400037305 */ /* 0x000e22000021f100 */
[----:B------:R-:W-:Y:S01]  /*b6e0*/  IMAD.MOV.U32 R26, RZ, RZ, R19 ;  /* 0x000000ffff1a7224 */ /* 0x000fe200078e0013 */
[----:B0-----:R0:W-:Y:S01]  /*b6f0*/  STG.E.U16 desc[UR36][R8.64], R3 ;  /* 0x0000000308007986 */ /* 0x0011e2000c101524 */
[----:B------:R-:W-:Y:S05]  /*b700*/  BRA `(.L_x_6712) ;  /* 0x0000000c00347947 */ /* 0x000fea0003800000 */
.L_x_6714:
        /* <DEDUP_REMOVED lines=9> */
.L_x_6721:
[----:B------:R-:W-:Y:S01]  /*b7a0*/  F2FP.F16.F32.PACK_AB R4, RZ, R4 ;  /* 0x00000004ff04723e */ /* 0x000fe200000000ff */
[----:B------:R-:W-:-:S04]  /*b7b0*/  IMAD.MOV.U32 R26, RZ, RZ, R19 ;  /* 0x000000ffff1a7224 */ /* 0x000fc800078e0013 */
[----:B------:R0:W-:Y:S01]  /*b7c0*/  STG.E.U16 desc[UR36][R8.64], R4 ;  /* 0x0000000408007986 */ /* 0x0001e2000c101524 */
[----:B------:R-:W-:Y:S05]  /*b7d0*/  BRA `(.L_x_6712) ;  /* 0x0000000c00007947 */ /* 0x000fea0003800000 */
.L_x_6720:
        /* <DEDUP_REMOVED lines=10> */
.L_x_6723:
[----:B------:R-:W-:Y:S01]  /*b880*/  F2FP.F16.F32.PACK_AB R3, RZ, R4 ;  /* 0x00000004ff03723e */ /* 0x000fe200000000ff */
[----:B------:R-:W-:-:S03]  /*b890*/  IMAD.MOV.U32 R26, RZ, RZ, R19 ;  /* 0x000000ffff1a7224 */ /* 0x000fc600078e0013 */
[----:B------:R-:W-:-:S05]  /*b8a0*/  PRMT R3, R3, 0x5410, RZ ;  /* 0x0000541003037816 */ /* 0x000fca00000000ff */
[----:B------:R0:W-:Y:S01]  /*b8b0*/  STG.E desc[UR36][R8.64], R3 ;  /* 0x0000000308007986 */ /* 0x0001e2000c101924 */
[----:B------:R-:W-:Y:S05]  /*b8c0*/  BRA `(.L_x_6712) ;  /* 0x0000000800c47947 */ /* 0x000fea0003800000 */
.L_x_6722:
[----:B------:R-:W-:Y:S01]  /*b8d0*/  FMUL.FTZ R4, R4, 1 ;  /* 0x3f80000004047820 */ /* 0x000fe20000410000 */
[----:B------:R-:W-:-:S05]  /*b8e0*/  IMAD.MOV.U32 R26, RZ, RZ, R19 ;  /* 0x000000ffff1a7224 */ /* 0x000fca00078e0013 */
[----:B------:R-:W0:Y:S02]  /*b8f0*/  F2F.F64.F32 R4, R4 ;  /* 0x0000000400047310 */ /* 0x000e240000201800 */
[----:B0-----:R0:W-:Y:S01]  /*b900*/  STG.E.64 desc[UR36][R8.64], R4 ;  /* 0x0000000408007986 */ /* 0x0011e2000c101b24 */
[----:B------:R-:W-:Y:S05]  /*b910*/  BRA `(.L_x_6712) ;  /* 0x0000000800b07947 */ /* 0x000fea0003800000 */
.L_x_6713:
        /* <DEDUP_REMOVED lines=13> */
.L_x_6726:
[----:B------:R-:W-:Y:S01]  /*b9f0*/  FMUL.FTZ R4, R4, 1 ;  /* 0x3f80000004047820 */ /* 0x000fe20000410000 */
[----:B------:R-:W-:Y:S01]  /*ba00*/  CS2R R6, SRZ ;  /* 0x0000000000067805 */ /* 0x000fe2000001ff00 */
[----:B------:R-:W-:-:S04]  /*ba10*/  IMAD.MOV.U32 R26, RZ, RZ, R19 ;  /* 0x000000ffff1a7224 */ /* 0x000fc800078e0013 */
[----:B------:R-:W0:Y:S02]  /*ba20*/  F2F.F64.F32 R4, R4 ;  /* 0x0000000400047310 */ /* 0x000e240000201800 */
[----:B0-----:R0:W-:Y:S01]  /*ba30*/  STG.E.128 desc[UR36][R8.64], R4 ;  /* 0x0000000408007986 */ /* 0x0011e2000c101d24 */
[----:B------:R-:W-:Y:S05]  /*ba40*/  BRA `(.L_x_6712) ;  /* 0x0000000800647947 */ /* 0x000fea0003800000 */
.L_x_6725:
        /* <DEDUP_REMOVED lines=18> */
.L_x_6730:
[----:B------:R-:W-:Y:S05]  /*bb70*/  BSYNC.RECONVERGENT B0 ;  /* 0x0000000000007941 */ /* 0x000fea0003800200 */
.L_x_6729:
[----:B------:R-:W-:Y:S01]  /*bb80*/  LOP3.LUT R5, R0, 0x80, R5, 0xf8, !PT ;  /* 0x0000008000057812 */ /* 0x000fe200078ef805 */
[----:B------:R-:W-:-:S04]  /*bb90*/  IMAD.MOV.U32 R26, RZ, RZ, R19 ;  /* 0x000000ffff1a7224 */ /* 0x000fc800078e0013 */
[----:B------:R0:W-:Y:S01]  /*bba0*/  STG.E.U8 desc[UR36][R8.64], R5 ;  /* 0x0000000508007986 */ /* 0x0001e2000c101124 */
[----:B------:R-:W-:Y:S05]  /*bbb0*/  BRA `(.L_x_6712) ;  /* 0x0000000800087947 */ /* 0x000fea0003800000 */
.L_x_6728:
        /* <DEDUP_REMOVED lines=14> */
.L_x_6732:
[----:B------:R-:W-:Y:S05]  /*bca0*/  BSYNC.RECONVERGENT B0 ;  /* 0x0000000000007941 */ /* 0x000fea0003800200 */
.L_x_6731:
[----:B------:R-:W-:Y:S01]  /*bcb0*/  LOP3.LUT R3, R0, 0x80, R7, 0xf8, !PT ;  /* 0x0000008000037812 */ /* 0x000fe200078ef807 */
[----:B------:R-:W-:-:S04]  /*bcc0*/  IMAD.MOV.U32 R26, RZ, RZ, R19 ;  /* 0x000000ffff1a7224 */ /* 0x000fc800078e0013 */
[----:B------:R0:W-:Y:S01]  /*bcd0*/  STG.E.U8 desc[UR36][R8.64], R3 ;  /* 0x0000000308007986 */ /* 0x0001e2000c101124 */
[----:B------:R-:W-:Y:S05]  /*bce0*/  BRA `(.L_x_6712) ;  /* 0x0000000400bc7947 */ /* 0x000fea0003800000 */
.L_x_6727:
[----:B------:R-:W-:Y:S01]  /*bcf0*/  F2FP.BF16.F32.PACK_AB R4, RZ, R4 ;  /* 0x00000004ff04723e */ /* 0x000fe200000010ff */
[----:B------:R-:W-:-:S04]  /*bd00*/  IMAD.MOV.U32 R26, RZ, RZ, R19 ;  /* 0x000000ffff1a7224 */ /* 0x000fc800078e0013 */
[----:B------:R0:W-:Y:S01]  /*bd10*/  STG.E.U16 desc[UR36][R8.64], R4 ;  /* 0x0000000408007986 */ /* 0x0001e2000c101524 */
[----:B------:R-:W-:Y:S05]  /*bd20*/  BRA `(.L_x_6712) ;  /* 0x0000000400ac7947 */ /* 0x000fea0003800000 */
.L_x_6724:
        /* <DEDUP_REMOVED lines=12> */
.L_x_6735:
        /* <DEDUP_REMOVED lines=12> */
.L_x_6738:
[----:B------:R-:W-:-:S04]  /*beb0*/  SHF.R.U32.HI R0, RZ, 0x14, R4 ;  /* 0x00000014ff007819 */ /* 0x000fc80000011604 */
[----:B------:R-:W-:-:S04]  /*bec0*/  LOP3.LUT R3, R0, 0x1, RZ, 0xc0, !PT ;  /* 0x0000000100037812 */ /* 0x000fc800078ec0ff */
[----:B------:R-:W-:-:S04]  /*bed0*/  IADD3 R0, PT, PT, R4, 0x487ffff, R3 ;  /* 0x0487ffff04007810 */ /* 0x000fc80007ffe003 */
[----:B------:R-:W-:-:S04]  /*bee0*/  SHF.R.U32.HI R0, RZ, 0x14, R0 ;  /* 0x00000014ff007819 */ /* 0x000fc80000011600 */
[----:B------:R-:W-:-:S07]  /*bef0*/  LOP3.LUT R3, R0, 0xff, RZ, 0xc0, !PT ;  /* 0x000000ff00037812 */ /* 0x000fce00078ec0ff */
.L_x_6739:
[----:B------:R-:W-:-:S04]  /*bf00*/  SHF.R.U32.HI R4, RZ, 0x18, R4 ;  /* 0x00000018ff047819 */ /* 0x000fc80000011604 */
[----:B------:R-:W-:-:S04]  /*bf10*/  LOP3.LUT R3, R3, 0x80, R4, 0xf8, !PT ;  /* 0x0000008003037812 */ /* 0x000fc800078ef804 */
[----:B------:R-:W-:-:S07]  /*bf20*/  PRMT R0, R3, 0x7610, R0 ;  /* 0x0000761003007816 */ /* 0x000fce0000000000 */
.L_x_6737:
[----:B------:R-:W-:Y:S05]  /*bf30*/  BSYNC.RECONVERGENT B0 ;  /* 0x0000000000007941 */ /* 0x000fea0003800200 */
.L_x_6736:
[----:B------:R2:W-:Y:S01]  /*bf40*/  STG.E.U8 desc[UR36][R8.64], R0 ;  /* 0x0000000008007986 */ /* 0x0005e2000c101124 */
[----:B------:R-:W-:Y:S01]  /*bf50*/  IMAD.MOV.U32 R26, RZ, RZ, R19 ;  /* 0x000000ffff1a7224 */ /* 0x000fe200078e0013 */
[----:B------:R-:W-:Y:S06]  /*bf60*/  BRA `(.L_x_6712) ;  /* 0x00000004001c7947 */ /* 0x000fec0003800000 */
.L_x_6734:
        /* <DEDUP_REMOVED lines=12> */
.L_x_6742:
[----:B------:R-:W-:-:S04]  /*c030*/  SHF.R.U32.HI R0, RZ, 0x15, R4 ;  /* 0x00000015ff007819 */ /* 0x000fc80000011604 */
[----:B------:R-:W-:-:S04]  /*c040*/  LOP3.LUT R3, R0, 0x1, RZ, 0xc0, !PT ;  /* 0x0000000100037812 */ /* 0x000fc800078ec0ff */
[----:B------:R-:W-:-:S04]  /*c050*/  IADD3 R0, PT, PT, R4, 0x88fffff, R3 ;  /* 0x088fffff04007810 */ /* 0x000fc80007ffe003 */
[----:B------:R-:W-:-:S04]  /*c060*/  SHF.R.U32.HI R0, RZ, 0x15, R0 ;  /* 0x00000015ff007819 */ /* 0x000fc80000011600 */
[----:B------:R-:W-:-:S07]  /*c070*/  LOP3.LUT R3, R0, 0xff, RZ, 0xc0, !PT ;  /* 0x000000ff00037812 */ /* 0x000fce00078ec0ff */
.L_x_6743:
[----:B------:R-:W-:-:S04]  /*c080*/  SHF.R.U32.HI R4, RZ, 0x18, R4 ;  /* 0x00000018ff047819 */ /* 0x000fc80000011604 */
[----:B------:R-:W-:-:S04]  /*c090*/  LOP3.LUT R3, R3, 0x80, R4, 0xf8, !PT ;  /* 0x0000008003037812 */ /* 0x000fc800078ef804 */
[----:B------:R-:W-:-:S07]  /*c0a0*/  PRMT R0, R3, 0x7610, R0 ;  /* 0x0000761003007816 */ /* 0x000fce0000000000 */
.L_x_6741:
[----:B------:R-:W-:Y:S05]  /*c0b0*/  BSYNC.RECONVERGENT B0 ;  /* 0x0000000000007941 */ /* 0x000fea0003800200 */
.L_x_6740:
[----:B------:R3:W-:Y:S01]  /*c0c0*/  STG.E.U8 desc[UR36][R8.64], R0 ;  /* 0x0000000008007986 */ /* 0x0007e2000c101124 */
[----:B------:R-:W-:Y:S01]  /*c0d0*/  IMAD.MOV.U32 R26, RZ, RZ, R19 ;  /* 0x000000ffff1a7224 */ /* 0x000fe200078e0013 */
[----:B------:R-:W-:Y:S06]  /*c0e0*/  BRA `(.L_x_6712) ;  /* 0x0000000000bc7947 */ /* 0x000fec0003800000 */
.L_x_6733:
[----:B------:R-:W-:-:S13]  /*c0f0*/  ISETP.NE.AND P0, PT, R0, 0x1c, PT ;  /* 0x0000001c0000780c */ /* 0x000fda0003f05270 */
[----:B------:R-:W-:Y:S05]  /*c100*/  @!P0 BRA `(.L_x_6744) ;  /* 0x0000000000a88947 */ /* 0x000fea0003800000 */
[----:B------:R-:W-:-:S13]  /*c110*/  ISETP.NE.AND P0, PT, R0, 0x1d, PT ;  /* 0x0000001d0000780c */ /* 0x000fda0003f05270 */
[----:B------:R-:W-:Y:S05]  /*c120*/  @!P0 BRA `(.L_x_6745) ;  /* 0x0000000000908947 */ /* 0x000fea0003800000 */
[----:B------:R-:W-:-:S13]  /*c130*/  ISETP.NE.AND P0, PT, R0, 0x2c, PT ;  /* 0x0000002c0000780c */ /* 0x000fda0003f05270 */
[----:B------:R-:W-:Y:S05]  /*c140*/  @!P0 BRA `(.L_x_6746) ;  /* 0x0000000000488947 */ /* 0x000fea0003800000 */
.L_x_6717:
        /* <DEDUP_REMOVED lines=16> */
.L_x_6747:
[----:B------:R-:W-:Y:S01]  /*c250*/  IMAD.MOV.U32 R26, RZ, RZ, R19 ;  /* 0x000000ffff1a7224 */ /* 0x000fe200078e0013 */
[----:B------:R-:W-:Y:S06]  /*c260*/  BRA `(.L_x_6712) ;  /* 0x00000000005c7947 */ /* 0x000fec0003800000 */
.L_x_6746:
        /* <DEDUP_REMOVED lines=16> */
.L_x_6745:
[----:B------:R-:W0:Y:S01]  /*c370*/  F2I.U64.TRUNC R4, R4 ;  /* 0x0000000400047311 */ /* 0x000e22000020d800 */
[----:B------:R-:W-:Y:S01]  /*c380*/  IMAD.MOV.U32 R26, RZ, RZ, R19 ;  /* 0x000000ffff1a7224 */ /* 0x000fe200078e0013 */
[----:B0-----:R0:W-:Y:S01]  /*c390*/  STG.E.64 desc[UR36][R8.64], R4 ;  /* 0x0000000408007986 */ /* 0x0011e2000c101b24 */
[----:B------:R-:W-:Y:S05]  /*c3a0*/  BRA `(.L_x_6712) ;  /* 0x00000000000c7947 */ /* 0x000fea0003800000 */
.L_x_6744:
[----:B------:R-:W0:Y:S01]  /*c3b0*/  F2I.FTZ.U32.TRUNC.NTZ R3, R4 ;  /* 0x0000000400037305 */ /* 0x000e22000021f000 */
[----:B------:R-:W-:Y:S01]  /*c3c0*/  IMAD.MOV.U32 R26, RZ, RZ, R19 ;  /* 0x000000ffff1a7224 */ /* 0x000fe200078e0013 */
[----:B0-----:R4:W-:Y:S06]  /*c3d0*/  STG.E desc[UR36][R8.64], R3 ;  /* 0x0000000308007986 */ /* 0x0019ec000c101924 */
.L_x_6712:
[----:B------:R-:W-:Y:S05]  /*c3e0*/  BSYNC.RECONVERGENT B6 ;  /* 0x0000000000067941 */ /* 0x000fea0003800200 */
.L_x_6711:
        /* <DEDUP_REMOVED lines=24> */
.L_x_6753:
[----:B-----5:R-:W0:Y:S02]  /*c570*/  F2I.S64.TRUNC R22, R22 ;  /* 0x0000001600167311 */ /* 0x020e24000020d900 */
[----:B0-----:R-:W-:-:S05]  /*c580*/  IMAD.MOV.U32 R3, RZ, RZ, R22 ;  /* 0x000000ffff037224 */ /* 0x001fca00078e0016 */
[----:B------:R1:W-:Y:S01]  /*c590*/  STG.E.U8 desc[UR36][R8.64], R3 ;  /* 0x0000000308007986 */ /* 0x0003e2000c101124 */
[----:B------:R-:W-:Y:S05]  /*c5a0*/  BRA `(.L_x_6755) ;  /* 0x0000000c00287947 */ /* 0x000fea0003800000 */
.L_x_6752:
        /* <DEDUP_REMOVED lines=9> */
.L_x_6757:
[----:B-----5:R-:W0:Y:S02]  /*c640*/  F2I.FTZ.TRUNC.NTZ R3, R22 ;  /* 0x0000001600037305 */ /* 0x020e24000021f100 */
[----:B0-----:R3:W-:Y:S01]  /*c650*/  STG.E desc[UR36][R8.64], R3 ;  /* 0x0000000308007986 */ /* 0x0017e2000c101924 */
[----:B------:R-:W-:Y:S05]  /*c660*/  BRA `(.L_x_6755) ;  /* 0x0000000800f87947 */ /* 0x000fea0003800000 */
.L_x_6756:
[----:B-----5:R-:W0:Y:S02]  /*c670*/  F2I.FTZ.TRUNC.NTZ R3, R22 ;  /* 0x0000001600037305 */ /* 0x020e24000021f100 */
[----:B0-----:R4:W-:Y:S01]  /*c680*/  STG.E.U16 desc[UR36][R8.64], R3 ;  /* 0x0000000308007986 */ /* 0x0019e2000c101524 */
[----:B------:R-:W-:Y:S05]  /*c690*/  BRA `(.L_x_6755) ;  /* 0x0000000800ec7947 */ /* 0x000fea0003800000 */
.L_x_6751:
        /* <DEDUP_REMOVED lines=8> */
.L_x_6759:
[----:B-----5:R-:W-:-:S05]  /*c720*/  F2FP.F16.F32.PACK_AB R22, RZ, R22 ;  /* 0x00000016ff16723e */ /* 0x020fca00000000ff */
[----:B------:R0:W-:Y:S01]  /*c730*/  STG.E.U16 desc[UR36][R8.64], R22 ;  /* 0x0000001608007986 */ /* 0x0001e2000c101524 */
[----:B------:R-:W-:Y:S05]  /*c740*/  BRA `(.L_x_6755) ;  /* 0x0000000800c07947 */ /* 0x000fea0003800000 */
.L_x_6758:
        /* <DEDUP_REMOVED lines=9> */
.L_x_6761:
[----:B-----5:R-:W-:-:S04]  /*c7e0*/  F2FP.F16.F32.PACK_AB R3, RZ, R22 ;  /* 0x00000016ff03723e */ /* 0x020fc800000000ff */
[----:B------:R-:W-:-:S05]  /*c7f0*/  PRMT R3, R3, 0x5410, RZ ;  /* 0x0000541003037816 */ /* 0x000fca00000000ff */
[----:B------:R0:W-:Y:S01]  /*c800*/  STG.E desc[UR36][R8.64], R3 ;  /* 0x0000000308007986 */ /* 0x0001e2000c101924 */
[----:B------:R-:W-:Y:S05]  /*c810*/  BRA `(.L_x_6755) ;  /* 0x00000008008c7947 */ /* 0x000fea0003800000 */
.L_x_6760:
[----:B-----5:R-:W-:-:S06]  /*c820*/  FMUL.FTZ R4, R22, 1 ;  /* 0x3f80000016047820 */ /* 0x020fcc0000410000 */
[----:B------:R-:W0:Y:S02]  /*c830*/  F2F.F64.F32 R4, R4 ;  /* 0x0000000400047310 */ /* 0x000e240000201800 */
[----:B0-----:R0:W-:Y:S01]  /*c840*/  STG.E.64 desc[UR36][R8.64], R4 ;  /* 0x0000000408007986 */ /* 0x0011e2000c101b24 */
[----:B------:R-:W-:Y:S05]  /*c850*/  BRA `(.L_x_6755) ;  /* 0x00000008007c7947 */ /* 0x000fea0003800000 */
.L_x_6750:
        /* <DEDUP_REMOVED lines=13> */
.L_x_6765:
        /* <DEDUP_REMOVED lines=16> */
.L_x_6768:
[----:B------:R-:W-:-:S04]  /*ca30*/  SHF.R.U32.HI R22, RZ, 0x18, R22 ;  /* 0x00000018ff167819 */ /* 0x000fc80000011616 */
[----:B------:R-:W-:-:S04]  /*ca40*/  LOP3.LUT R3, R3, 0x80, R22, 0xf8, !PT ;  /* 0x0000008003037812 */ /* 0x000fc800078ef816 */
[----:B------:R-:W-:-:S07]  /*ca50*/  PRMT R4, R3, 0x7610, R4 ;  /* 0x0000761003047816 */ /* 0x000fce0000000004 */
.L_x_6767:
[----:B------:R-:W-:Y:S05]  /*ca60*/  BSYNC.RECONVERGENT B0 ;  /* 0x0000000000007941 */ /* 0x000fea0003800200 */
.L_x_6766:
[----:B------:R0:W-:Y:S01]  /*ca70*/  STG.E.U8 desc[UR36][R8.64], R4 ;  /* 0x0000000408007986 */ /* 0x0001e2000c101124 */
[----:B------:R-:W-:Y:S05]  /*ca80*/  BRA `(.L_x_6755) ;  /* 0x0000000400f07947 */ /* 0x000fea0003800000 */
.L_x_6764:
        /* <DEDUP_REMOVED lines=16> */
.L_x_6771:
[----:B------:R-:W-:-:S04]  /*cb90*/  SHF.R.U32.HI R22, RZ, 0x18, R22 ;  /* 0x00000018ff167819 */ /* 0x000fc80000011616 */
[----:B------:R-:W-:-:S04]  /*cba0*/  LOP3.LUT R3, R3, 0x80, R22, 0xf8, !PT ;  /* 0x0000008003037812 */ /* 0x000fc800078ef816 */
[----:B------:R-:W-:-:S07]  /*cbb0*/  PRMT R4, R3, 0x7610, R4 ;  /* 0x0000761003047816 */ /* 0x000fce0000000004 */
.L_x_6770:
[----:B------:R-:W-:Y:S05]  /*cbc0*/  BSYNC.RECONVERGENT B0 ;  /* 0x0000000000007941 */ /* 0x000fea0003800200 */
.L_x_6769:
[----:B------:R0:W-:Y:S01]  /*cbd0*/  STG.E.U8 desc[UR36][R8.64], R4 ;  /* 0x0000000408007986 */ /* 0x0001e2000c101124 */
[----:B------:R-:W-:Y:S05]  /*cbe0*/  BRA `(.L_x_6755) ;  /* 0x0000000400987947 */ /* 0x000fea0003800000 */
.L_x_6763:
        /* <DEDUP_REMOVED lines=21> */
.L_x_6773:
[----:B-----5:R-:W0:Y:S02]  /*cd40*/  F2I.U64.TRUNC R22, R22 ;  /* 0x0000001600167311 */ /* 0x020e24000020d800 */
[----:B0-----:R0:W-:Y:S01]  /*cd50*/  STG.E.64 desc[UR36][R8.64], R22 ;  /* 0x0000001608007986 */ /* 0x0011e2000c101b24 */
[----:B------:R-:W-:Y:S05]  /*cd60*/  BRA `(.L_x_6755) ;  /* 0x0000000400387947 */ /* 0x000fea0003800000 */
.L_x_6772:
[----:B-----5:R-:W0:Y:S02]  /*cd70*/  F2I.FTZ.U32.TRUNC.NTZ R3, R22 ;  /* 0x0000001600037305 */ /* 0x020e24000021f000 */
[----:B0-----:R0:W-:Y:S01]  /*cd80*/  STG.E desc[UR36][R8.64], R3 ;  /* 0x0000000308007986 */ /* 0x0011e2000c101924 */
[----:B------:R-:W-:Y:S05]  /*cd90*/  BRA `(.L_x_6755) ;  /* 0x00000004002c7947 */ /* 0x000fea0003800000 */
.L_x_6762:
        /* <DEDUP_REMOVED lines=10> */
.L_x_6775:
[----:B-----5:R-:W-:Y:S01]  /*ce40*/  FMUL.FTZ R4, R22, 1 ;  /* 0x3f80000016047820 */ /* 0x020fe20000410000 */
[----:B------:R-:W-:-:S05]  /*ce50*/  CS2R R6, SRZ ;  /* 0x0000000000067805 */ /* 0x000fca000001ff00 */
[----:B------:R-:W0:Y:S02]  /*ce60*/  F2F.F64.F32 R4, R4 ;  /* 0x0000000400047310 */ /* 0x000e240000201800 */
[----:B0-----:R0:W-:Y:S01]  /*ce70*/  STG.E.128 desc[UR36][R8.64], R4 ;  /* 0x0000000408007986 */ /* 0x0011e2000c101d24 */
[----:B------:R-:W-:Y:S05]  /*ce80*/  BRA `(.L_x_6755) ;  /* 0x0000000000f07947 */ /* 0x000fea0003800000 */
.L_x_6774:
[----:B------:R-:W-:-:S13]  /*ce90*/  ISETP.NE.AND P0, PT, R0, 0xf, PT ;  /* 0x0000000f0000780c */ /* 0x000fda0003f05270 */
[----:B------:R-:W-:Y:S05]  /*cea0*/  @!P0 BRA `(.L_x_6776) ;  /* 0x0000000000e08947 */ /* 0x000fea0003800000 */
[----:B------:R-:W-:-:S13]  /*ceb0*/  ISETP.NE.AND P0, PT, R0, 0x17, PT ;  /* 0x000000170000780c */ /* 0x000fda0003f05270 */
[----:B------:R-:W-:Y:S05]  /*cec0*/  @!P0 BRA `(.L_x_6777) ;  /* 0x00000000008c8947 */ /* 0x000fea0003800000 */
[----:B------:R-:W-:-:S13]  /*ced0*/  ISETP.NE.AND P0, PT, R0, 0x18, PT ;  /* 0x000000180000780c */ /* 0x000fda0003f05270 */
[----:B------:R-:W-:Y:S05]  /*cee0*/  @!P0 BRA `(.L_x_6778) ;  /* 0x0000000000448947 */ /* 0x000fea0003800000 */
.L_x_6754:
        /* <DEDUP_REMOVED lines=16> */
.L_x_6779:
[----:B------:R-:W-:Y:S05]  /*cff0*/  BRA `(.L_x_6755) ;  /* 0x0000000000947947 */ /* 0x000fea0003800000 */
.L_x_6778:
        /* <DEDUP_REMOVED lines=12> */
.L_x_6781:
[----:B------:R-:W-:Y:S05]  /*d0c0*/  BSYNC.RECONVERGENT B0 ;  /* 0x0000000000007941 */ /* 0x000fea0003800200 */
.L_x_6780:
[----:B------:R-:W-:-:S05]  /*d0d0*/  LOP3.LUT R3, R0, 0x80, R5, 0xf8, !PT ;  /* 0x0000008000037812 */ /* 0x000fca00078ef805 */
[----:B------:R0:W-:Y:S01]  /*d0e0*/  STG.E.U8 desc[UR36][R8.64], R3 ;  /* 0x0000000308007986 */ /* 0x0001e2000c101124 */
[----:B------:R-:W-:Y:S05]  /*d0f0*/  BRA `(.L_x_6755) ;  /* 0x0000000000547947 */ /* 0x000fea0003800000 */
.L_x_6777:
        /* <DEDUP_REMOVED lines=11> */
.L_x_6783:
[----:B------:R-:W-:Y:S01]  /*d1b0*/  IMAD.MOV.U32 R0, RZ, RZ, 0x7f ;  /* 0x0000007fff007424 */ /* 0x000fe200078e00ff */
[----:B------:R-:W-:-:S04]  /*d1c0*/  ISETP.GT.U32.AND P0, PT, R4, 0x7f800000, PT ;  /* 0x7f8000000400780c */ /* 0x000fc80003f04070 */
[----:B------:R-:W-:-:S09]  /*d1d0*/  SEL R0, R0, 0x7c, P0 ;  /* 0x0000007c00007807 */ /* 0x000fd20000000000 */
.L_x_6784:
[----:B------:R-:W-:Y:S05]  /*d1e0*/  BSYNC.RECONVERGENT B0 ;  /* 0x0000000000007941 */ /* 0x000fea0003800200 */
.L_x_6782:
[----:B------:R-:W-:-:S04]  /*d1f0*/  SHF.R.U32.HI R3, RZ, 0x18, R22 ;  /* 0x00000018ff037819 */ /* 0x000fc80000011616 */
[----:B------:R-:W-:-:S05]  /*d200*/  LOP3.LUT R3, R0, 0x80, R3, 0xf8, !PT ;  /* 0x0000008000037812 */ /* 0x000fca00078ef803 */
[----:B------:R0:W-:Y:S01]  /*d210*/  STG.E.U8 desc[UR36][R8.64], R3 ;  /* 0x0000000308007986 */ /* 0x0001e2000c101124 */
[----:B------:R-:W-:Y:S05]  /*d220*/  BRA `(.L_x_6755) ;  /* 0x0000000000087947 */ /* 0x000fea0003800000 */
.L_x_6776:
[----:B-----5:R-:W-:-:S05]  /*d230*/  F2FP.BF16.F32.PACK_AB R22, RZ, R22 ;  /* 0x00000016ff16723e */ /* 0x020fca00000010ff */
[----:B------:R0:W-:Y:S02]  /*d240*/  STG.E.U16 desc[UR36][R8.64], R22 ;  /* 0x0000001608007986 */ /* 0x0001e4000c101524 */
.L_x_6755:
        /* <DEDUP_REMOVED lines=24> */
.L_x_6788:
[----:B------:R-:W0:Y:S02]  /*d3d0*/  F2I.S64.TRUNC R24, R24 ;  /* 0x0000001800187311 */ /* 0x000e24000020d900 */
[----:B0-----:R-:W-:-:S05]  /*d3e0*/  IMAD.MOV.U32 R3, RZ, RZ, R24 ;  /* 0x000000ffff037224 */ /* 0x001fca00078e0018 */
[----:B------:R1:W-:Y:S01]  /*d3f0*/  STG.E.U8 desc[UR36][R8.64], R3 ;  /* 0x0000000308007986 */ /* 0x0003e2000c101124 */
[----:B------:R-:W-:Y:S05]  /*d400*/  BRA `(.L_x_6790) ;  /* 0x0000000c00287947 */ /* 0x000fea0003800000 */
.L_x_6787:
        /* <DEDUP_REMOVED lines=9> */
.L_x_6792:
[----:B------:R-:W0:Y:S02]  /*d4a0*/  F2I.FTZ.TRUNC.NTZ R3, R24 ;  /* 0x0000001800037305 */ /* 0x000e24000021f100 */
[----:B0-----:R4:W-:Y:S01]  /*d4b0*/  STG.E desc[UR36][R8.64], R3 ;  /* 0x0000000308007986 */ /* 0x0019e2000c101924 */
[----:B------:R-:W-:Y:S05]  /*d4c0*/  BRA `(.L_x_6790) ;  /* 0x0000000800f87947 */ /* 0x000fea0003800000 */
.L_x_6791:
[----:B------:R-:W0:Y:S02]  /*d4d0*/  F2I.FTZ.TRUNC.NTZ R3, R24 ;  /* 0x0000001800037305 */ /* 0x000e24000021f100 */
[----:B0-----:R2:W-:Y:S01]  /*d4e0*/  STG.E.U16 desc[UR36][R8.64], R3 ;  /* 0x0000000308007986 */ /* 0x0015e2000c101524 */
[----:B------:R-:W-:Y:S05]  /*d4f0*/  BRA `(.L_x_6790) ;  /* 0x0000000800ec7947 */ /* 0x000fea0003800000 */
.L_x_6786:
        /* <DEDUP_REMOVED lines=8> */
.L_x_6794:
[----:B------:R-:W-:-:S05]  /*d580*/  F2FP.F16.F32.PACK_AB R24, RZ, R24 ;  /* 0x00000018ff18723e */ /* 0x000fca00000000ff */
[----:B------:R0:W-:Y:S01]  /*d590*/  STG.E.U16 desc[UR36][R8.64], R24 ;  /* 0x0000001808007986 */ /* 0x0001e2000c101524 */
[----:B------:R-:W-:Y:S05]  /*d5a0*/  BRA `(.L_x_6790) ;  /* 0x0000000800c07947 */ /* 0x000fea0003800000 */
.L_x_6793:
        /* <DEDUP_REMOVED lines=9> */
.L_x_6796:
[----:B------:R-:W-:-:S04]  /*d640*/  F2FP.F16.F32.PACK_AB R3, RZ, R24 ;  /* 0x00000018ff03723e */ /* 0x000fc800000000ff */
[----:B------:R-:W-:-:S05]  /*d650*/  PRMT R3, R3, 0x5410, RZ ;  /* 0x0000541003037816 */ /* 0x000fca00000000ff */
[----:B------:R0:W-:Y:S01]  /*d660*/  STG.E desc[UR36][R8.64], R3 ;  /* 0x0000000308007986 */ /* 0x0001e2000c101924 */
[----:B------:R-:W-:Y:S05]  /*d670*/  BRA `(.L_x_6790) ;  /* 0x00000008008c7947 */ /* 0x000fea0003800000 */
.L_x_6795:
[----:B------:R-:W-:-:S06]  /*d680*/  FMUL.FTZ R4, R24, 1 ;  /* 0x3f80000018047820 */ /* 0x000fcc0000410000 */
[----:B------:R-:W0:Y:S02]  /*d690*/  F2F.F64.F32 R4, R4 ;  /* 0x0000000400047310 */ /* 0x000e240000201800 */
[----:B0-----:R0:W-:Y:S01]  /*d6a0*/  STG.E.64 desc[UR36][R8.64], R4 ;  /* 0x0000000408007986 */ /* 0x0011e2000c101b24 */
[----:B------:R-:W-:Y:S05]  /*d6b0*/  BRA `(.L_x_6790) ;  /* 0x00000008007c7947 */ /* 0x000fea0003800000 */
.L_x_6785:
        /* <DEDUP_REMOVED lines=13> */
.L_x_6800:
        /* <DEDUP_REMOVED lines=16> */
.L_x_6803:
[----:B------:R-:W-:-:S04]  /*d890*/  SHF.R.U32.HI R24, RZ, 0x18, R24 ;  /* 0x00000018ff187819 */ /* 0x000fc80000011618 */
[----:B------:R-:W-:-:S04]  /*d8a0*/  LOP3.LUT R3, R3, 0x80, R24, 0xf8, !PT ;  /* 0x0000008003037812 */ /* 0x000fc800078ef818 */
[----:B------:R-:W-:-:S07]  /*d8b0*/  PRMT R4, R3, 0x7610, R4 ;  /* 0x0000761003047816 */ /* 0x000fce0000000004 */
.L_x_6802:
[----:B------:R-:W-:Y:S05]  /*d8c0*/  BSYNC.RECONVERGENT B0 ;  /* 0x0000000000007941 */ /* 0x000fea0003800200 */
.L_x_6801:
[----:B------:R0:W-:Y:S01]  /*d8d0*/  STG.E.U8 desc[UR36][R8.64], R4 ;  /* 0x0000000408007986 */ /* 0x0001e2000c101124 */
[----:B------:R-:W-:Y:S05]  /*d8e0*/  BRA `(.L_x_6790) ;  /* 0x0000000400f07947 */ /* 0x000fea0003800000 */
.L_x_6799:
        /* <DEDUP_REMOVED lines=16> */
.L_x_6806:
[----:B------:R-:W-:-:S04]  /*d9f0*/  SHF.R.U32.HI R24, RZ, 0x18, R24 ;  /* 0x00000018ff187819 */ /* 0x000fc80000011618 */
[----:B------:R-:W-:-:S04]  /*da00*/  LOP3.LUT R3, R3, 0x80, R24, 0xf8, !PT ;  /* 0x0000008003037812 */ /* 0x000fc800078ef818 */
[----:B------:R-:W-:-:S07]  /*da10*/  PRMT R4, R3, 0x7610, R4 ;  /* 0x0000761003047816 */ /* 0x000fce0000000004 */
.L_x_6805:
[----:B------:R-:W-:Y:S05]  /*da20*/  BSYNC.RECONVERGENT B0 ;  /* 0x0000000000007941 */ /* 0x000fea0003800200 */
.L_x_6804:
[----:B------:R0:W-:Y:S01]  /*da30*/  STG.E.U8 desc[UR36][R8.64], R4 ;  /* 0x0000000408007986 */ /* 0x0001e2000c101124 */
[----:B------:R-:W-:Y:S05]  /*da40*/  BRA `(.L_x_6790) ;  /* 0x0000000400987947 */ /* 0x000fea0003800000 */
.L_x_6798:
        /* <DEDUP_REMOVED lines=21> */
.L_x_6808:
[----:B------:R-:W0:Y:S02]  /*dba0*/  F2I.U64.TRUNC R24, R24 ;  /* 0x0000001800187311 */ /* 0x000e24000020d800 */
[----:B0-----:R0:W-:Y:S01]  /*dbb0*/  STG.E.64 desc[UR36][R8.64], R24 ;  /* 0x0000001808007986 */ /* 0x0011e2000c101b24 */
[----:B------:R-:W-:Y:S05]  /*dbc0*/  BRA `(.L_x_6790) ;  /* 0x0000000400387947 */ /* 0x000fea0003800000 */
.L_x_6807:
[----:B------:R-:W0:Y:S02]  /*dbd0*/  F2I.FTZ.U32.TRUNC.NTZ R3, R24 ;  /* 0x0000001800037305 */ /* 0x000e24000021f000 */
[----:B0-----:R0:W-:Y:S01]  /*dbe0*/  STG.E desc[UR36][R8.64], R3 ;  /* 0x0000000308007986 */ /* 0x0011e2000c101924 */
[----:B------:R-:W-:Y:S05]  /*dbf0*/  BRA `(.L_x_6790) ;  /* 0x00000004002c7947 */ /* 0x000fea0003800000 */
.L_x_6797:
        /* <DEDUP_REMOVED lines=10> */
.L_x_6810:
[----:B------:R-:W-:Y:S01]  /*dca0*/  FMUL.FTZ R4, R24, 1 ;  /* 0x3f80000018047820 */ /* 0x000fe20000410000 */
[----:B------:R-:W-:-:S05]  /*dcb0*/  CS2R R6, SRZ ;  /* 0x0000000000067805 */ /* 0x000fca000001ff00 */
[----:B------:R-:W0:Y:S02]  /*dcc0*/  F2F.F64.F32 R4, R4 ;  /* 0x0000000400047310 */ /* 0x000e240000201800 */
[----:B0-----:R0:W-:Y:S01]  /*dcd0*/  STG.E.128 desc[UR36][R8.64], R4 ;  /* 0x0000000408007986 */ /* 0x0011e2000c101d24 */
[----:B------:R-:W-:Y:S05]  /*dce0*/  BRA `(.L_x_6790) ;  /* 0x0000000000f07947 */ /* 0x000fea0003800000 */
.L_x_6809:
[----:B------:R-:W-:-:S13]  /*dcf0*/  ISETP.NE.AND P0, PT, R0, 0xf, PT ;  /* 0x0000000f0000780c */ /* 0x000fda0003f05270 */
[----:B------:R-:W-:Y:S05]  /*dd00*/  @!P0 BRA `(.L_x_6811) ;  /* 0x0000000000e08947 */ /* 0x000fea0003800000 */
[----:B------:R-:W-:-:S13]  /*dd10*/  ISETP.NE.AND P0, PT, R0, 0x17, PT ;  /* 0x000000170000780c */ /* 0x000fda0003f05270 */
[----:B------:R-:W-:Y:S05]  /*dd20*/  @!P0 BRA `(.L_x_6812) ;  /* 0x00000000008c8947 */ /* 0x000fea0003800000 */
[----:B------:R-:W-:-:S13]  /*dd30*/  ISETP.NE.AND P0, PT, R0, 0x18, PT ;  /* 0x000000180000780c */ /* 0x000fda0003f05270 */
[----:B------:R-:W-:Y:S05]  /*dd40*/  @!P0 BRA `(.L_x_6813) ;  /* 0x0000000000448947 */ /* 0x000fea0003800000 */
.L_x_6789:
        /* <DEDUP_REMOVED lines=16> */
.L_x_6814:
[----:B------:R-:W-:Y:S05]  /*de50*/  BRA `(.L_x_6790) ;  /* 0x0000000000947947 */ /* 0x000fea0003800000 */
.L_x_6813:
        /* <DEDUP_REMOVED lines=12> */
.L_x_6816:
[----:B------:R-:W-:Y:S05]  /*df20*/  BSYNC.RECONVERGENT B0 ;  /* 0x0000000000007941 */ /* 0x000fea0003800200 */
.L_x_6815:
[----:B------:R-:W-:-:S05]  /*df30*/  LOP3.LUT R3, R0, 0x80, R5, 0xf8, !PT ;  /* 0x0000008000037812 */ /* 0x000fca00078ef805 */
[----:B------:R0:W-:Y:S01]  /*df40*/  STG.E.U8 desc[UR36][R8.64], R3 ;  /* 0x0000000308007986 */ /* 0x0001e2000c101124 */
[----:B------:R-:W-:Y:S05]  /*df50*/  BRA `(.L_x_6790) ;  /* 0x0000000000547947 */ /* 0x000fea0003800000 */
.L_x_6812:
        /* <DEDUP_REMOVED lines=11> */
.L_x_6818:
[----:B------:R-:W-:Y:S01]  /*e010*/  IMAD.MOV.U32 R0, RZ, RZ, 0x7f ;  /* 0x0000007fff007424 */ /* 0x000fe200078e00ff */
[----:B------:R-:W-:-:S04]  /*e020*/  ISETP.GT.U32.AND P0, PT, R4, 0x7f800000, PT ;  /* 0x7f8000000400780c */ /* 0x000fc80003f04070 */
[----:B------:R-:W-:-:S09]  /*e030*/  SEL R0, R0, 0x7c, P0 ;  /* 0x0000007c00007807 */ /* 0x000fd20000000000 */
.L_x_6819:
[----:B------:R-:W-:Y:S05]  /*e040*/  BSYNC.RECONVERGENT B0 ;  /* 0x0000000000007941 */ /* 0x000fea0003800200 */
.L_x_6817:
[----:B------:R-:W-:-:S04]  /*e050*/  SHF.R.U32.HI R3, RZ, 0x18, R24 ;  /* 0x00000018ff037819 */ /* 0x000fc80000011618 */
[----:B------:R-:W-:-:S05]  /*e060*/  LOP3.LUT R3, R0, 0x80, R3, 0xf8, !PT ;  /* 0x0000008000037812 */ /* 0x000fca00078ef803 */
[----:B------:R0:W-:Y:S01]  /*e070*/  STG.E.U8 desc[UR36][R8.64], R3 ;  /* 0x0000000308007986 */ /* 0x0001e2000c101124 */
[----:B------:R-:W-:Y:S05]  /*e080*/  BRA `(.L_x_6790) ;  /* 0x0000000000087947 */ /* 0x000fea0003800000 */
.L_x_6811:
[----:B------:R-:W-:-:S05]  /*e090*/  F2FP.BF16.F32.PACK_AB R24, RZ, R24 ;  /* 0x00000018ff18723e */ /* 0x000fca00000010ff */
[----:B------:R0:W-:Y:S02]  /*e0a0*/  STG.E.U16 desc[UR36][R8.64], R24 ;  /* 0x0000001808007986 */ /* 0x0001e4000c101524 */
.L_x_6790:
[----:B------:R-:W-:-:S07]  /*e0b0*/  VIADD R26, R26, 0x80 ;  /* 0x000000801a1a7836 */ /* 0x000fce0000000000 */
.L_x_6749:
[----:B------:R-:W-:Y:S05]  /*e0c0*/  BSYNC.RECONVERGENT B6 ;  /* 0x0000000000067941 */ /* 0x000fea0003800200 */
.L_x_6748:
[----:B------:R-:W-:-:S13]  /*e0d0*/  ISETP.GE.AND P0, PT, R26, R16, PT ;  /* 0x000000101a00720c */ /* 0x000fda0003f06270 */
[----:B------:R-:W-:Y:S05]  /*e0e0*/  @P0 EXIT ;  /* 0x000000000000094d */ /* 0x000fea0003800000 */
[----:B0-----:R-:W0:Y:S01]  /*e0f0*/  LDC.64 R4, c[0x0][0x388] ;  /* 0x0000e200ff047b82 */ /* 0x001e220000000a00 */
[----:B------:R-:W1:Y:S01]  /*e100*/  LDCU UR4, c[0x0][0x3c0] ;  /* 0x00007800ff0477ac */ /* 0x000e620008000800 */
[----:B--23--:R-:W-:Y:S01]  /*e110*/  PRMT R0, R2, 0x9910, RZ ;  /* 0x0000991002007816 */ /* 0x00cfe200000000ff */
        /* <DEDUP_REMOVED lines=14> */
[----:B----45:R-:W0:Y:S02]  /*e200*/  F2I.FTZ.TRUNC.NTZ R3, R18 ;  /* 0x0000001200037305 */ /* 0x030e24000021f100 */
[----:B0-----:R-:W-:Y:S01]  /*e210*/  STG.E.U8 desc[UR36][R4.64], R3 ;  /* 0x0000000304007986 */ /* 0x001fe2000c101124 */
[----:B------:R-:W-:Y:S05]  /*e220*/  EXIT ;  /* 0x000000000000794d */ /* 0x000fea0003800000 */
.L_x_6823:
[----:B-----5:R-:W4:Y:S02]  /*e230*/  F2I.S64.TRUNC R18, R18 ;  /* 0x0000001200127311 */ /* 0x020f24000020d900 */
[----:B----4-:R-:W-:-:S05]  /*e240*/  IMAD.MOV.U32 R3, RZ, RZ, R18 ;  /* 0x000000ffff037224 */ /* 0x010fca00078e0012 */
[----:B------:R-:W-:Y:S01]  /*e250*/  STG.E.U8 desc[UR36][R4.64], R3 ;  /* 0x0000000304007986 */ /* 0x000fe2000c101124 */
[----:B------:R-:W-:Y:S05]  /*e260*/  EXIT ;  /* 0x000000000000794d */ /* 0x000fea0003800000 */
.L_x_6822:
        /* <DEDUP_REMOVED lines=9> */
.L_x_6826:
[----:B----45:R-:W0:Y:S02]  /*e300*/  F2I.FTZ.TRUNC.NTZ R3, R18 ;  /* 0x0000001200037305 */ /* 0x030e24000021f100 */
[----:B0-----:R-:W-:Y:S01]  /*e310*/  STG.E desc[UR36][R4.64], R3 ;  /* 0x0000000304007986 */ /* 0x001fe2000c101924 */
[----:B------:R-:W-:Y:S05]  /*e320*/  EXIT ;  /* 0x000000000000794d */ /* 0x000fea0003800000 */
.L_x_6825:
[----:B----45:R-:W0:Y:S02]  /*e330*/  F2I.FTZ.TRUNC.NTZ R3, R18 ;  /* 0x0000001200037305 */ /* 0x030e24000021f100 */
[----:B0-----:R-:W-:Y:S01]  /*e340*/  STG.E.U16 desc[UR36][R4.64], R3 ;  /* 0x0000000304007986 */ /* 0x001fe2000c101524 */
[----:B------:R-:W-:Y:S05]  /*e350*/  EXIT ;  /* 0x000000000000794d */ /* 0x000fea0003800000 */
.L_x_6821:
        /* <DEDUP_REMOVED lines=8> */
.L_x_6828:
[----:B-----5:R-:W-:-:S05]  /*e3e0*/  F2FP.F16.F32.PACK_AB R18, RZ, R18 ;  /* 0x00000012ff12723e */ /* 0x020fca00000000ff */
[----:B------:R-:W-:Y:S01]  /*e3f0*/  STG.E.U16 desc[UR36][R4.64], R18 ;  /* 0x0000001204007986 */ /* 0x000fe2000c101524 */
[----:B------:R-:W-:Y:S05]  /*e400*/  EXIT ;  /* 0x000000000000794d */ /* 0x000fea0003800000 */
.L_x_6827:
        /* <DEDUP_REMOVED lines=9> */
.L_x_6830:
[----:B----45:R-:W-:-:S04]  /*e4a0*/  F2FP.F16.F32.PACK_AB R3, RZ, R18 ;  /* 0x00000012ff03723e */ /* 0x030fc800000000ff */
[----:B------:R-:W-:-:S05]  /*e4b0*/  PRMT R3, R3, 0x5410, RZ ;  /* 0x0000541003037816 */ /* 0x000fca00000000ff */
[----:B------:R-:W-:Y:S01]  /*e4c0*/  STG.E desc[UR36][R4.64], R3 ;  /* 0x0000000304007986 */ /* 0x000fe2000c101924 */
[----:B------:R-:W-:Y:S05]  /*e4d0*/  EXIT ;  /* 0x000000000000794d */ /* 0x000fea0003800000 */
.L_x_6829:
[----:B-----5:R-:W-:-:S06]  /*e4e0*/  FMUL.FTZ R2, R18, 1 ;  /* 0x3f80000012027820 */ /* 0x020fcc0000410000 */
[----:B----4-:R-:W0:Y:S02]  /*e4f0*/  F2F.F64.F32 R2, R2 ;  /* 0x0000000200027310 */ /* 0x010e240000201800 */
[----:B0-----:R-:W-:Y:S01]  /*e500*/  STG.E.64 desc[UR36][R4.64], R2 ;  /* 0x0000000204007986 */ /* 0x001fe2000c101b24 */
[----:B------:R-:W-:Y:S05]  /*e510*/  EXIT ;  /* 0x000000000000794d */ /* 0x000fea0003800000 */
.L_x_6820:
        /* <DEDUP_REMOVED lines=10> */
[----:B----45:R-:W0:Y:S02]  /*e5c0*/  F2I.FTZ.U32.TRUNC.NTZ R3, R18 ;  /* 0x0000001200037305 */ /* 0x030e24000021f000 */
[----:B0-----:R-:W-:Y:S01]  /*e5d0*/  STG.E.U16 desc[UR36][R4.64], R3 ;  /* 0x0000000304007986 */ /* 0x001fe2000c101524 */
[----:B------:R-:W-:Y:S05]  /*e5e0*/  EXIT ;  /* 0x000000000000794d */ /* 0x000fea0003800000 */
.L_x_6834:
[----:B-----5:R-:W-:Y:S01]  /*e5f0*/  LOP3.LUT R6, R18, 0x7fffffff, RZ, 0xc0, !PT ;  /* 0x7fffffff12067812 */ /* 0x020fe200078ec0ff */
[----:B------:R-:W-:Y:S01]  /*e600*/  BSSY.RECONVERGENT B0, `(.L_x_6835) ;  /* 0x0000012000007945 */ /* 0x000fe20003800200 */
[----:B------:R-:W-:Y:S02]  /*e610*/  IMAD.MOV.U32 R2, RZ, RZ, 0x80 ;  /* 0x00000080ff027424 */ /* 0x000fe400078e00ff */
[----:B------:R-:W-:-:S13]  /*e620*/  ISETP.GT.U32.AND P0, PT, R6, 0x437fffff, PT ;  /* 0x437fffff0600780c */ /* 0x000fda0003f04070 */
[----:B------:R-:W-:Y:S05]  /*e630*/  @P0 BRA `(.L_x_6836) ;  /* 0x0000000000380947 */ /* 0x000fea0003800000 */
[----:B------:R-:W-:-:S13]  /*e640*/  ISETP.GE.U32.AND P0, PT, R6, 0x3c000000, PT ;  /* 0x3c0000000600780c */ /* 0x000fda0003f06070 */
[----:B------:R-:W-:-:S04]  /*e650*/  @P0 SHF.R.U32.HI R0, RZ, 0x14, R18 ;  /* 0x00000014ff000819 */ /* 0x000fc80000011612 */
[----:B----4-:R-:W-:-:S04]  /*e660*/  @P0 LOP3.LUT R3, R0, 0x1, RZ, 0xc0, !PT ;  /* 0x0000000100030812 */ /* 0x010fc800078ec0ff */
        /* <DEDUP_REMOVED lines=8> */
.L_x_6837:
[----:B------:R-:W-:-:S04]  /*e6f0*/  SHF.R.U32.HI R18, RZ, 0x18, R18 ;  /* 0x00000018ff127819 */ /* 0x000fc80000011612 */
[----:B------:R-:W-:-:S04]  /*e700*/  LOP3.LUT R3, R3, 0x80, R18, 0xf8, !PT ;  /* 0x0000008003037812 */ /* 0x000fc800078ef812 */
[----:B------:R-:W-:-:S07]  /*e710*/  PRMT R2, R3, 0x7610, R2 ;  /* 0x0000761003027816 */ /* 0x000fce0000000002 */
.L_x_6836:
[----:B------:R-:W-:Y:S05]  /*e720*/  BSYNC.RECONVERGENT B0 ;  /* 0x0000000000007941 */ /* 0x000fea0003800200 */
.L_x_6835:
[----:B------:R-:W-:Y:S01]  /*e730*/  STG.E.U8 desc[UR36][R4.64], R2 ;  /* 0x0000000204007986 */ /* 0x000fe2000c101124 */
[----:B------:R-:W-:Y:S05]  /*e740*/  EXIT ;  /* 0x000000000000794d */ /* 0x000fea0003800000 */
.L_x_6833:
        /* <DEDUP_REMOVED lines=16> */
.L_x_6840:
[----:B------:R-:W-:-:S04]  /*e850*/  SHF.R.U32.HI R18, RZ, 0x18, R18 ;  /* 0x00000018ff127819 */ /* 0x000fc80000011612 */
[----:B------:R-:W-:-:S04]  /*e860*/  LOP3.LUT R3, R3, 0x80, R18, 0xf8, !PT ;  /* 0x0000008003037812 */ /* 0x000fc800078ef812 */
[----:B------:R-:W-:-:S07]  /*e870*/  PRMT R2, R3, 0x7610, R2 ;  /* 0x0000761003027816 */ /* 0x000fce0000000002 */
.L_x_6839:
[----:B------:R-:W-:Y:S05]  /*e880*/  BSYNC.RECONVERGENT B0 ;  /* 0x0000000000007941 */ /* 0x000fea0003800200 */
.L_x_6838:
[----:B------:R-:W-:Y:S01]  /*e890*/  STG.E.U8 desc[UR36][R4.64], R2 ;  /* 0x0000000204007986 */ /* 0x000fe2000c101124 */
[----:B------:R-:W-:Y:S05]  /*e8a0*/  EXIT ;  /* 0x000000000000794d */ /* 0x000fea0003800000 */
.L_x_6832:
[----:B------:R-:W-:-:S13]  /*e8b0*/  ISETP.NE.AND P0, PT, R0, 0x1c, PT ;  /* 0x0000001c0000780c */ /* 0x000fda0003f05270 */
[----:B------:R-:W-:Y:S05]  /*e8c0*/  @!P0 BRA `(.L_x_6841) ;  /* 0x0000000000588947 */ /* 0x000fea0003800000 */
[----:B------:R-:W-:-:S13]  /*e8d0*/  ISETP.NE.AND P0, PT, R0, 0x1d, PT ;  /* 0x0000001d0000780c */ /* 0x000fda0003f05270 */
[----:B------:R-:W-:Y:S05]  /*e8e0*/  @!P0 BRA `(.L_x_6842) ;  /* 0x0000000000448947 */ /* 0x000fea0003800000 */
[----:B------:R-:W-:-:S13]  /*e8f0*/  ISETP.NE.AND P0, PT, R0, 0x2c, PT ;  /* 0x0000002c0000780c */ /* 0x000fda0003f05270 */
[----:B------:R-:W-:Y:S05]  /*e900*/  @P0 BRA `(.L_x_6824) ;  /* 0x0000000000a80947 */ /* 0x000fea0003800000 */
[----:B-----5:R-:W-:-:S04]  /*e910*/  SHF.R.U32.HI R2, RZ, 0x17, R18 ;  /* 0x00000017ff027819 */ /* 0x020fc80000011612 */
[----:B----4-:R-:W-:-:S04]  /*e920*/  LOP3.LUT R3, R2, 0xff, RZ, 0xc0, !PT ;  /* 0x000000ff02037812 */ /* 0x010fc800078ec0ff */
        /* <DEDUP_REMOVED lines=13> */
.L_x_6842:
[----:B-----5:R-:W0:Y:S02]  /*ea00*/  F2I.U64.TRUNC R18, R18 ;  /* 0x0000001200127311 */ /* 0x020e24000020d800 */
[----:B0-----:R-:W-:Y:S01]  /*ea10*/  STG.E.64 desc[UR36][R4.64], R18 ;  /* 0x0000001204007986 */ /* 0x001fe2000c101b24 */
[----:B------:R-:W-:Y:S05]  /*ea20*/  EXIT ;  /* 0x000000000000794d */ /* 0x000fea0003800000 */
.L_x_6841:
[----:B----45:R-:W0:Y:S02]  /*ea30*/  F2I.FTZ.U32.TRUNC.NTZ R3, R18 ;  /* 0x0000001200037305 */ /* 0x030e24000021f000 */
[----:B0-----:R-:W-:Y:S01]  /*ea40*/  STG.E desc[UR36][R4.64], R3 ;  /* 0x0000000304007986 */ /* 0x001fe2000c101924 */
[----:B------:R-:W-:Y:S05]  /*ea50*/  EXIT ;  /* 0x000000000000794d */ /* 0x000fea0003800000 */
.L_x_6831:
[----:B------:R-:W-:-:S13]  /*ea60*/  ISETP.GT.AND P0, PT, R0, 0xe, PT ;  /* 0x0000000e0000780c */ /* 0x000fda0003f04270 */
[----:B------:R-:W-:Y:S05]  /*ea70*/  @P0 BRA `(.L_x_6843) ;  /* 0x0000000000340947 */ /* 0x000fea0003800000 */
[----:B------:R-:W-:-:S13]  /*ea80*/  ISETP.NE.AND P0, PT, R0, 0xa, PT ;  /* 0x0000000a0000780c */ /* 0x000fda0003f05270 */
[----:B------:R-:W-:Y:S05]  /*ea90*/  @!P0 BRA `(.L_x_6844) ;  /* 0x0000000000188947 */ /* 0x000fea0003800000 */
[----:B------:R-:W-:-:S13]  /*eaa0*/  ISETP.NE.AND P0, PT, R0, 0xb, PT ;  /* 0x0000000b0000780c */ /* 0x000fda0003f05270 */
[----:B------:R-:W-:Y:S05]  /*eab0*/  @P0 BRA `(.L_x_6824) ;  /* 0x00000000003c0947 */ /* 0x000fea0003800000 */
[----:B-----5:R-:W-:-:S04]  /*eac0*/  FSETP.NEU.FTZ.AND P0, PT, R18, RZ, PT ;  /* 0x000000ff1200720b */ /* 0x020fc80003f1d000 */
[----:B----4-:R-:W-:-:S05]  /*ead0*/  SEL R3, RZ, 0x1, !P0 ;  /* 0x00000001ff037807 */ /* 0x010fca0004000000 */
[----:B------:R-:W-:Y:S01]  /*eae0*/  STG.E.U8 desc[UR36][R4.64], R3 ;  /* 0x0000000304007986 */ /* 0x000fe2000c101124 */
[----:B------:R-:W-:Y:S05]  /*eaf0*/  EXIT ;  /* 0x000000000000794d */ /* 0x000fea0003800000 */
.L_x_6844:
[----:B----45:R-:W-:Y:S01]  /*eb00*/  FMUL.FTZ R8, R18, 1 ;  /* 0x3f80000012087820 */ /* 0x030fe20000410000 */
[----:B------:R-:W-:-:S05]  /*eb10*/  CS2R R10, SRZ ;  /* 0x00000000000a7805 */ /* 0x000fca000001ff00 */
[----:B------:R-:W0:Y:S02]  /*eb20*/  F2F.F64.F32 R8, R8 ;  /* 0x0000000800087310 */ /* 0x000e240000201800 */
[----:B0-----:R-:W-:Y:S01]  /*eb30*/  STG.E.128 desc[UR36][R4.64], R8 ;  /* 0x0000000804007986 */ /* 0x001fe2000c101d24 */
[----:B------:R-:W-:Y:S05]  /*eb40*/  EXIT ;  /* 0x000000000000794d */ /* 0x000fea0003800000 */
.L_x_6843:
[----:B------:R-:W-:-:S13]  /*eb50*/  ISETP.NE.AND P0, PT, R0, 0xf, PT ;  /* 0x0000000f0000780c */ /* 0x000fda0003f05270 */
[----:B------:R-:W-:Y:S05]  /*eb60*/  @!P0 BRA `(.L_x_6845) ;  /* 0x0000000000e08947 */ /* 0x000fea0003800000 */
[----:B------:R-:W-:-:S13]  /*eb70*/  ISETP.NE.AND P0, PT, R0, 0x17, PT ;  /* 0x000000170000780c */ /* 0x000fda0003f05270 */
[----:B------:R-:W-:Y:S05]  /*eb80*/  @!P0 BRA `(.L_x_6846) ;  /* 0x00000000008c8947 */ /* 0x000fea0003800000 */
[----:B------:R-:W-:-:S13]  /*eb90*/  ISETP.NE.AND P0, PT, R0, 0x18, PT ;  /* 0x000000180000780c */ /* 0x000fda0003f05270 */
[----:B------:R-:W-:Y:S05]  /*eba0*/  @!P0 BRA `(.L_x_6847) ;  /* 0x0000000000448947 */ /* 0x000fea0003800000 */
.L_x_6824:
[----:B------:R-:W-:Y:S01]  /*ebb0*/  MOV R0, 0x0 ;  /* 0x0000000000007802 */ /* 0x000fe20000000f00 */
[----:B------:R-:W0:Y:S01]  /*ebc0*/  LDCU.64 UR4, c[0x4][0x128] ;  /* 0x01002500ff0477ac */ /* 0x000e220008000a00 */
[----:B----4-:R-:W-:Y:S02]  /*ebd0*/  IMAD.MOV.U32 R8, RZ, RZ, 0x65 ;  /* 0x00000065ff087424 */ /* 0x010fe400078e00ff */
        /* <DEDUP_REMOVED lines=13> */
.L_x_6848:
[----:B------:R-:W-:Y:S05]  /*ecb0*/  EXIT ;  /* 0x000000000000794d */ /* 0x000fea0003800000 */
.L_x_6847:
        /* <DEDUP_REMOVED lines=8> */
[----:B----4-:R-:W-:-:S04]  /*ed40*/  @P0 LOP3.LUT R3, R0, 0x1, RZ, 0xc0, !PT ;  /* 0x0000000100030812 */ /* 0x010fc800078ec0ff */
[----:B------:R-:W-:-:S04]  /*ed50*/  @P0 IADD3 R0, PT, PT, R18, 0x407ffff, R3 ;  /* 0x0407ffff12000810 */ /* 0x000fc80007ffe003 */
[----:B------:R-:W-:Y:S01]  /*ed60*/  @P0 SHF.R.U32.HI R0, RZ, 0x14, R0 ;  /* 0x00000014ff000819 */ /* 0x000fe20000011600 */
[----:B------:R-:W-:-:S07]  /*ed70*/  @!P0 FADD.FTZ R0, R2, 16384 ;  /* 0x4680000002008421 */ /* 0x000fce0000010000 */
.L_x_6850:
[----:B------:R-:W-:Y:S05]  /*ed80*/  BSYNC.RECONVERGENT B0 ;  /* 0x0000000000007941 */ /* 0x000fea0003800200 */
.L_x_6849:
[----:B----4-:R-:W-:-:S05]  /*ed90*/  LOP3.LUT R3, R0, 0x80, R7, 0xf8, !PT ;  /* 0x0000008000037812 */ /* 0x010fca00078ef807 */
[----:B------:R-:W-:Y:S01]  /*eda0*/  STG.E.U8 desc[UR36][R4.64], R3 ;  /* 0x0000000304007986 */ /* 0x000fe2000c101124 */
[----:B------:R-:W-:Y:S05]  /*edb0*/  EXIT ;  /* 0x000000000000794d */ /* 0x000fea0003800000 */
.L_x_6846:
[----:B-----5:R-:W-:Y:S01]  /*edc0*/  LOP3.LUT R2, R18, 0x7fffffff, RZ, 0xc0, !PT ;  /* 0x7fffffff12027812 */ /* 0x020fe200078ec0ff */
[----:B------:R-:W-:Y:S03]  /*edd0*/  BSSY.RECONVERGENT B0, `(.L_x_6851) ;  /* 0x000000d000007945 */ /* 0x000fe60003800200 */
[----:B------:R-:W-:-:S13]  /*ede0*/  ISETP.GT.U32.AND P0, PT, R2, 0x477fffff, PT ;  /* 0x477fffff0200780c */ /* 0x000fda0003f04070 */
[----:B------:R-:W-:Y:S05]  /*edf0*/  @P0 BRA `(.L_x_6852) ;  /* 0x00000000001c0947 */ /* 0x000fea0003800000 */
[----:B------:R-:W-:-:S13]  /*ee00*/  ISETP.GE.U32.AND P0, PT, R2, 0x38800000, PT ;  /* 0x388000000200780c */ /* 0x000fda0003f06070 */
[----:B------:R-:W-:-:S04]  /*ee10*/  @P0 SHF.R.U32.HI R0, RZ, 0x15, R18 ;  /* 0x00000015ff000819 */ /* 0x000fc80000011612 */
[----:B----4-:R-:W-:-:S04]  /*ee20*/  @P0 LOP3.LUT R3, R0, 0x1, RZ, 0xc0, !PT ;  /* 0x0000000100030812 */ /* 0x010fc800078ec0ff */
[----:B------:R-:W-:-:S04]  /*ee30*/  @P0 IADD3 R0, PT, PT, R18, 0x80fffff, R3 ;  /* 0x080fffff12000810 */ /* 0x000fc80007ffe003 */
[----:B------:R-:W-:Y:S01]  /*ee40*/  @P0 SHF.R.U32.HI R0, RZ, 0x15, R0 ;  /* 0x00000015ff000819 */ /* 0x000fe20000011600 */
[----:B------:R-:W-:Y:S01]  /*ee50*/  @!P0 FADD.FTZ R0, R2, 128 ;  /* 0x4300000002008421 */ /* 0x000fe20000010000 */
[----:B------:R-:W-:Y:S06]  /*ee60*/  BRA `(.L_x_6853) ;  /* 0x00000000000c7947 */ /* 0x000fec0003800000 */
.L_x_6852:
[----:B------:R-:W-:Y:S01]  /*ee70*/  IMAD.MOV.U32 R0, RZ, RZ, 0x7f ;  /* 0x0000007fff007424 */ /* 0x000fe200078e00ff */
[----:B------:R-:W-:-:S04]  /*ee80*/  ISETP.GT.U32.AND P0, PT, R2, 0x7f800000, PT ;  /* 0x7f8000000200780c */ /* 0x000fc80003f04070 */
[----:B------:R-:W-:-:S09]  /*ee90*/  SEL R0, R0, 0x7c, P0 ;  /* 0x0000007c00007807 */ /* 0x000fd20000000000 */
.L_x_6853:
[----:B------:R-:W-:Y:S05]  /*eea0*/  BSYNC.RECONVERGENT B0 ;  /* 0x0000000000007941 */ /* 0x000fea0003800200 */
.L_x_6851:
[----:B----4-:R-:W-:-:S04]  /*eeb0*/  SHF.R.U32.HI R3, RZ, 0x18, R18 ;  /* 0x00000018ff037819 */ /* 0x010fc80000011612 */
[----:B------:R-:W-:-:S05]  /*eec0*/  LOP3.LUT R3, R0, 0x80, R3, 0xf8, !PT ;  /* 0x0000008000037812 */ /* 0x000fca00078ef803 */
[----:B------:R-:W-:Y:S01]  /*eed0*/  STG.E.U8 desc[UR36][R4.64], R3 ;  /* 0x0000000304007986 */ /* 0x000fe2000c101124 */
[----:B------:R-:W-:Y:S05]  /*eee0*/  EXIT ;  /* 0x000000000000794d */ /* 0x000fea0003800000 */
.L_x_6845:
[----:B-----5:R-:W-:-:S05]  /*eef0*/  F2FP.BF16.F32.PACK_AB R18, RZ, R18 ;  /* 0x00000012ff12723e */ /* 0x020fca00000010ff */
[----:B------:R-:W-:Y:S01]  /*ef00*/  STG.E.U16 desc[UR36][R4.64], R18 ;  /* 0x0000001204007986 */ /* 0x000fe2000c101524 */
[----:B------:R-:W-:Y:S05]  /*ef10*/  EXIT ;  /* 0x000000000000794d */ /* 0x000fea0003800000 */
.L_x_6854:
        /* <DEDUP_REMOVED lines=14> */
.L_x_8027:


//--------------------- .text._ZN2at6native18elementwise_kernelILi128ELi2EZNS0_22gpu_kernel_impl_nocastIZZZNS0_44_GLOBAL__N__40a83637_7_Lerp_cu_7dd49032_296918lerp_tensor_kernelERNS_18TensorIteratorBaseEENKUlvE0_clEvENKUlvE0_clEvEUlfffE_EEvS5_RKT_EUliE_EEviT1_ --------------------------
	.section	.text._ZN2at6native18elementwise_kernelILi128ELi2EZNS0_22gpu_kernel_impl_nocastIZZZNS0_44_GLOBAL__N__40a83637_7_Lerp_cu_7dd49032_296918lerp_tensor_kernelERNS_18TensorIteratorBaseEENKUlvE0_clEvENKUlvE0_clEvEUlfffE_EEvS5_RKT_EUliE_EEviT1_,"ax",@progbits
	.align	128
        .global         _ZN2at6native18elementwise_kernelILi128ELi2EZNS0_22gpu_kernel_impl_nocastIZZZNS0_44_GLOBAL__N__40a83637_7_Lerp_cu_7dd49032_296918lerp_tensor_kernelERNS_18TensorIteratorBaseEENKUlvE0_clEvENKUlvE0_clEvEUlfffE_EEvS5_RKT_EUliE_EEviT1_
        .type           _ZN2at6native18elementwise_kernelILi128ELi2EZNS0_22gpu_kernel_impl_nocastIZZZNS0_44_GLOBAL__N__40a83637_7_Lerp_cu_7dd49032_296918lerp_tensor_kernelERNS_18TensorIteratorBaseEENKUlvE0_clEvENKUlvE0_clEvEUlfffE_EEvS5_RKT_EUliE_EEviT1_,@function
        .size           _ZN2at6native18elementwise_kernelILi128ELi2EZNS0_22gpu_kernel_impl_nocastIZZZNS0_44_GLOBAL__N__40a83637_7_Lerp_cu_7dd49032_296918lerp_tensor_kernelERNS_18TensorIteratorBaseEENKUlvE0_clEvENKUlvE0_clEvEUlfffE_EEvS5_RKT_EUliE_EEviT1_,(.L_x_8028 - _ZN2at6native18elementwise_kernelILi128ELi2EZNS0_22gpu_kernel_impl_nocastIZZZNS0_44_GLOBAL__N__40a83637_7_Lerp_cu_7dd49032_296918lerp_tensor_kernelERNS_18TensorIteratorBaseEENKUlvE0_clEvENKUlvE0_clEvEUlfffE_EEvS5_RKT_EUliE_EEviT1_)
        .other          _ZN2at6native18elementwise_kernelILi128ELi2EZNS0_22gpu_kernel_impl_nocastIZZZNS0_44_GLOBAL__N__40a83637_7_Lerp_cu_7dd49032_296918lerp_tensor_kernelERNS_18TensorIteratorBaseEENKUlvE0_clEvENKUlvE0_clEvEUlfffE_EEvS5_RKT_EUliE_EEviT1_,@"STO_CUDA_ENTRY STV_DEFAULT"
_ZN2at6native18elementwise_kernelILi128ELi2EZNS0_22gpu_kernel_impl_nocastIZZZNS0_44_GLOBAL__N__40a83637_7_Lerp_cu_7dd49032_296918lerp_tensor_kernelERNS_18TensorIteratorBaseEENKUlvE0_clEvENKUlvE0_clEvEUlfffE_EEvS5_RKT_EUliE_EEviT1_:
.text._ZN2at6native18elementwise_kernelILi128ELi2EZNS0_22gpu_kernel_impl_nocastIZZZNS0_44_GLOBAL__N__40a83637_7_Lerp_cu_7dd49032_296918lerp_tensor_kernelERNS_18TensorIteratorBaseEENKUlvE0_clEvENKUlvE0_clEvEUlfffE_EEvS5_RKT_EUliE_EEviT1_:
        /* <DEDUP_REMOVED lines=10> */
[----:B------:R-:W-:Y:S01]  /*00a0*/  BSSY.RECONVERGENT B0, `(.L_x_6856) ;  /* 0x0000011000007945 */ /* 0x000fe20003800200 */
[----:B0-----:R-:W-:-:S13]  /*00b0*/  ISETP.GE.AND P0, PT, R3, UR4, PT ;  /* 0x0000000403007c0c */ /* 0x001fda000bf06270 */
[----:B------:R-:W-:Y:S05]  /*00c0*/  @P0 BRA `(.L_x_6857) ;  /* 0x0000000000380947 */ /* 0x000fea0003800000 */
[----:B------:R-:W0:Y:S08]  /*00d0*/  LDC.64 R8, c[0x0][0x660] ;  /* 0x00019800ff087b82 */ /* 0x000e300000000a00 */
[----:B------:R-:W1:Y:S08]  /*00e0*/  LDC.64 R4, c[0x0][0x650] ;  /* 0x00019400ff047b82 */ /* 0x000e700000000a00 */
[----:B------:R-:W2:Y:S01]  /*00f0*/  LDC.64 R6, c[0x0][0x658] ;  /* 0x00019600ff067b82 */ /* 0x000ea20000000a00 */
[----:B0-----:R-:W3:Y:S04]  /*0100*/  LDG.E R9, desc[UR6][R8.64] ;  /* 0x0000000608097981 */ /* 0x001ee8000c1e1900 */
[----:B-1----:R-:W4:Y:S04]  /*0110*/  LDG.E R4, desc[UR6][R4.64] ;  /* 0x0000000604047981 */ /* 0x002f28000c1e1900 */
[----:B--2---:R-:W4:Y:S01]  /*0120*/  LDG.E R7, desc[UR6][R6.64] ;  /* 0x0000000606077981 */ /* 0x004f22000c1e1900 */
[----:B------:R-:W0:Y:S01]  /*0130*/  LDC.64 R10, c[0x0][0x648] ;  /* 0x00019200ff0a7b82 */ /* 0x000e220000000a00 */
[----:B------:R-:W-:-:S02]  /*0140*/  IADD3 R3, PT, PT, R3, 0x80, RZ ;  /* 0x0000008003037810 */ /* 0x000fc40007ffe0ff */
[----:B---3--:R-:W-:-:S13]  /*0150*/  FSETP.GEU.FTZ.AND P0, PT, |R9|, 0.5, PT ;  /* 0x3f0000000900780b */ /* 0x008fda0003f1e200 */
[----:B------:R-:W-:Y:S01]  /*0160*/  @P0 FADD.FTZ R2, -R9, 1 ;  /* 0x3f80000009020421 */ /* 0x000fe20000010100 */
[----:B----4-:R-:W-:-:S04]  /*0170*/  FADD.FTZ R0, -R4, R7 ;  /* 0x0000000704007221 */ /* 0x010fc80000010100 */
[----:B------:R-:W-:Y:S01]  /*0180*/  @!P0 FFMA.FTZ R13, R9, R0, R4 ;  /* 0x00000000090d8223 */ /* 0x000fe20000010004 */
[----:B------:R-:W-:-:S05]  /*0190*/  @P0 FFMA.FTZ R13, -R0, R2, R7 ;  /* 0x00000002000d0223 */ /* 0x000fca0000010107 */
[----:B0-----:R0:W-:Y:S02]  /*01a0*/  STG.E desc[UR6][R10.64], R13 ;  /* 0x0000000d0a007986 */ /* 0x0011e4000c101906 */
.L_x_6857:
[----:B------:R-:W-:Y:S05]  /*01b0*/  BSYNC.RECONVERGENT B0 ;  /* 0x0000000000007941 */ /* 0x000fea0003800200 */
.L_x_6856:
[----:B------:R-:W-:-:S13]  /*01c0*/  ISETP.GE.AND P0, PT, R3, UR4, PT ;  /* 0x0000000403007c0c */ /* 0x000fda000bf06270 */
[----:B------:R-:W-:Y:S05]  /*01d0*/  @P0 EXIT ;  /* 0x000000000000094d */ /* 0x000fea0003800000 */
[----:B------:R-:W1:Y:S08]  /*01e0*/  LDC.64 R6, c[0x0][0x660] ;  /* 0x00019800ff067b82 */ /* 0x000e700000000a00 */
[----:B------:R-:W2:Y:S08]  /*01f0*/  LDC.64 R2, c[0x0][0x650] ;  /* 0x00019400ff027b82 */ /* 0x000eb00000000a00 */
[----:B------:R-:W3:Y:S01]  /*0200*/  LDC.64 R4, c[0x0][0x658] ;  /* 0x00019600ff047b82 */ /* 0x000ee20000000a00 */
[----:B-1----:R-:W4:Y:S04]  /*0210*/  LDG.E R7, desc[UR6][R6.64] ;  /* 0x0000000606077981 */ /* 0x002f28000c1e1900 */
[----:B--2---:R-:W0:Y:S04]  /*0220*/  LDG.E R0, desc[UR6][R2.64] ;  /* 0x0000000602007981 */ /* 0x004e28000c1e1900 */
[----:B---3--:R-:W0:Y:S01]  /*0230*/  LDG.E R5, desc[UR6][R4.64] ;  /* 0x0000000604057981 */ /* 0x008e22000c1e1900 */
[----:B----4-:R-:W-:-:S13]  /*0240*/  FSETP.GEU.FTZ.AND P0, PT, |R7|, 0.5, PT ;  /* 0x3f0000000700780b */ /* 0x010fda0003f1e200 */
[----:B------:R-:W1:Y:S01]  /*0250*/  @!P0 LDC.64 R8, c[0x0][0x648] ;  /* 0x00019200ff088b82 */ /* 0x000e620000000a00 */
[----:B0-----:R-:W-:-:S04]  /*0260*/  @!P0 FADD.FTZ R10, -R0, R5 ;  /* 0x00000005000a8221 */ /* 0x001fc80000010100 */
[----:B------:R-:W-:-:S05]  /*0270*/  @!P0 FFMA.FTZ R11, R7, R10, R0 ;  /* 0x0000000a070b8223 */ /* 0x000fca0000010000 */
[----:B-1----:R0:W-:Y:S01]  /*0280*/  @!P0 STG.E desc[UR6][R8.64], R11 ;  /* 0x0000000b08008986 */ /* 0x0021e2000c101906 */
[----:B------:R-:W-:Y:S05]  /*0290*/  @!P0 EXIT ;  /* 0x000000000000894d */ /* 0x000fea0003800000 */
[----:B------:R-:W1:Y:S01]  /*02a0*/  LDC.64 R2, c[0x0][0x648] ;  /* 0x00019200ff027b82 */ /* 0x000e620000000a00 */
[----:B------:R-:W-:Y:S01]  /*02b0*/  FADD.FTZ R4, -R0, R5 ;  /* 0x0000000500047221 */ /* 0x000fe20000010100 */
[----:B------:R-:W-:-:S04]  /*02c0*/  FADD.FTZ R0, -R7, 1 ;  /* 0x3f80000007007421 */ /* 0x000fc80000010100 */
[----:B------:R-:W-:-:S05]  /*02d0*/  FFMA.FTZ R5, -R4, R0, R5 ;  /* 0x0000000004057223 */ /* 0x000fca0000010105 */
[----:B-1----:R-:W-:Y:S01]  /*02e0*/  STG.E desc[UR6][R2.64], R5 ;  /* 0x0000000502007986 */ /* 0x002fe2000c101906 */
[----:B------:R-:W-:Y:S05]  /*02f0*/  EXIT ;  /* 0x000000000000794d */ /* 0x000fea0003800000 */
.L_x_6855:
        /* <DEDUP_REMOVED lines=380> */
.L_x_6860:
[----:B------:R-:W0:Y:S01]  /*1ac0*/  LDCU.64 UR12, c[0x0][0x660] ;  /* 0x0000cc00ff0c77ac */ /* 0x000e220008000a00 */
[----:B------:R-:W1:Y:S01]  /*1ad0*/  LDCU.128 UR8, c[0x0][0x650] ;  /* 0x0000ca00ff0877ac */ /* 0x000e620008000c00 */
[----:B0-----:R-:W-:-:S04]  /*1ae0*/  IADD3 R10, P0, PT, R6, UR12, RZ ;  /* 0x0000000c060a7c10 */ /* 0x001fc8000ff1e0ff */
[----:B------:R-:W-:Y:S02]  /*1af0*/  IADD3.X R11, PT, PT, RZ, UR13, RZ, P0, !PT ;  /* 0x0000000dff0b7c10 */ /* 0x000fe400087fe4ff */
[----:B-1----:R-:W-:Y:S02]  /*1b00*/  IADD3 R6, P0, PT, R4, UR8, RZ ;  /* 0x0000000804067c10 */ /* 0x002fe4000ff1e0ff */
[----:B------:R-:W-:Y:S01]  /*1b10*/  IADD3 R8, P1, PT, R7, UR10, RZ ;  /* 0x0000000a07087c10 */ /* 0x000fe2000ff3e0ff */
[----:B------:R-:W2:Y:S01]  /*1b20*/  LDG.E R10, desc[UR6][R10.64] ;  /* 0x000000060a0a7981 */ /* 0x000ea2000c1e1900 */
[----:B------:R-:W-:Y:S01]  /*1b30*/  IADD3.X R7, PT, PT, RZ, UR9, RZ, P0, !PT ;  /* 0x00000009ff077c10 */ /* 0x000fe200087fe4ff */
[----:B------:R-:W0:Y:S01]  /*1b40*/  LDCU.64 UR8, c[0x0][0x648] ;  /* 0x0000c900ff0877ac */ /* 0x000e220008000a00 */
[----:B------:R-:W-:-:S04]  /*1b50*/  IADD3.X R9, PT, PT, RZ, UR11, RZ, P1, !PT ;  /* 0x0000000bff097c10 */ /* 0x000fc80008ffe4ff */
[----:B------:R-:W3:Y:S04]  /*1b60*/  LDG.E R7, desc[UR6][R6.64] ;  /* 0x0000000606077981 */ /* 0x000ee8000c1e1900 */
[----:B------:R-:W3:Y:S01]  /*1b70*/  LDG.E R9, desc[UR6][R8.64] ;  /* 0x0000000608097981 */ /* 0x000ee2000c1e1900 */
[----:B------:R-:W-:Y:S02]  /*1b80*/  IADD3 R3, PT, PT, R3, 0x80, RZ ;  /* 0x0000008003037810 */ /* 0x000fe40007ffe0ff */
[----:B0-----:R-:W-:-:S04]  /*1b90*/  IADD3 R4, P1, PT, R5, UR8, RZ ;  /* 0x0000000805047c10 */ /* 0x001fc8000ff3e0ff */
[----:B------:R-:W-:Y:S02]  /*1ba0*/  IADD3.X R5, PT, PT, RZ, UR9, RZ, P1, !PT ;  /* 0x00000009ff057c10 */ /* 0x000fe40008ffe4ff */
[----:B--2---:R-:W-:Y:S01]  /*1bb0*/  FSETP.GEU.FTZ.AND P0, PT, |R10|, 0.5, PT ;  /* 0x3f0000000a00780b */ /* 0x004fe20003f1e200 */
[----:B---3--:R-:W-:-:S12]  /*1bc0*/  FADD.FTZ R12, -R7, R9 ;  /* 0x00000009070c7221 */ /* 0x008fd80000010100 */
[C---:B------:R-:W-:Y:S01]  /*1bd0*/  @P0 FADD.FTZ R15, -R10.reuse, 1 ;  /* 0x3f8000000a0f0421 */ /* 0x040fe20000010100 */
[----:B------:R-:W-:-:S03]  /*1be0*/  @!P0 FFMA.FTZ R13, R10, R12, R7 ;  /* 0x0000000c0a0d8223 */ /* 0x000fc60000010007 */
[----:B------:R-:W-:-:S05]  /*1bf0*/  @P0 FFMA.FTZ R13, -R12, R15, R9 ;  /* 0x0000000f0c0d0223 */ /* 0x000fca0000010109 */
[----:B------:R0:W-:Y:S02]  /*1c00*/  STG.E desc[UR6][R4.64], R13 ;  /* 0x0000000d04007986 */ /* 0x0001e4000c101906 */
.L_x_6859:
[----:B------:R-:W-:Y:S05]  /*1c10*/  BSYNC.RECONVERGENT B0 ;  /* 0x0000000000007941 */ /* 0x000fea0003800200 */
.L_x_6858:
[----:B------:R-:W-:-:S13]  /*1c20*/  ISETP.GE.AND P0, PT, R3, UR4, PT ;  /* 0x0000000403007c0c */ /* 0x000fda000bf06270 */
[----:B------:R-:W-:Y:S05]  /*1c30*/  @P0 EXIT ;  /* 0x000000000000094d */ /* 0x000fea0003800000 */
        /* <DEDUP_REMOVED lines=373> */
.L_x_6861:
[----:B------:R-:W0:Y:S01]  /*3390*/  LDCU.64 UR4, c[0x0][0x660] ;  /* 0x0000cc00ff0477ac */ /* 0x000e220008000a00 */
[----:B------:R-:W1:Y:S01]  /*33a0*/  LDCU.128 UR8, c[0x0][0x650] ;  /* 0x0000ca00ff0877ac */ /* 0x000e620008000c00 */
[----:B0-----:R-:W-:-:S04]  /*33b0*/  IADD3 R8, P0, PT, R4, UR4, RZ ;  /* 0x0000000404087c10 */ /* 0x001fc8000ff1e0ff */
[----:B------:R-:W-:Y:S01]  /*33c0*/  IADD3.X R9, PT, PT, RZ, UR5, RZ, P0, !PT ;  /* 0x00000005ff097c10 */ /* 0x000fe200087fe4ff */
[----:B------:R-:W0:Y:S01]  /*33d0*/  LDCU.64 UR4, c[0x0][0x648] ;  /* 0x0000c900ff0477ac */ /* 0x000e220008000a00 */
[----:B-1----:R-:W-:Y:S02]  /*33e0*/  IADD3 R4, P0, PT, R2, UR8, RZ ;  /* 0x0000000802047c10 */ /* 0x002fe4000ff1e0ff */
[----:B------:R-:W-:Y:S01]  /*33f0*/  IADD3 R6, P1, PT, R5, UR10, RZ ;  /* 0x0000000a05067c10 */ /* 0x000fe2000ff3e0ff */
[----:B------:R-:W2:Y:S01]  /*3400*/  LDG.E R8, desc[UR6][R8.64] ;  /* 0x0000000608087981 */ /* 0x000ea2000c1e1900 */
[----:B------:R-:W-:Y:S02]  /*3410*/  IADD3.X R5, PT, PT, RZ, UR9, RZ, P0, !PT ;  /* 0x00000009ff057c10 */ /* 0x000fe400087fe4ff */
[----:B------:R-:W-:-:S04]  /*3420*/  IADD3.X R7, PT, PT, RZ, UR11, RZ, P1, !PT ;  /* 0x0000000bff077c10 */ /* 0x000fc80008ffe4ff */
[----:B------:R-:W3:Y:S04]  /*3430*/  LDG.E R5, desc[UR6][R4.64] ;  /* 0x0000000604057981 */ /* 0x000ee8000c1e1900 */
[----:B------:R-:W3:Y:S01]  /*3440*/  LDG.E R7, desc[UR6][R6.64] ;  /* 0x0000000606077981 */ /* 0x000ee2000c1e1900 */
[----:B0-----:R-:W-:-:S04]  /*3450*/  IADD3 R2, P1, PT, R3, UR4, RZ ;  /* 0x0000000403027c10 */ /* 0x001fc8000ff3e0ff */
[----:B------:R-:W-:Y:S02]  /*3460*/  IADD3.X R3, PT, PT, RZ, UR5, RZ, P1, !PT ;  /* 0x00000005ff037c10 */ /* 0x000fe40008ffe4ff */
[----:B--2---:R-:W-:Y:S01]  /*3470*/  FSETP.GEU.FTZ.AND P0, PT, |R8|, 0.5, PT ;  /* 0x3f0000000800780b */ /* 0x004fe20003f1e200 */
[----:B---3--:R-:W-:-:S12]  /*3480*/  FADD.FTZ R0, -R5, R7 ;  /* 0x0000000705007221 */ /* 0x008fd80000010100 */
[C---:B------:R-:W-:Y:S01]  /*3490*/  @P0 FADD.FTZ R13, -R8.reuse, 1 ;  /* 0x3f800000080d0421 */ /* 0x040fe20000010100 */
[----:B------:R-:W-:-:S03]  /*34a0*/  @!P0 FFMA.FTZ R11, R8, R0, R5 ;  /* 0x00000000080b8223 */ /* 0x000fc60000010005 */
[----:B------:R-:W-:-:S05]  /*34b0*/  @P0 FFMA.FTZ R11, -R0, R13, R7 ;  /* 0x0000000d000b0223 */ /* 0x000fca0000010107 */
[----:B------:R-:W-:Y:S01]  /*34c0*/  STG.E desc[UR6][R2.64], R11 ;  /* 0x0000000b02007986 */ /* 0x000fe2000c101906 */
[----:B------:R-:W-:Y:S05]  /*34d0*/  EXIT ;  /* 0x000000000000794d */ /* 0x000fea0003800000 */
.L_x_6862:
        /* <DEDUP_REMOVED lines=10> */
.L_x_8028:


//--------------------- .text._ZN2at6native27unrolled_elementwise_kernelIZZZNS0_44_GLOBAL__N__40a83637_7_Lerp_cu_7dd49032_296918lerp_tensor_kernelERNS_18TensorIteratorBaseEENKUlvE0_clEvENKUlvE0_clEvEUlfffE_St5arrayIPcLm4EELi4E23TrivialOffsetCalculatorILi3EjESB_ILi1EjENS0_6memory15LoadWithoutCastENSE_16StoreWithoutCastEEEviT_T0_T2_T3_T4_T5_ --------------------------
	.section	.text._ZN2at6native27unrolled_elementwise_kernelIZZZNS0_44_GLOBAL__N__40a83637_7_Lerp_cu_7dd49032_296918lerp_tensor_kernelERNS_18TensorIteratorBaseEENKUlvE0_clEvENKUlvE0_clEvEUlfffE_St5arrayIPcLm4EELi4E23TrivialOffsetCalculatorILi3EjESB_ILi1EjENS0_6memory15LoadWithoutCastENSE_16StoreWithoutCastEEEviT_T0_T2_T3_T4_T5_,"ax",@progbits
	.align	128
        .global         _ZN2at6native27unrolled_elementwise_kernelIZZZNS0_44_GLOBAL__N__40a83637_7_Lerp_cu_7dd49032_296918lerp_tensor_kernelERNS_18TensorIteratorBaseEENKUlvE0_clEvENKUlvE0_clEvEUlfffE_St5arrayIPcLm4EELi4E23TrivialOffsetCalculatorILi3EjESB_ILi1EjENS0_6memory15LoadWithoutCastENSE_16StoreWithoutCastEEEviT_T0_T2_T3_T4_T5_
        .type           _ZN2at6native27unrolled_elementwise_kernelIZZZNS0_44_GLOBAL__N__40a83637_7_Lerp_cu_7dd49032_296918lerp_tensor_kernelERNS_18TensorIteratorBaseEENKUlvE0_clEvENKUlvE0_clEvEUlfffE_St5arrayIPcLm4EELi4E23TrivialOffsetCalculatorILi3EjESB_ILi1EjENS0_6memory15LoadWithoutCastENSE_16StoreWithoutCastEEEviT_T0_T2_T3_T4_T5_,@function
        .size           _ZN2at6native27unrolled_elementwise_kernelIZZZNS0_44_GLOBAL__N__40a83637_7_Lerp_cu_7dd49032_296918lerp_tensor_kernelERNS_18TensorIteratorBaseEENKUlvE0_clEvENKUlvE0_clEvEUlfffE_St5arrayIPcLm4EELi4E23TrivialOffsetCalculatorILi3EjESB_ILi1EjENS0_6memory15LoadWithoutCastENSE_16StoreWithoutCastEEEviT_T0_T2_T3_T4_T5_,(.L_x_8029 - _ZN2at6native27unrolled_elementwise_kernelIZZZNS0_44_GLOBAL__N__40a83637_7_Lerp_cu_7dd49032_296918lerp_tensor_kernelERNS_18TensorIteratorBaseEENKUlvE0_clEvENKUlvE0_clEvEUlfffE_St5arrayIPcLm4EELi4E23TrivialOffsetCalculatorILi3EjESB_ILi1EjENS0_6memory15LoadWithoutCastENSE_16StoreWithoutCastEEEviT_T0_T2_T3_T4_T5_)
        .other          _ZN2at6native27unrolled_elementwise_kernelIZZZNS0_44_GLOBAL__N__40a83637_7_Lerp_cu_7dd49032_296918lerp_tensor_kernelERNS_18TensorIteratorBaseEENKUlvE0_clEvENKUlvE0_clEvEUlfffE_St5arrayIPcLm4EELi4E23TrivialOffsetCalculatorILi3EjESB_ILi1EjENS0_6memory15LoadWithoutCastENSE_16StoreWithoutCastEEEviT_T0_T2_T3_T4_T5_,@"STO_CUDA_ENTRY STV_DEFAULT"
_ZN2at6native27unrolled_elementwise_kernelIZZZNS0_44_GLOBAL__N__40a83637_7_Lerp_cu_7dd49032_296918lerp_tensor_kernelERNS_18TensorIteratorBaseEENKUlvE0_clEvENKUlvE0_clEvEUlfffE_St5arrayIPcLm4EELi4E23TrivialOffsetCalculatorILi3EjESB_ILi1EjENS0_6memory15LoadWithoutCastENSE_16StoreWithoutCastEEEviT_T0_T2_T3_T4_T5_:
.text._ZN2at6native27unrolled_elementwise_kernelIZZZNS0_44_GLOBAL__N__40a83637_7_Lerp_cu_7dd49032_296918lerp_tensor_kernelERNS_18TensorIteratorBaseEENKUlvE0_clEvENKUlvE0_clEvEUlfffE_St5arrayIPcLm4EELi4E23TrivialOffsetCalculatorILi3EjESB_ILi1EjENS0_6memory15LoadWithoutCastENSE_16StoreWithoutCastEEEviT_T0_T2_T3_T4_T5_:
        /* <DEDUP_REMOVED lines=19> */
[----:B------:R-:W-:-:S03]  /*0130*/  @!P1 IADD3 R27, PT, PT, R27, 0x80, RZ ;  /* 0x000000801b1b9810 */ /* 0x000fc60007ffe0ff */
[----:B---3--:R-:W-:Y:S01]  /*0140*/  @!P1 IMAD.WIDE.U32 R24, R7, 0x4, R24 ;  /* 0x0000000407189825 */ /* 0x008fe200078e0018 */
[----:B------:R-:W-:-:S03]  /*0150*/  ISETP.GE.AND P3, PT, R27, R2, PT ;  /* 0x000000021b00720c */ /* 0x000fc60003f66270 */
[----:B----4-:R-:W-:Y:S01]  /*0160*/  @!P1 IMAD.WIDE.U32 R12, R7, 0x4, R12 ;  /* 0x00000004070c9825 */ /* 0x010fe200078e000c */
[----:B-1----:R-:W5:Y:S04]  /*0170*/  @!P1 LDG.E R4, desc[UR4][R24.64] ;  /* 0x0000000418049981 */ /* 0x002f68000c1e1900 */
[----:B------:R1:W5:Y:S05]  /*0180*/  @!P1 LDG.E R5, desc[UR4][R12.64] ;  /* 0x000000040c059981 */ /* 0x00036a000c1e1900 */
[----:B------:R-:W-:Y:S01]  /*0190*/  @!P3 IMAD R29, R0, 0x200, R27 ;  /* 0x00000200001db824 */ /* 0x000fe200078e021b */
[----:B------:R-:W-:-:S04]  /*01a0*/  @!P3 IADD3 R27, PT, PT, R27, 0x80, RZ ;  /* 0x000000801b1bb810 */ /* 0x000fc80007ffe0ff */
[----:B------:R-:W-:Y:S01]  /*01b0*/  ISETP.GE.AND P2, PT, R27, R2, PT ;  /* 0x000000021b00720c */ /* 0x000fe20003f46270 */
[----:B0-----:R-:W-:Y:S01]  /*01c0*/  @!P1 IMAD.WIDE.U32 R20, R7, 0x4, R20 ;  /* 0x0000000407149825 */ /* 0x001fe200078e0014 */
[----:B------:R-:W-:Y:S01]  /*01d0*/  CS2R R6, SRZ ;  /* 0x0000000000067805 */ /* 0x000fe2000001ff00 */
[----:B-1----:R-:W0:Y:S02]  /*01e0*/  @!P3 LDC.64 R12, c[0x0][0x3a0] ;  /* 0x0000e800ff0cbb82 */ /* 0x002e240000000a00 */
[C---:B------:R-:W-:Y:S01]  /*01f0*/  @!P3 IMAD.WIDE.U32 R22, R29.reuse, 0x4, R8 ;  /* 0x000000041d16b825 */ /* 0x040fe200078e0008 */
[----:B------:R-:W-:Y:S02]  /*0200*/  CS2R R8, SRZ ;  /* 0x0000000000087805 */ /* 0x000fe4000001ff00 */
[----:B------:R-:W5:Y:S01]  /*0210*/  @!P1 LDG.E R7, desc[UR4][R20.64] ;  /* 0x0000000414079981 */ /* 0x000f62000c1e1900 */
[----:B------:R-:W-:-:S03]  /*0220*/  @!P3 IMAD.WIDE.U32 R24, R29, 0x4, R10 ;  /* 0x000000041d18b825 */ /* 0x000fc600078e000a */
[----:B------:R-:W5:Y:S01]  /*0230*/  @!P3 LDG.E R6, desc[UR4][R22.64] ;  /* 0x000000041606b981 */ /* 0x000f62000c1e1900 */
[C---:B------:R-:W-:Y:S01]  /*0240*/  @!P2 LEA R11, R0.reuse, R27, 0x9 ;  /* 0x0000001b000ba211 */ /* 0x040fe200078e48ff */
[----:B------:R-:W1:Y:S02]  /*0250*/  @!P2 LDC.64 R18, c[0x0][0x3a0] ;  /* 0x0000e800ff12ab82 */ /* 0x000e640000000a00 */
[----:B------:R3:W5:Y:S06]  /*0260*/  @!P3 LDG.E R9, desc[UR4][R24.64] ;  /* 0x000000041809b981 */ /* 0x00076c000c1e1900 */
[----:B------:R-:W4:Y:S08]  /*0270*/  LDC.64 R26, c[0x0][0x390] ;  /* 0x0000e400ff1a7b82 */ /* 0x000f300000000a00 */
[----:B---3--:R-:W3:Y:S08]  /*0280*/  LDC.64 R24, c[0x0][0x398] ;  /* 0x0000e600ff187b82 */ /* 0x008ef00000000a00 */
[----:B------:R-:W0:Y:S01]  /*0290*/  @!P0 LDC.64 R22, c[0x0][0x3a0] ;  /* 0x0000e800ff168b82 */ /* 0x000e220000000a00 */
[----:B--2---:R-:W-:Y:S01]  /*02a0*/  @!P2 IMAD.WIDE.U32 R14, R11, 0x4, R14 ;  /* 0x000000040b0ea825 */ /* 0x004fe200078e000e */
[----:B------:R-:W-:-:S02]  /*02b0*/  @!P0 LEA R10, R0, R3, 0x9 ;  /* 0x00000003000a8211 */ /* 0x000fc400078e48ff */
[----:B------:R-:W-:Y:S02]  /*02c0*/  CS2R R20, SRZ ;  /* 0x0000000000147805 */ /* 0x000fe4000001ff00 */
[----:B------:R2:W5:Y:S01]  /*02d0*/  @!P2 LDG.E R8, desc[UR4][R14.64] ;  /* 0x000000040e08a981 */ /* 0x000562000c1e1900 */
[----:B----4-:R-:W-:-:S05]  /*02e0*/  @!P0 IMAD.WIDE.U32 R26, R10, 0x4, R26 ;  /* 0x000000040a1a8825 */ /* 0x010fca00078e001a */
[----:B------:R-:W5:Y:S01]  /*02f0*/  @!P0 LDG.E R20, desc[UR4][R26.64] ;  /* 0x000000041a148981 */ /* 0x000f62000c1e1900 */
[----:B---3--:R-:W-:-:S04]  /*0300*/  @!P0 IMAD.WIDE.U32 R24, R10, 0x4, R24 ;  /* 0x000000040a188825 */ /* 0x008fc800078e0018 */
[----:B--2---:R-:W-:Y:S02]  /*0310*/  HFMA2 R14, -RZ, RZ, 0, 0 ;  /* 0x00000000ff0e7431 */ /* 0x004fe400000001ff */
[----:B0-----:R-:W-:Y:S01]  /*0320*/  @!P0 IMAD.WIDE.U32 R22, R10, 0x4, R22 ;  /* 0x000000040a168825 */ /* 0x001fe200078e0016 */
[----:B------:R-:W-:-:S04]  /*0330*/  MOV R10, RZ ;  /* 0x000000ff000a7202 */ /* 0x000fc80000000f00 */
[----:B------:R-:W5:Y:S04]  /*0340*/  @!P0 LDG.E R14, desc[UR4][R22.64] ;  /* 0x00000004160e8981 */ /* 0x000f68000c1e1900 */
[----:B------:R-:W5:Y:S01]  /*0350*/  @!P0 LDG.E R10, desc[UR4][R24.64] ;  /* 0x00000004180a8981 */ /* 0x000f62000c1e1900 */
[----:B------:R-:W-:Y:S01]  /*0360*/  ISETP.GE.AND P0, PT, R3, R2, PT ;  /* 0x000000020300720c */ /* 0x000fe20003f06270 */
[----:B------:R-:W-:-:S04]  /*0370*/  @!P2 IMAD.WIDE.U32 R16, R11, 0x4, R16 ;  /* 0x000000040b10a825 */ /* 0x000fc800078e0010 */
[----:B-1----:R-:W-:-:S04]  /*0380*/  @!P2 IMAD.WIDE.U32 R18, R11, 0x4, R18 ;  /* 0x000000040b12a825 */ /* 0x002fc800078e0012 */
[----:B------:R-:W-:Y:S01]  /*0390*/  HFMA2 R11, -RZ, RZ, 0, 0 ;  /* 0x00000000ff0b7431 */ /* 0x000fe200000001ff */
[----:B------:R-:W5:Y:S01]  /*03a0*/  @!P2 LDG.E R21, desc[UR4][R16.64] ;  /* 0x000000041015a981 */ /* 0x000f62000c1e1900 */
[----:B------:R-:W-:-:S05]  /*03b0*/  @!P3 IMAD.WIDE.U32 R12, R29, 0x4, R12 ;  /* 0x000000041d0cb825 */ /* 0x000fca00078e000c */
[----:B------:R0:W5:Y:S01]  /*03c0*/  @!P3 LDG.E R11, desc[UR4][R12.64] ;  /* 0x000000040c0bb981 */ /* 0x000162000c1e1900 */
[----:B------:R-:W-:Y:S01]  /*03d0*/  IMAD.MOV.U32 R29, RZ, RZ, RZ ;  /* 0x000000ffff1d7224 */ /* 0x000fe200078e00ff */
[----:B------:R-:W-:-:S05]  /*03e0*/  IADD3 R15, PT, PT, R3, 0x100, RZ ;  /* 0x00000100030f7810 */ /* 0x000fca0007ffe0ff */
[----:B------:R1:W5:Y:S01]  /*03f0*/  @!P2 LDG.E R29, desc[UR4][R18.64] ;  /* 0x00000004121da981 */ /* 0x000362000c1e1900 */
[----:B0-----:R-:W0:Y:S01]  /*0400*/  @!P0 LDC.64 R12, c[0x0][0x388] ;  /* 0x0000e200ff0c8b82 */ /* 0x001e220000000a00 */
[C---:B------:R-:W-:Y:S02]  /*0410*/  IADD3 R17, PT, PT, R3.reuse, 0x180, RZ ;  /* 0x0000018003117810 */ /* 0x040fe40007ffe0ff */
[----:B------:R-:W-:Y:S01]  /*0420*/  @!P0 LEA R16, R0, R3, 0x9 ;  /* 0x0000000300108211 */ /* 0x000fe200078e48ff */
[----:B-1----:R-:W-:Y:S01]  /*0430*/  VIADD R19, R3, 0x80 ;  /* 0x0000008003137836 */ /* 0x002fe20000000000 */
[----:B------:R-:W-:Y:S04]  /*0440*/  BSSY.RECONVERGENT B0, `(.L_x_6863) ;  /* 0x000000d000007945 */ /* 0x000fe80003800200 */
[----:B------:R-:W-:-:S02]  /*0450*/  @!P0 MOV R3, R19 ;  /* 0x0000001300038202 */ /* 0x000fc40000000f00 */
[-C--:B------:R-:W-:Y:S02]  /*0460*/  ISETP.GE.AND P5, PT, R19, R2.reuse, PT ;  /* 0x000000021300720c */ /* 0x080fe40003fa6270 */
[-C--:B------:R-:W-:Y:S02]  /*0470*/  ISETP.GE.AND P3, PT, R15, R2.reuse, PT ;  /* 0x000000020f00720c */ /* 0x080fe40003f66270 */
[-C--:B------:R-:W-:Y:S02]  /*0480*/  ISETP.GE.AND P1, PT, R17, R2.reuse, PT ;  /* 0x000000021100720c */ /* 0x080fe40003f26270 */
[----:B------:R-:W-:Y:S01]  /*0490*/  ISETP.GE.AND P2, PT, R3, R2, PT ;  /* 0x000000020300720c */ /* 0x000fe20003f46270 */
[----:B0-----:R-:W-:Y:S01]  /*04a0*/  @!P0 IMAD.WIDE.U32 R12, R16, 0x4, R12 ;  /* 0x00000004100c8825 */ /* 0x001fe200078e000c */
[----:B------:R-:W-:Y:S11]  /*04b0*/  @P0 BRA `(.L_x_6864) ;  /* 0x0000000000140947 */ /* 0x000ff60003800000 */
[----:B-----5:R-:W-:Y:S01]  /*04c0*/  FSETP.GEU.FTZ.AND P4, PT, |R14|, 0.5, PT ;  /* 0x3f0000000e00780b */ /* 0x020fe20003f9e200 */
[----:B------:R-:W-:-:S12]  /*04d0*/  FADD.FTZ R15, R10, -R20 ;  /* 0x800000140a0f7221 */ /* 0x000fd80000010000 */
[----:B------:R-:W-:Y:S01]  /*04e0*/  @P4 FADD.FTZ R19, -R14, 1 ;  /* 0x3f8000000e134421 */ /* 0x000fe20000010100 */
[----:B------:R-:W-:-:S03]  /*04f0*/  @!P4 FFMA.FTZ R17, R15, R14, R20 ;  /* 0x0000000e0f11c223 */ /* 0x000fc60000010014 */
[----:B------:R-:W-:-:S07]  /*0500*/  @P4 FFMA.FTZ R17, -R15, R19, R10 ;  /* 0x000000130f114223 */ /* 0x000fce000001010a */
.L_x_6864:
[----:B------:R-:W-:Y:S05]  /*0510*/  BSYNC.RECONVERGENT B0 ;  /* 0x0000000000007941 */ /* 0x000fea0003800200 */
.L_x_6863:
[----:B------:R-:W-:Y:S04]  /*0520*/  BSSY.RECONVERGENT B0, `(.L_x_6865) ;  /* 0x0000007000007945 */ /* 0x000fe80003800200 */
[----:B------:R-:W-:Y:S05]  /*0530*/  @P5 BRA `(.L_x_6866) ;  /* 0x0000000000145947 */ /* 0x000fea0003800000 */
[----:B-----5:R-:W-:Y:S01]  /*0540*/  FSETP.GEU.FTZ.AND P4, PT, |R7|, 0.5, PT ;  /* 0x3f0000000700780b */ /* 0x020fe20003f9e200 */
[----:B------:R-:W-:-:S12]  /*0550*/  FADD.FTZ R15, R5, -R4 ;  /* 0x80000004050f7221 */ /* 0x000fd80000010000 */
[----:B------:R-:W-:Y:S01]  /*0560*/  @P4 FADD.FTZ R10, -R7, 1 ;  /* 0x3f800000070a4421 */ /* 0x000fe20000010100 */
[----:B------:R-:W-:-:S03]  /*0570*/  @!P4 FFMA.FTZ R4, R15, R7, R4 ;  /* 0x000000070f04c223 */ /* 0x000fc60000010004 */
[----:B------:R-:W-:-:S07]  /*0580*/  @P4 FFMA.FTZ R4, -R15, R10, R5 ;  /* 0x0000000a0f044223 */ /* 0x000fce0000010105 */
.L_x_6866:
[----:B------:R-:W-:Y:S05]  /*0590*/  BSYNC.RECONVERGENT B0 ;  /* 0x0000000000007941 */ /* 0x000fea0003800200 */
.L_x_6865:
[----:B------:R-:W-:Y:S04]  /*05a0*/  BSSY.RECONVERGENT B0, `(.L_x_6867) ;  /* 0x0000007000007945 */ /* 0x000fe80003800200 */
[----:B------:R-:W-:Y:S05]  /*05b0*/  @P3 BRA `(.L_x_6868) ;  /* 0x0000000000143947 */ /* 0x000fea0003800000 */
[----:B-----5:R-:W-:Y:S01]  /*05c0*/  FSETP.GEU.FTZ.AND P3, PT, |R11|, 0.5, PT ;  /* 0x3f0000000b00780b */ /* 0x020fe20003f7e200 */
[----:B------:R-:W-:-:S12]  /*05d0*/  FADD.FTZ R5, R9, -R6 ;  /* 0x8000000609057221 */ /* 0x000fd80000010000 */
[----:B------:R-:W-:Y:S01]  /*05e0*/  @!P3 FFMA.FTZ R15, R5, R11, R6 ;  /* 0x0000000b050fb223 */ /* 0x000fe20000010006 */
[----:B------:R-:W-:-:S04]  /*05f0*/  @P3 FADD.FTZ R6, -R11, 1 ;  /* 0x3f8000000b063421 */ /* 0x000fc80000010100 */
[----:B------:R-:W-:-:S07]  /*0600*/  @P3 FFMA.FTZ R15, -R5, R6, R9 ;  /* 0x00000006050f3223 */ /* 0x000fce0000010109 */
.L_x_6868:
[----:B------:R-:W-:Y:S05]  /*0610*/  BSYNC.RECONVERGENT B0 ;  /* 0x0000000000007941 */ /* 0x000fea0003800200 */
.L_x_6867:
[----:B------:R-:W-:Y:S04]  /*0620*/  BSSY.RECONVERGENT B0, `(.L_x_6869) ;  /* 0x0000007000007945 */ /* 0x000fe80003800200 */
[----:B------:R-:W-:Y:S05]  /*0630*/  @P1 BRA `(.L_x_6870) ;  /* 0x0000000000141947 */ /* 0x000fea0003800000 */
[----:B-----5:R-:W-:Y:S01]  /*0640*/  FSETP.GEU.FTZ.AND P1, PT, |R29|, 0.5, PT ;  /* 0x3f0000001d00780b */ /* 0x020fe20003f3e200 */
[----:B------:R-:W-:-:S12]  /*0650*/  FADD.FTZ R5, R21, -R8 ;  /* 0x8000000815057221 */ /* 0x000fd80000010000 */
[----:B------:R-:W-:Y:S01]  /*0660*/  @P1 FADD.FTZ R6, -R29, 1 ;  /* 0x3f8000001d061421 */ /* 0x000fe20000010100 */
[----:B------:R-:W-:-:S03]  /*0670*/  @!P1 FFMA.FTZ R11, R5, R29, R8 ;  /* 0x0000001d050b9223 */ /* 0x000fc60000010008 */
[----:B------:R-:W-:-:S07]  /*0680*/  @P1 FFMA.FTZ R11, -R5, R6, R21 ;  /* 0x00000006050b1223 */ /* 0x000fce0000010115 */
.L_x_6870:
[----:B------:R-:W-:Y:S05]  /*0690*/  BSYNC.RECONVERGENT B0 ;  /* 0x0000000000007941 */ /* 0x000fea0003800200 */
.L_x_6869:
[----:B------:R0:W-:Y:S01]  /*06a0*/  @!P0 STG.E desc[UR4][R12.64], R17 ;  /* 0x000000110c008986 */ /* 0x0001e2000c101904 */
[----:B------:R-:W-:Y:S04]  /*06b0*/  BSSY.RECONVERGENT B0, `(.L_x_6871) ;  /* 0x000000c000007945 */ /* 0x000fe80003800200 */
[----:B------:R-:W-:Y:S05]  /*06c0*/  @P2 BRA `(.L_x_6872) ;  /* 0x0000000000282947 */ /* 0x000fea0003800000 */
[----:B-----5:R-:W1:Y:S01]  /*06d0*/  LDC.64 R6, c[0x0][0x388] ;  /* 0x0000e200ff067b82 */ /* 0x020e620000000a00 */
[----:B------:R-:W-:Y:S01]  /*06e0*/  IMAD R9, R0, 0x200, R3 ;  /* 0x0000020000097824 */ /* 0x000fe200078e0203 */
[----:B------:R-:W-:-:S04]  /*06f0*/  IADD3 R3, PT, PT, R3, 0x80, RZ ;  /* 0x0000008003037810 */ /* 0x000fc80007ffe0ff */
[----:B------:R-:W-:-:S13]  /*0700*/  ISETP.GE.AND P0, PT, R3, R2, PT ;  /* 0x000000020300720c */ /* 0x000fda0003f06270 */
[----:B------:R-:W-:Y:S02]  /*0710*/  @!P0 LEA R5, R0, R3, 0x9 ;  /* 0x0000000300058211 */ /* 0x000fe400078e48ff */
[----:B------:R-:W-:Y:S01]  /*0720*/  @!P0 IADD3 R3, PT, PT, R3, 0x80, RZ ;  /* 0x0000008003038810 */ /* 0x000fe20007ffe0ff */
[----:B-1----:R-:W-:-:S04]  /*0730*/  IMAD.WIDE.U32 R8, R9, 0x4, R6 ;  /* 0x0000000409087825 */ /* 0x002fc800078e0006 */
[----:B------:R-:W-:Y:S01]  /*0740*/  @!P0 IMAD.WIDE.U32 R6, R5, 0x4, R6 ;  /* 0x0000000405068825 */ /* 0x000fe200078e0006 */
[----:B------:R1:W-:Y:S04]  /*0750*/  STG.E desc[UR4][R8.64], R4 ;  /* 0x0000000408007986 */ /* 0x0003e8000c101904 */
[----:B------:R1:W-:Y:S02]  /*0760*/  @!P0 STG.E desc[UR4][R6.64], R15 ;  /* 0x0000000f06008986 */ /* 0x0003e4000c101904 */
.L_x_6872:
[----:B------:R-:W-:Y:S05]  /*0770*/  BSYNC.RECONVERGENT B0 ;  /* 0x0000000000007941 */ /* 0x000fea0003800200 */
.L_x_6871:
[----:B------:R-:W-:-:S13]  /*0780*/  ISETP.GE.AND P0, PT, R3, R2, PT ;  /* 0x000000020300720c */ /* 0x000fda0003f06270 */
[----:B------:R-:W-:Y:S05]  /*0790*/  @P0 EXIT ;  /* 0x000000000000094d */ /* 0x000fea0003800000 */
[----:B-1---5:R-:W1:Y:S01]  /*07a0*/  LDC.64 R4, c[0x0][0x388] ;  /* 0x0000e200ff047b82 */ /* 0x022e620000000a00 */
[----:B------:R-:W-:-:S05]  /*07b0*/  LEA R3, R0, R3, 0x9 ;  /* 0x0000000300037211 */ /* 0x000fca00078e48ff */
[----:B-1----:R-:W-:-:S05]  /*07c0*/  IMAD.WIDE.U32 R2, R3, 0x4, R4 ;  /* 0x0000000403027825 */ /* 0x002fca00078e0004 */
[----:B------:R-:W-:Y:S01]  /*07d0*/  STG.E desc[UR4][R2.64], R11 ;  /* 0x0000000b02007986 */ /* 0x000fe2000c101904 */
[----:B------:R-:W-:Y:S05]  /*07e0*/  EXIT ;  /* 0x000000000000794d */ /* 0x000fea0003800000 */
.L_x_6873:
        /* <DEDUP_REMOVED lines=9> */
.L_x_8029:


//--------------------- .text._ZN2at6native29vectorized_elementwise_kernelILi2EZZZNS0_44_GLOBAL__N__40a83637_7_Lerp_cu_7dd49032_296918lerp_tensor_kernelERNS_18TensorIteratorBaseEENKUlvE0_clEvENKUlvE0_clEvEUlfffE_St5arrayIPcLm4EEEEviT0_T1_ --------------------------
	.section	.text._ZN2at6native29vectorized_elementwise_kernelILi2EZZZNS0_44_GLOBAL__N__40a83637_7_Lerp_cu_7dd49032_296918lerp_tensor_kernelERNS_18TensorIteratorBaseEENKUlvE0_clEvENKUlvE0_clEvEUlfffE_St5arrayIPcLm4EEEEviT0_T1_,"ax",@progbits
	.align	128
        .global         _ZN2at6native29vectorized_elementwise_kernelILi2EZZZNS0_44_GLOBAL__N__40a83637_7_Lerp_cu_7dd49032_296918lerp_tensor_kernelERNS_18TensorIteratorBaseEENKUlvE0_clEvENKUlvE0_clEvEUlfffE_St5arrayIPcLm4EEEEviT0_T1_
        .type           _ZN2at6native29vectorized_elementwise_kernelILi2EZZZNS0_44_GLOBAL__N__40a83637_7_Lerp_cu_7dd49032_296918lerp_tensor_kernelERNS_18TensorIteratorBaseEENKUlvE0_clEvENKUlvE0_clEvEUlfffE_St5arrayIPcLm4EEEEviT0_T1_,@function
        .size           _ZN2at6native29vectorized_elementwise_kernelILi2EZZZNS0_44_GLOBAL__N__40a83637_7_Lerp_cu_7dd49032_296918lerp_tensor_kernelERNS_18TensorIteratorBaseEENKUlvE0_clEvENKUlvE0_clEvEUlfffE_St5arrayIPcLm4EEEEviT0_T1_,(.L_x_8030 - _ZN2at6native29vectorized_elementwise_kernelILi2EZZZNS0_44_GLOBAL__N__40a83637_7_Lerp_cu_7dd49032_296918lerp_tensor_kernelERNS_18TensorIteratorBaseEENKUlvE0_clEvENKUlvE0_clEvEUlfffE_St5arrayIPcLm4EEEEviT0_T1_)
        .other          _ZN2at6native29vectorized_elementwise_kernelILi2EZZZNS0_44_GLOBAL__N__40a83637_7_Lerp_cu_7dd49032_296918lerp_tensor_kernelERNS_18TensorIteratorBaseEENKUlvE0_clEvENKUlvE0_clEvEUlfffE_St5arrayIPcLm4EEEEviT0_T1_,@"STO_CUDA_ENTRY STV_DEFAULT"
_ZN2at6native29vectorized_elementwise_kernelILi2EZZZNS0_44_GLOBAL__N__40a83637_7_Lerp_cu_7dd49032_296918lerp_tensor_kernelERNS_18TensorIteratorBaseEENKUlvE0_clEvENKUlvE0_clEvEUlfffE_St5arrayIPcLm4EEEEviT0_T1_:
.text._ZN2at6native29vectorized_elementwise_kernelILi2EZZZNS0_44_GLOBAL__N__40a83637_7_Lerp_cu_7dd49032_296918lerp_tensor_kernelERNS_18TensorIteratorBaseEENKUlvE0_clEvENKUlvE0_clEvEUlfffE_St5arrayIPcLm4EEEEviT0_T1_:
        /* <DEDUP_REMOVED lines=10> */
[----:B------:R-:W-:Y:S01]  /*00a0*/  HFMA2 R4, -RZ, RZ, 0, 0 ;  /* 0x00000000ff047431 */ /* 0x000fe200000001ff */
[----:B------:R-:W-:-:S06]  /*00b0*/  CS2R R6, SRZ ;  /* 0x0000000000067805 */ /* 0x000fcc000001ff00 */
[----:B------:R-:W2:Y:S08]  /*00c0*/  LDC.64 R20, c[0x0][0x398] ;  /* 0x0000e600ff147b82 */ /* 0x000eb00000000a00 */
[----:B------:R-:W3:Y:S08]  /*00d0*/  LDC.64 R12, c[0x0][0x390] ;  /* 0x0000e400ff0c7b82 */ /* 0x000ef00000000a00 */
[----:B------:R-:W4:Y:S01]  /*00e0*/  LDC.64 R10, c[0x0][0x398] ;  /* 0x0000e600ff0a7b82 */ /* 0x000f220000000a00 */
[----:B0-----:R-:W-:-:S07]  /*00f0*/  ISETP.GE.U32.AND P0, PT, R0, R3, PT ;  /* 0x000000030000720c */ /* 0x001fce0003f06070 */
[----:B------:R-:W0:Y:S01]  /*0100*/  LDC.64 R14, c[0x0][0x390] ;  /* 0x0000e400ff0e7b82 */ /* 0x000e220000000a00 */
[----:B------:R-:W-:-:S07]  /*0110*/  MOV R5, R0 ;  /* 0x0000000000057202 */ /* 0x000fce0000000f00 */
[----:B------:R-:W3:Y:S01]  /*0120*/  @!P0 LDC.64 R22, c[0x0][0x3a0] ;  /* 0x0000e800ff168b82 */ /* 0x000ee20000000a00 */
[----:B------:R-:W-:Y:S02]  /*0130*/  @!P0 IADD3 R0, PT, PT, R5, 0x80, RZ ;  /* 0x0000008005008810 */ /* 0x000fe40007ffe0ff */
[----:B------:R-:W-:Y:S02]  /*0140*/  @!P0 IADD3 R9, PT, PT, R2, R5, RZ ;  /* 0x0000000502098210 */ /* 0x000fe40007ffe0ff */
[----:B------:R-:W-:-:S03]  /*0150*/  ISETP.GE.U32.AND P1, PT, R0, R3, PT ;  /* 0x000000030000720c */ /* 0x000fc60003f26070 */
[----:B-1----:R-:W-:-:S04]  /*0160*/  @!P0 IMAD.WIDE.U32 R16, R9, 0x4, R16 ;  /* 0x0000000409108825 */ /* 0x002fc800078e0010 */
[C---:B--2---:R-:W-:Y:S01]  /*0170*/  @!P0 IMAD.WIDE.U32 R20, R9.reuse, 0x4, R20 ;  /* 0x0000000409148825 */ /* 0x044fe200078e0014 */
[----:B------:R1:W5:Y:S04]  /*0180*/  @!P0 LDG.E R4, desc[UR4][R16.64] ;  /* 0x0000000410048981 */ /* 0x000368000c1e1900 */
[----:B------:R2:W5:Y:S01]  /*0190*/  @!P0 LDG.E R7, desc[UR4][R20.64] ;  /* 0x0000000414078981 */ /* 0x000562000c1e1900 */
[----:B------:R-:W-:Y:S01]  /*01a0*/  @!P1 IADD3 R29, PT, PT, R2, R0, RZ ;  /* 0x00000000021d9210 */ /* 0x000fe20007ffe0ff */
[----:B------:R-:W2:Y:S01]  /*01b0*/  @!P1 LDC.64 R18, c[0x0][0x3a0] ;  /* 0x0000e800ff129b82 */ /* 0x000ea20000000a00 */
[----:B------:R-:W-:Y:S01]  /*01c0*/  @!P1 IADD3 R0, PT, PT, R0, 0x80, RZ ;  /* 0x0000008000009810 */ /* 0x000fe20007ffe0ff */
[----:B---3--:R-:W-:Y:S01]  /*01d0*/  @!P0 IMAD.WIDE.U32 R22, R9, 0x4, R22 ;  /* 0x0000000409168825 */ /* 0x008fe200078e0016 */
[----:B------:R-:W-:-:S06]  /*01e0*/  CS2R R8, SRZ ;  /* 0x0000000000087805 */ /* 0x000fcc000001ff00 */
[----:B------:R-:W5:Y:S01]  /*01f0*/  @!P0 LDG.E R9, desc[UR4][R22.64] ;  /* 0x0000000416098981 */ /* 0x000f62000c1e1900 */
[----:B------:R-:W-:Y:S01]  /*0200*/  ISETP.GE.U32.AND P0, PT, R0, R3, PT ;  /* 0x000000030000720c */ /* 0x000fe20003f06070 */
[----:B----4-:R-:W-:-:S12]  /*0210*/  @!P1 IMAD.WIDE.U32 R26, R29, 0x4, R10 ;  /* 0x000000041d1a9825 */ /* 0x010fd800078e000a */
[----:B-1----:R-:W-:Y:S01]  /*0220*/  @!P0 IADD3 R17, PT, PT, R2, R0, RZ ;  /* 0x0000000002118210 */ /* 0x002fe20007ffe0ff */
[----:B--2---:R-:W-:-:S04]  /*0230*/  @!P1 IMAD.WIDE.U32 R18, R29, 0x4, R18 ;  /* 0x000000041d129825 */ /* 0x004fc800078e0012 */
[----:B------:R-:W-:Y:S01]  /*0240*/  @!P0 IMAD.WIDE.U32 R20, R17, 0x4, R12 ;  /* 0x0000000411148825 */ /* 0x000fe200078e000c */
[----:B------:R-:W-:Y:S02]  /*0250*/  MOV R13, RZ ;  /* 0x000000ff000d7202 */ /* 0x000fe40000000f00 */
[----:B------:R-:W-:Y:S01]  /*0260*/  CS2R R10, SRZ ;  /* 0x00000000000a7805 */ /* 0x000fe2000001ff00 */
[----:B0-----:R-:W-:Y:S01]  /*0270*/  @!P1 IMAD.WIDE.U32 R24, R29, 0x4, R14 ;  /* 0x000000041d189825 */ /* 0x001fe200078e000e */
[----:B------:R-:W-:Y:S01]  /*0280*/  @!P0 IADD3 R0, PT, PT, R0, 0x80, RZ ;  /* 0x0000008000008810 */ /* 0x000fe20007ffe0ff */
[----:B------:R-:W0:Y:S01]  /*0290*/  LDC.64 R14, c[0x0][0x398] ;  /* 0x0000e600ff0e7b82 */ /* 0x000e220000000a00 */
[----:B------:R1:W5:Y:S04]  /*02a0*/  @!P1 LDG.E R13, desc[UR4][R18.64] ;  /* 0x00000004120d9981 */ /* 0x000368000c1e1900 */
[----:B------:R2:W5:Y:S03]  /*02b0*/  @!P1 LDG.E R6, desc[UR4][R24.64] ;  /* 0x0000000418069981 */ /* 0x000566000c1e1900 */
[----:B------:R-:W3:Y:S01]  /*02c0*/  @!P0 LDC.64 R28, c[0x0][0x3a0] ;  /* 0x0000e800ff1c8b82 */ /* 0x000ee20000000a00 */
[----:B------:R-:W5:Y:S01]  /*02d0*/  @!P1 LDG.E R11, desc[UR4][R26.64] ;  /* 0x000000041a0b9981 */ /* 0x000f62000c1e1900 */
[----:B------:R-:W-:-:S03]  /*02e0*/  ISETP.GE.U32.AND P1, PT, R0, R3, PT ;  /* 0x000000030000720c */ /* 0x000fc60003f26070 */
[----:B------:R4:W5:Y:S03]  /*02f0*/  @!P0 LDG.E R8, desc[UR4][R20.64] ;  /* 0x0000000414088981 */ /* 0x000966000c1e1900 */
[----:B-1----:R-:W1:Y:S07]  /*0300*/  LDC.64 R18, c[0x0][0x398] ;  /* 0x0000e600ff127b82 */ /* 0x002e6e0000000a00 */
[----:B------:R-:W-:Y:S01]  /*0310*/  @!P1 IADD3 R12, PT, PT, R2, R0, RZ ;  /* 0x00000000020c9210 */ /* 0x000fe20007ffe0ff */
[----:B--2---:R-:W2:Y:S01]  /*0320*/  LDC.64 R24, c[0x0][0x390] ;  /* 0x0000e400ff187b82 */ /* 0x004ea20000000a00 */
[----:B----4-:R-:W-:Y:S01]  /*0330*/  CS2R R20, SRZ ;  /* 0x0000000000147805 */ /* 0x010fe2000001ff00 */
[----:B0-----:R-:W-:-:S04]  /*0340*/  @!P0 IMAD.WIDE.U32 R22, R17, 0x4, R14 ;  /* 0x0000000411168825 */ /* 0x001fc800078e000e */
[----:B------:R-:W-:Y:S01]  /*0350*/  HFMA2 R15, -RZ, RZ, 0, 0 ;  /* 0x00000000ff0f7431 */ /* 0x000fe200000001ff */
[----:B------:R-:W-:Y:S01]  /*0360*/  @!P1 IADD3 R0, PT, PT, R0, 0x80, RZ ;  /* 0x0000008000009810 */ /* 0x000fe20007ffe0ff */
[----:B---3--:R-:W-:Y:S01]  /*0370*/  @!P0 IMAD.WIDE.U32 R28, R17, 0x4, R28 ;  /* 0x00000004111c8825 */ /* 0x008fe200078e001c */
[----:B------:R-:W-:-:S03]  /*0380*/  MOV R17, RZ ;  /* 0x000000ff00117202 */ /* 0x000fc60000000f00 */
[----:B------:R-:W5:Y:S01]  /*0390*/  @!P0 LDG.E R15, desc[UR4][R22.64] ;  /* 0x00000004160f8981 */ /* 0x000f62000c1e1900 */
[----:B------:R-:W0:Y:S03]  /*03a0*/  @!P1 LDC.64 R26, c[0x0][0x3a0] ;  /* 0x0000e800ff1a9b82 */ /* 0x000e260000000a00 */
[----:B------:R3:W5:Y:S01]  /*03b0*/  @!P0 LDG.E R17, desc[UR4][R28.64] ;  /* 0x000000041c118981 */ /* 0x000762000c1e1900 */
[----:B-1----:R-:W-:-:S05]  /*03c0*/  @!P1 IMAD.WIDE.U32 R18, R12, 0x4, R18 ;  /* 0x000000040c129825 */ /* 0x002fca00078e0012 */
[----:B------:R1:W5:Y:S01]  /*03d0*/  @!P1 LDG.E R21, desc[UR4][R18.64] ;  /* 0x0000000412159981 */ /* 0x000362000c1e1900 */
[----:B------:R-:W-:Y:S01]  /*03e0*/  ISETP.GE.U32.AND P0, PT, R0, R3, PT ;  /* 0x000000030000720c */ /* 0x000fe20003f06070 */
[----:B--2---:R-:W-:Y:S01]  /*03f0*/  @!P1 IMAD.WIDE.U32 R24, R12, 0x4, R24 ;  /* 0x000000040c189825 */ /* 0x004fe200078e0018 */
[----:B---3--:R-:W2:Y:S04]  /*0400*/  LDC.64 R28, c[0x0][0x390] ;  /* 0x0000e400ff1c7b82 */ /* 0x008ea80000000a00 */
[----:B------:R3:W5:Y:S04]  /*0410*/  @!P1 LDG.E R10, desc[UR4][R24.64] ;  /* 0x00000004180a9981 */ /* 0x000768000c1e1900 */
[----:B-1----:R-:W1:Y:S03]  /*0420*/  LDC.64 R18, c[0x0][0x398] ;  /* 0x0000e600ff127b82 */ /* 0x002e660000000a00 */
[----:B------:R-:W-:-:S02]  /*0430*/  @!P0 IADD3 R14, PT, PT, R2, R0, RZ ;  /* 0x00000000020e8210 */ /* 0x000fc40007ffe0ff */
[----:B---3--:R-:W-:-:S03]  /*0440*/  MOV R25, RZ ;  /* 0x000000ff00197202 */ /* 0x008fc60000000f00 */
[----:B-1----:R-:W-:-:S05]  /*0450*/  @!P0 IMAD.WIDE.U32 R18, R14, 0x4, R18 ;  /* 0x000000040e128825 */ /* 0x002fca00078e0012 */
[----:B------:R1:W5:Y:S02]  /*0460*/  @!P0 LDG.E R25, desc[UR4][R18.64] ;  /* 0x0000000412198981 */ /* 0x000364000c1e1900 */
[----:B-1----:R-:W1:Y:S01]  /*0470*/  @!P0 LDC.64 R18, c[0x0][0x3a0] ;  /* 0x0000e800ff128b82 */ /* 0x002e620000000a00 */
[----:B0-----:R-:W-:Y:S01]  /*0480*/  @!P1 IMAD.WIDE.U32 R26, R12, 0x4, R26 ;  /* 0x000000040c1a9825 */ /* 0x001fe200078e001a */
[----:B------:R-:W-:-:S03]  /*0490*/  CS2R R22, SRZ ;  /* 0x0000000000167805 */ /* 0x000fc6000001ff00 */
[----:B------:R-:W-:Y:S02]  /*04a0*/  HFMA2 R12, -RZ, RZ, 0, 0 ;  /* 0x00000000ff0c7431 */ /* 0x000fe400000001ff */
[----:B--2---:R-:W-:Y:S01]  /*04b0*/  @!P0 IMAD.WIDE.U32 R28, R14, 0x4, R28 ;  /* 0x000000040e1c8825 */ /* 0x004fe200078e001c */
[----:B------:R0:W5:Y:S01]  /*04c0*/  @!P1 LDG.E R23, desc[UR4][R26.64] ;  /* 0x000000041a179981 */ /* 0x000162000c1e1900 */
[----:B------:R-:W-:-:S03]  /*04d0*/  @!P0 IADD3 R0, PT, PT, R0, 0x80, RZ ;  /* 0x0000008000008810 */ /* 0x000fc60007ffe0ff */
[----:B------:R2:W5:Y:S01]  /*04e0*/  @!P0 LDG.E R12, desc[UR4][R28.64] ;  /* 0x000000041c0c8981 */ /* 0x000562000c1e1900 */
[----:B0-----:R-:W-:Y:S01]  /*04f0*/  CS2R R26, SRZ ;  /* 0x00000000001a7805 */ /* 0x001fe2000001ff00 */
[----:B--2---:R-:W0:Y:S01]  /*0500*/  LDC.64 R28, c[0x0][0x390] ;  /* 0x0000e400ff1c7b82 */ /* 0x004e220000000a00 */
[----:B-1----:R-:W-:-:S05]  /*0510*/  @!P0 IMAD.WIDE.U32 R18, R14, 0x4, R18 ;  /* 0x000000040e128825 */ /* 0x002fca00078e0012 */
[----:B------:R1:W5:Y:S01]  /*0520*/  @!P0 LDG.E R27, desc[UR4][R18.64] ;  /* 0x00000004121b8981 */ /* 0x000362000c1e1900 */
[----:B------:R-:W-:Y:S01]  /*0530*/  ISETP.GE.U32.AND P0, PT, R0, R3, PT ;  /* 0x000000030000720c */ /* 0x000fe20003f06070 */
[----:B-1----:R-:W1:-:S12]  /*0540*/  LDC.64 R18, c[0x0][0x398] ;  /* 0x0000e600ff127b82 */ /* 0x002e580000000a00 */
[----:B------:R-:W-:Y:S01]  /*0550*/  @!P0 IADD3 R16, PT, PT, R2, R0, RZ ;  /* 0x0000000002108210 */ /* 0x000fe20007ffe0ff */
[----:B------:R-:W-:-:S04]  /*0560*/  HFMA2 R14, -RZ, RZ, 0, 0 ;  /* 0x00000000ff0e7431 */ /* 0x000fc800000001ff */
[----:B0-----:R-:W-:-:S05]  /*0570*/  @!P0 IMAD.WIDE.U32 R28, R16, 0x4, R28 ;  /* 0x00000004101c8825 */ /* 0x001fca00078e001c */
[----:B------:R0:W5:Y:S02]  /*0580*/  @!P0 LDG.E R14, desc[UR4][R28.64] ;  /* 0x000000041c0e8981 */ /* 0x000164000c1e1900 */
[----:B0-----:R-:W-:Y:S01]  /*0590*/  MOV R29, RZ ;  /* 0x000000ff001d7202 */ /* 0x001fe20000000f00 */
[----:B-1----:R-:W-:-:S05]  /*05a0*/  @!P0 IMAD.WIDE.U32 R18, R16, 0x4, R18 ;  /* 0x0000000410128825 */ /* 0x002fca00078e0012 */
[----:B------:R0:W5:Y:S02]  /*05b0*/  @!P0 LDG.E R29, desc[UR4][R18.64] ;  /* 0x00000004121d8981 */ /* 0x000164000c1e1900 */
[----:B0-----:R-:W0:Y:S01]  /*05c0*/  @!P0 LDC.64 R18, c[0x0][0x3a0] ;  /* 0x0000e800ff128b82 */ /* 0x001e220000000a00 */
[----:B------:R-:W-:Y:S01]  /*05d0*/  @!P0 IADD3 R0, PT, PT, R0, 0x80, RZ ;  /* 0x0000008000008810 */ /* 0x000fe20007ffe0ff */
[----:B0-----:R-:W-:-:S04]  /*05e0*/  @!P0 IMAD.WIDE.U32 R18, R16, 0x4, R18 ;  /* 0x0000000410128825 */ /* 0x001fc800078e0012 */
[----:B------:R-:W-:-:S06]  /*05f0*/  HFMA2 R16, -RZ, RZ, 0, 0 ;  /* 0x00000000ff107431 */ /* 0x000fcc00000001ff */
[----:B------:R0:W5:Y:S01]  /*0600*/  @!P0 LDG.E R16, desc[UR4][R18.64] ;  /* 0x0000000412108981 */ /* 0x000162000c1e1900 */
[----:B------:R-:W-:Y:S01]  /*0610*/  ISETP.GE.U32.AND P0, PT, R0, R3, PT ;  /* 0x000000030000720c */ /* 0x000fe20003f06070 */
[----:B0-----:R-:W0:-:S12]  /*0620*/  LDC.64 R18, c[0x0][0x390] ;  /* 0x0000e400ff127b82 */ /* 0x001e180000000a00 */
[----:B------:R-:W-:-:S05]  /*0630*/  @!P0 IADD3 R24, PT, PT, R2, R0, RZ ;  /* 0x0000000002188210 */ /* 0x000fca0007ffe0ff */
[----:B0-----:R-:W-:-:S05]  /*0640*/  @!P0 IMAD.WIDE.U32 R18, R24, 0x4, R18 ;  /* 0x0000000418128825 */ /* 0x001fca00078e0012 */
[----:B------:R0:W5:Y:S02]  /*0650*/  @!P0 LDG.E R20, desc[UR4][R18.64] ;  /* 0x0000000412148981 */ /* 0x000164000c1e1900 */
[----:B0-----:R-:W0:Y:S02]  /*0660*/  LDC.64 R18, c[0x0][0x398] ;  /* 0x0000e600ff127b82 */ /* 0x001e240000000a00 */
[----:B0-----:R-:W-:-:S05]  /*0670*/  @!P0 IMAD.WIDE.U32 R18, R24, 0x4, R18 ;  /* 0x0000000418128825 */ /* 0x001fca00078e0012 */
[----:B------:R0:W5:Y:S02]  /*0680*/  @!P0 LDG.E R22, desc[UR4][R18.64] ;  /* 0x0000000412168981 */ /* 0x000164000c1e1900 */
[----:B0-----:R-:W0:Y:S01]  /*0690*/  @!P0 LDC.64 R18, c[0x0][0x3a0] ;  /* 0x0000e800ff128b82 */ /* 0x001e220000000a00 */
[----:B------:R-:W-:Y:S01]  /*06a0*/  @!P0 IADD3 R0, PT, PT, R0, 0x80, RZ ;  /* 0x0000008000008810 */ /* 0x000fe20007ffe0ff */
[----:B0-----:R-:W-:Y:S01]  /*06b0*/  @!P0 IMAD.WIDE.U32 R18, R24, 0x4, R18 ;  /* 0x0000000418128825 */ /* 0x001fe200078e0012 */
[----:B------:R-:W-:-:S06]  /*06c0*/  MOV R24, RZ ;  /* 0x000000ff00187202 */ /* 0x000fcc0000000f00 */
[----:B------:R0:W5:Y:S01]  /*06d0*/  @!P0 LDG.E R24, desc[UR4][R18.64] ;  /* 0x0000000412188981 */ /* 0x000162000c1e1900 */
[----:B------:R-:W-:Y:S01]  /*06e0*/  ISETP.GE.U32.AND P0, PT, R0, R3, PT ;  /* 0x000000030000720c */ /* 0x000fe20003f06070 */
[----:B0-----:R-:W0:-:S12]  /*06f0*/  LDC.64 R18, c[0x0][0x390] ;  /* 0x0000e400ff127b82 */ /* 0x001e180000000a00 */
[----:B------:R-:W-:-:S05]  /*0700*/  @!P0 IADD3 R28, PT, PT, R2, R0, RZ ;  /* 0x00000000021c8210 */ /* 0x000fca0007ffe0ff */
[----:B0-----:R-:W-:-:S05]  /*0710*/  @!P0 IMAD.WIDE.U32 R18, R28, 0x4, R18 ;  /* 0x000000041c128825 */ /* 0x001fca00078e0012 */
[----:B------:R0:W5:Y:S02]  /*0720*/  @!P0 LDG.E R26, desc[UR4][R18.64] ;  /* 0x00000004121a8981 */ /* 0x000164000c1e1900 */
[----:B0-----:R-:W0:Y:S01]  /*0730*/  LDC.64 R18, c[0x0][0x398] ;  /* 0x0000e600ff127b82 */ /* 0x001e220000000a00 */
[----:B------:R-:W-:Y:S02]  /*0740*/  HFMA2 R0, -RZ, RZ, 0, 0 ;  /* 0x00000000ff007431 */ /* 0x000fe400000001ff */
[----:B0-----:R-:W-:-:S05]  /*0750*/  @!P0 IMAD.WIDE.U32 R18, R28, 0x4, R18 ;  /* 0x000000041c128825 */ /* 0x001fca00078e0012 */
[----:B------:R0:W5:Y:S02]  /*0760*/  @!P0 LDG.E R0, desc[UR4][R18.64] ;  /* 0x0000000412008981 */ /* 0x000164000c1e1900 */
[----:B0-----:R-:W0:Y:S01]  /*0770*/  @!P0 LDC.64 R18, c[0x0][0x3a0] ;  /* 0x0000e800ff128b82 */ /* 0x001e220000000a00 */
[----:B------:R-:W-:Y:S01]  /*0780*/  BSSY.RECONVERGENT B0, `(.L_x_6875) ;  /* 0x000000b000007945 */ /* 0x000fe20003800200 */
[----:B0-----:R-:W-:Y:S01]  /*0790*/  @!P0 IMAD.WIDE.U32 R18, R28, 0x4, R18 ;  /* 0x000000041c128825 */ /* 0x001fe200078e0012 */
[----:B------:R-:W-:-:S06]  /*07a0*/  MOV R28, RZ ;  /* 0x000000ff001c7202 */ /* 0x000fcc0000000f00 */
[----:B------:R0:W5:Y:S01]  /*07b0*/  @!P0 LDG.E R28, desc[UR4][R18.64] ;  /* 0x00000004121c8981 */ /* 0x000162000c1e1900 */
[----:B------:R-:W-:-:S13]  /*07c0*/  ISETP.GE.U32.AND P0, PT, R5, R3, PT ;  /* 0x000000030500720c */ /* 0x000fda0003f06070 */
[----:B0-----:R-:W-:Y:S05]  /*07d0*/  @P0 BRA `(.L_x_6876) ;  /* 0x0000000000140947 */ /* 0x001fea0003800000 */
[----:B-----5:R-:W-:Y:S01]  /*07e0*/  FSETP.GEU.FTZ.AND P1, PT, |R9|, 0.5, PT ;  /* 0x3f0000000900780b */ /* 0x020fe20003f3e200 */
[----:B------:R-:W-:-:S12]  /*07f0*/  FADD.FTZ R19, R7, -R4 ;  /* 0x8000000407137221 */ /* 0x000fd80000010000 */
[----:B------:R-:W-:Y:S01]  /*0800*/  @P1 FADD.FTZ R18, -R9, 1 ;  /* 0x3f80000009121421 */ /* 0x000fe20000010100 */
[----:B------:R-:W-:-:S03]  /*0810*/  @!P1 FFMA.FTZ R4, R19, R9, R4 ;  /* 0x0000000913049223 */ /* 0x000fc60000010004 */
[----:B------:R-:W-:-:S07]  /*0820*/  @P1 FFMA.FTZ R4, -R19, R18, R7 ;  /* 0x0000001213041223 */ /* 0x000fce0000010107 */
.L_x_6876:
[----:B------:R-:W-:Y:S05]  /*0830*/  BSYNC.RECONVERGENT B0 ;  /* 0x0000000000007941 */ /* 0x000fea0003800200 */
.L_x_6875:
[----:B------:R-:W-:Y:S01]  /*0840*/  IADD3 R18, PT, PT, R5, 0x80, RZ ;  /* 0x0000008005127810 */ /* 0x000fe20007ffe0ff */
[----:B------:R-:W-:Y:S03]  /*0850*/  BSSY.RECONVERGENT B0, `(.L_x_6877) ;  /* 0x0000008000007945 */ /* 0x000fe60003800200 */
[----:B------:R-:W-:-:S13]  /*0860*/  ISETP.GE.U32.AND P1, PT, R18, R3, PT ;  /* 0x000000031200720c */ /* 0x000fda0003f26070 */
[----:B------:R-:W-:Y:S05]  /*0870*/  @P1 BRA `(.L_x_6878) ;  /* 0x0000000000141947 */ /* 0x000fea0003800000 */
[----:B-----5:R-:W-:Y:S01]  /*0880*/  FSETP.GEU.FTZ.AND P1, PT, |R13|, 0.5, PT ;  /* 0x3f0000000d00780b */ /* 0x020fe20003f3e200 */
[----:B------:R-:W-:-:S12]  /*0890*/  FADD.FTZ R7, R11, -R6 ;  /* 0x800000060b077221 */ /* 0x000fd80000010000 */
[----:B------:R-:W-:Y:S01]  /*08a0*/  @!P1 FFMA.FTZ R9, R7, R13, R6 ;  /* 0x0000000d07099223 */ /* 0x000fe20000010006 */
[----:B------:R-:W-:-:S04]  /*08b0*/  @P1 FADD.FTZ R6, -R13, 1 ;  /* 0x3f8000000d061421 */ /* 0x000fc80000010100 */
[----:B------:R-:W-:-:S07]  /*08c0*/  @P1 FFMA.FTZ R9, -R7, R6, R11 ;  /* 0x0000000607091223 */ /* 0x000fce000001010b */
.L_x_6878:
[----:B------:R-:W-:Y:S05]  /*08d0*/  BSYNC.RECONVERGENT B0 ;  /* 0x0000000000007941 */ /* 0x000fea0003800200 */
.L_x_6877:
[----:B-----5:R-:W-:Y:S01]  /*08e0*/  IADD3 R6, PT, PT, R5, 0x100, RZ ;  /* 0x0000010005067810 */ /* 0x020fe20007ffe0ff */
[----:B------:R-:W-:Y:S03]  /*08f0*/  BSSY.RECONVERGENT B0, `(.L_x_6879) ;  /* 0x0000008000007945 */ /* 0x000fe60003800200 */
[----:B------:R-:W-:-:S13]  /*0900*/  ISETP.GE.U32.AND P1, PT, R6, R3, PT ;  /* 0x000000030600720c */ /* 0x000fda0003f26070 */
[----:B------:R-:W-:Y:S05]  /*0910*/  @P1 BRA `(.L_x_6880) ;  /* 0x0000000000141947 */ /* 0x000fea0003800000 */
[----:B------:R-:W-:Y:S01]  /*0920*/  FSETP.GEU.FTZ.AND P1, PT, |R17|, 0.5, PT ;  /* 0x3f0000001100780b */ /* 0x000fe20003f3e200 */
[----:B------:R-:W-:-:S12]  /*0930*/  FADD.FTZ R7, R15, -R8 ;  /* 0x800000080f077221 */ /* 0x000fd80000010000 */
[----:B------:R-:W-:Y:S01]  /*0940*/  @P1 FADD.FTZ R6, -R17, 1 ;  /* 0x3f80000011061421 */ /* 0x000fe20000010100 */
[----:B------:R-:W-:-:S03]  /*0950*/  @!P1 FFMA.FTZ R8, R7, R17, R8 ;  /* 0x0000001107089223 */ /* 0x000fc60000010008 */
[----:B------:R-:W-:-:S07]  /*0960*/  @P1 FFMA.FTZ R8, -R7, R6, R15 ;  /* 0x0000000607081223 */ /* 0x000fce000001010f */
.L_x_6880:
[----:B------:R-:W-:Y:S05]  /*0970*/  BSYNC.RECONVERGENT B0 ;  /* 0x0000000000007941 */ /* 0x000fea0003800200 */
.L_x_6879:
[----:B------:R-:W-:Y:S01]  /*0980*/  IADD3 R6, PT, PT, R5, 0x180, RZ ;  /* 0x0000018005067810 */ /* 0x000fe20007ffe0ff */
        /* <DEDUP_REMOVED lines=8> */
.L_x_6882:
[----:B------:R-:W-:Y:S05]  /*0a10*/  BSYNC.RECONVERGENT B0 ;  /* 0x0000000000007941 */ /* 0x000fea0003800200 */
.L_x_6881:
        /* <DEDUP_REMOVED lines=8> */
[----:B------:R-:W-:-:S04]  /*0aa0*/  @P1 FADD.FTZ R27, -R27, 1 ;  /* 0x3f8000001b1b1421 */ /* 0x000fc80000010100 */
[----:B------:R-:W-:-:S07]  /*0ab0*/  @P1 FFMA.FTZ R12, -R11, R27, R25 ;  /* 0x0000001b0b0c1223 */ /* 0x000fce0000010119 */
.L_x_6884:
[----:B------:R-:W-:Y:S05]  /*0ac0*/  BSYNC.RECONVERGENT B0 ;  /* 0x0000000000007941 */ /* 0x000fea0003800200 */
.L_x_6883:
[C---:B------:R-:W-:Y:S01]  /*0ad0*/  IADD3 R11, PT, PT, R5.reuse, 0x280, RZ ;  /* 0x00000280050b7810 */ /* 0x040fe20007ffe0ff */
[----:B------:R-:W-:Y:S01]  /*0ae0*/  BSSY.RECONVERGENT B0, `(.L_x_6885) ;  /* 0x000000e000007945 */ /* 0x000fe20003800200 */
[----:B------:R-:W-:Y:S02]  /*0af0*/  IADD3 R13, PT, PT, R5, 0x380, RZ ;  /* 0x00000380050d7810 */ /* 0x000fe40007ffe0ff */
[-C--:B------:R-:W-:Y:S02]  /*0b00*/  ISETP.GE.U32.AND P2, PT, R11, R3.reuse, PT ;  /* 0x000000030b00720c */ /* 0x080fe40003f46070 */
[----:B------:R-:W-:Y:S02]  /*0b10*/  IADD3 R11, PT, PT, R5, 0x300, RZ ;  /* 0x00000300050b7810 */ /* 0x000fe40007ffe0ff */
[-C--:B------:R-:W-:Y:S02]  /*0b20*/  ISETP.GE.U32.AND P1, PT, R13, R3.reuse, PT ;  /* 0x000000030d00720c */ /* 0x080fe40003f26070 */
[----:B------:R-:W-:-:S02]  /*0b30*/  ISETP.GE.U32.AND P3, PT, R11, R3, PT ;  /* 0x000000030b00720c */ /* 0x000fc40003f66070 */
[----:B------:R-:W-:-:S05]  /*0b40*/  @!P0 IADD3 R11, PT, PT, R2, R5, RZ ;  /* 0x00000005020b8210 */ /* 0x000fca0007ffe0ff */
[----:B0-----:R-:W-:Y:S01]  /*0b50*/  @!P0 IMAD.WIDE.U32 R6, R11, 0x4, R6 ;  /* 0x000000040b068825 */ /* 0x001fe200078e0006 */
[----:B------:R-:W-:Y:S06]  /*0b60*/  @P2 BRA `(.L_x_6886) ;  /* 0x0000000000142947 */ /* 0x000fec0003800000 */
[----:B------:R-:W-:Y:S01]  /*0b70*/  FSETP.GEU.FTZ.AND P2, PT, |R16|, 0.5, PT ;  /* 0x3f0000001000780b */ /* 0x000fe20003f5e200 */
[----:B------:R-:W-:-:S12]  /*0b80*/  FADD.FTZ R11, R29, -R14 ;  /* 0x8000000e1d0b7221 */ /* 0x000fd80000010000 */
[----:B------:R-:W-:Y:S01]  /*0b90*/  @!P2 FFMA.FTZ R14, R11, R16, R14 ;  /* 0x000000100b0ea223 */ /* 0x000fe2000001000e */
[----:B------:R-:W-:-:S04]  /*0ba0*/  @P2 FADD.FTZ R16, -R16, 1 ;  /* 0x3f80000010102421 */ /* 0x000fc80000010100 */
[----:B------:R-:W-:-:S07]  /*0bb0*/  @P2 FFMA.FTZ R14, -R11, R16, R29 ;  /* 0x000000100b0e2223 */ /* 0x000fce000001011d */
.L_x_6886:
[----:B------:R-:W-:Y:S05]  /*0bc0*/  BSYNC.RECONVERGENT B0 ;  /* 0x0000000000007941 */ /* 0x000fea0003800200 */
.L_x_6885:
[----:B------:R-:W-:Y:S04]  /*0bd0*/  BSSY.RECONVERGENT B0, `(.L_x_6887) ;  /* 0x0000007000007945 */ /* 0x000fe80003800200 */
[----:B------:R-:W-:Y:S05]  /*0be0*/  @P3 BRA `(.L_x_6888) ;  /* 0x0000000000143947 */ /* 0x000fea0003800000 */
[----:B------:R-:W-:Y:S01]  /*0bf0*/  FSETP.GEU.FTZ.AND P2, PT, |R24|, 0.5, PT ;  /* 0x3f0000001800780b */ /* 0x000fe20003f5e200 */
[----:B------:R-:W-:-:S12]  /*0c00*/  FADD.FTZ R11, R22, -R20 ;  /* 0x80000014160b7221 */ /* 0x000fd80000010000 */
[----:B------:R-:W-:Y:S01]  /*0c10*/  @P2 FADD.FTZ R13, -R24, 1 ;  /* 0x3f800000180d2421 */ /* 0x000fe20000010100 */
[----:B------:R-:W-:-:S03]  /*0c20*/  @!P2 FFMA.FTZ R20, R11, R24, R20 ;  /* 0x000000180b14a223 */ /* 0x000fc60000010014 */
[----:B------:R-:W-:-:S07]  /*0c30*/  @P2 FFMA.FTZ R20, -R11, R13, R22 ;  /* 0x0000000d0b142223 */ /* 0x000fce0000010116 */
.L_x_6888:
[----:B------:R-:W-:Y:S05]  /*0c40*/  BSYNC.RECONVERGENT B0 ;  /* 0x0000000000007941 */ /* 0x000fea0003800200 */
.L_x_6887:
[----:B------:R-:W-:Y:S04]  /*0c50*/  BSSY.RECONVERGENT B0, `(.L_x_6889) ;  /* 0x0000007000007945 */ /* 0x000fe80003800200 */
[----:B------:R-:W-:Y:S05]  /*0c60*/  @P1 BRA `(.L_x_6890) ;  /* 0x0000000000141947 */ /* 0x000fea0003800000 */
[----:B------:R-:W-:Y:S01]  /*0c70*/  FSETP.GEU.FTZ.AND P1, PT, |R28|, 0.5, PT ;  /* 0x3f0000001c00780b */ /* 0x000fe20003f3e200 */
[----:B------:R-:W-:-:S12]  /*0c80*/  FADD.FTZ R11, R0, -R26 ;  /* 0x8000001a000b7221 */ /* 0x000fd80000010000 */
[----:B------:R-:W-:Y:S01]  /*0c90*/  @P1 FADD.FTZ R13, -R28, 1 ;  /* 0x3f8000001c0d1421 */ /* 0x000fe20000010100 */
[----:B------:R-:W-:-:S03]  /*0ca0*/  @!P1 FFMA.FTZ R26, R11, R28, R26 ;  /* 0x0000001c0b1a9223 */ /* 0x000fc6000001001a */
[----:B------:R-:W-:-:S07]  /*0cb0*/  @P1 FFMA.FTZ R26, -R11, R13, R0 ;  /* 0x0000000d0b1a1223 */ /* 0x000fce0000010100 */
.L_x_6890:
[----:B------:R-:W-:Y:S05]  /*0cc0*/  BSYNC.RECONVERGENT B0 ;  /* 0x0000000000007941 */ /* 0x000fea0003800200 */
.L_x_6889:
[----:B------:R-:W-:Y:S01]  /*0cd0*/  @!P0 MOV R5, R18 ;  /* 0x0000001200058202 */ /* 0x000fe20000000f00 */
[----:B------:R0:W-:Y:S01]  /*0ce0*/  @!P0 STG.E desc[UR4][R6.64], R4 ;  /* 0x0000000406008986 */ /* 0x0001e2000c101904 */
        /* <DEDUP_REMOVED lines=16> */
.L_x_6893:
[----:B------:R-:W-:-:S13]  /*0df0*/  ISETP.GE.U32.AND P0, PT, R5, R3, PT ;  /* 0x000000030500720c */ /* 0x000fda0003f06070 */
[----:B------:R-:W-:Y:S05]  /*0e00*/  @P0 BRA `(.L_x_6895) ;  /* 0x0000000000300947 */ /* 0x000fea0003800000 */
[----:B0-----:R-:W0:Y:S01]  /*0e10*/  LDC.64 R6, c[0x0][0x388] ;  /* 0x0000e200ff067b82 */ /* 0x001e220000000a00 */
[----:B------:R-:W-:Y:S02]  /*0e20*/  IADD3 R9, PT, PT, R2, R5, RZ ;  /* 0x0000000502097210 */ /* 0x000fe40007ffe0ff */
[----:B------:R-:W-:-:S03]  /*0e30*/  IADD3 R5, PT, PT, R5, 0x80, RZ ;  /* 0x0000008005057810 */ /* 0x000fc60007ffe0ff */
[----:B0-----:R-:W-:-:S05]  /*0e40*/  IMAD.WIDE.U32 R6, R9, 0x4, R6 ;  /* 0x0000000409067825 */ /* 0x001fca00078e0006 */
[----:B------:R1:W-:Y:S02]  /*0e50*/  STG.E desc[UR4][R6.64], R10 ;  /* 0x0000000a06007986 */ /* 0x0003e4000c101904 */
.L_x_6894:
[----:B------:R-:W-:-:S13]  /*0e60*/  ISETP.GE.U32.AND P0, PT, R5, R3, PT ;  /* 0x000000030500720c */ /* 0x000fda0003f06070 */
[----:B------:R-:W-:Y:S05]  /*0e70*/  @P0 BRA `(.L_x_6896) ;  /* 0x0000000000340947 */ /* 0x000fea0003800000 */
[----:B01----:R-:W0:Y:S01]  /*0e80*/  LDC.64 R6, c[0x0][0x388] ;  /* 0x0000e200ff067b82 */ /* 0x003e220000000a00 */
[----:B------:R-:W-:Y:S02]  /*0e90*/  IADD3 R9, PT, PT, R2, R5, RZ ;  /* 0x0000000502097210 */ /* 0x000fe40007ffe0ff */
[----:B------:R-:W-:-:S03]  /*0ea0*/  IADD3 R5, PT, PT, R5, 0x80, RZ ;  /* 0x0000008005057810 */ /* 0x000fc60007ffe0ff */
[----:B0-----:R-:W-:-:S05]  /*0eb0*/  IMAD.WIDE.U32 R6, R9, 0x4, R6 ;  /* 0x0000000409067825 */ /* 0x001fca00078e0006 */
[----:B------:R1:W-:Y:S02]  /*0ec0*/  STG.E desc[UR4][R6.64], R12 ;  /* 0x0000000c06007986 */ /* 0x0003e4000c101904 */
.L_x_6895:
        /* <DEDUP_REMOVED lines=8> */
.L_x_6896:
[----:B------:R-:W-:Y:S05]  /*0f50*/  BSYNC.RELIABLE B1 ;  /* 0x0000000000017941 */ /* 0x000fea0003800100 */
.L_x_6892:
[----:B------:R-:W-:-:S13]  /*0f60*/  ISETP.GE.U32.AND P0, PT, R5, R3, PT ;  /* 0x000000030500720c */ /* 0x000fda0003f06070 */
[----:B012---:R-:W0:Y:S01]  /*0f70*/  @!P0 LDC.64 R6, c[0x0][0x388] ;  /* 0x0000e200ff068b82 */ /* 0x007e220000000a00 */
[----:B------:R-:W-:Y:S02]  /*0f80*/  @!P0 IADD3 R9, PT, PT, R2, R5, RZ ;  /* 0x0000000502098210 */ /* 0x000fe40007ffe0ff */
[----:B------:R-:W-:-:S03]  /*0f90*/  @!P0 IADD3 R5, PT, PT, R5, 0x80, RZ ;  /* 0x0000008005058810 */ /* 0x000fc60007ffe0ff */
[----:B0-----:R-:W-:-:S05]  /*0fa0*/  @!P0 IMAD.WIDE.U32 R6, R9, 0x4, R6 ;  /* 0x0000000409068825 */ /* 0x001fca00078e0006 */
[----:B------:R2:W-:Y:S02]  /*0fb0*/  @!P0 STG.E desc[UR4][R6.64], R20 ;  /* 0x0000001406008986 */ /* 0x0005e4000c101904 */
.L_x_6897:
[----:B------:R-:W-:Y:S05]  /*0fc0*/  BSYNC.RECONVERGENT B0 ;  /* 0x0000000000007941 */ /* 0x000fea0003800200 */
.L_x_6891:
        /* <DEDUP_REMOVED lines=8> */
.L_x_6874:
        /* <DEDUP_REMOVED lines=8> */
[----:B---3--:R-:W-:Y:S01]  /*10d0*/  IMAD.WIDE.U32 R28, R2, 0x4, R28 ;  /* 0x00000004021c7825 */ /* 0x008fe200078e001c */
[----:B------:R-:W3:Y:S03]  /*10e0*/  LDG.E.64 R6, desc[UR4][R16.64+0x400] ;  /* 0x0004000410067981 */ /* 0x000ee6000c1e1b00 */
[C---:B------:R-:W-:Y:S01]  /*10f0*/  IMAD.WIDE.U32 R22, R0.reuse, 0x8, R22 ;  /* 0x0000000800167825 */ /* 0x040fe200078e0016 */
[----:B------:R-:W4:Y:S03]  /*1100*/  LDG.E.64 R4, desc[UR4][R16.64+0x800] ;  /* 0x0008000410047981 */ /* 0x000f26000c1e1b00 */
[----:B------:R-:W-:Y:S01]  /*1110*/  IMAD.WIDE.U32 R28, R0, 0x8, R28 ;  /* 0x00000008001c7825 */ /* 0x000fe200078e001c */
[----:B------:R-:W5:Y:S04]  /*1120*/  LDG.E.64 R26, desc[UR4][R22.64] ;  /* 0x00000004161a7981 */ /* 0x000f68000c1e1b00 */
[----:B------:R-:W5:Y:S04]  /*1130*/  LDG.E.64 R12, desc[UR4][R28.64] ;  /* 0x000000041c0c7981 */ /* 0x000f68000c1e1b00 */
[----:B------:R-:W4:Y:S04]  /*1140*/  LDG.E.64 R10, desc[UR4][R22.64+0x400] ;  /* 0x00040004160a7981 */ /* 0x000f28000c1e1b00 */
[----:B------:R-:W4:Y:S04]  /*1150*/  LDG.E.64 R8, desc[UR4][R28.64+0x400] ;  /* 0x000400041c087981 */ /* 0x000f28000c1e1b00 */
[----:B------:R-:W4:Y:S04]  /*1160*/  LDG.E.64 R16, desc[UR4][R16.64+0xc00] ;  /* 0x000c000410107981 */ /* 0x000f28000c1e1b00 */
[----:B------:R-:W4:Y:S04]  /*1170*/  LDG.E.64 R18, desc[UR4][R22.64+0x800] ;  /* 0x0008000416127981 */ /* 0x000f28000c1e1b00 */
[----:B------:R-:W4:Y:S04]  /*1180*/  LDG.E.64 R20, desc[UR4][R28.64+0x800] ;  /* 0x000800041c147981 */ /* 0x000f28000c1e1b00 */
[----:B------:R-:W4:Y:S04]  /*1190*/  LDG.E.64 R24, desc[UR4][R28.64+0xc00] ;  /* 0x000c00041c187981 */ /* 0x000f28000c1e1b00 */
[----:B------:R-:W4:Y:S01]  /*11a0*/  LDG.E.64 R22, desc[UR4][R22.64+0xc00] ;  /* 0x000c000416167981 */ /* 0x000f22000c1e1b00 */
[----:B--2---:R-:W-:Y:S01]  /*11b0*/  FSETP.GEU.FTZ.AND P0, PT, |R14|, 0.5, PT ;  /* 0x3f0000000e00780b */ /* 0x004fe20003f1e200 */
[----:B-----5:R-:W-:-:S12]  /*11c0*/  FADD.FTZ R3, -R26, R12 ;  /* 0x0000000c1a037221 */ /* 0x020fd80000010100 */
[C---:B------:R-:W-:Y:S01]  /*11d0*/  @!P0 FFMA.FTZ R26, R14.reuse, R3, R26 ;  /* 0x000000030e1a8223 */ /* 0x040fe2000001001a */
[----:B------:R-:W-:-:S04]  /*11e0*/  @P0 FADD.FTZ R14, -R14, 1 ;  /* 0x3f8000000e0e0421 */ /* 0x000fc80000010100 */
[----:B------:R-:W-:Y:S01]  /*11f0*/  @P0 FFMA.FTZ R26, -R3, R14, R12 ;  /* 0x0000000e031a0223 */ /* 0x000fe2000001010c */
[----:B------:R-:W-:Y:S01]  /*1200*/  FSETP.GEU.FTZ.AND P0, PT, |R15|, 0.5, PT ;  /* 0x3f0000000f00780b */ /* 0x000fe20003f1e200 */
[----:B------:R-:W-:Y:S01]  /*1210*/  FADD.FTZ R12, -R27, R13 ;  /* 0x0000000d1b0c7221 */ /* 0x000fe20000010100 */
[----:B---3--:R-:W-:-:S11]  /*1220*/  FSETP.GEU.FTZ.AND P1, PT, |R6|, 0.5, PT ;  /* 0x3f0000000600780b */ /* 0x008fd60003f3e200 */
[C---:B------:R-:W-:Y:S01]  /*1230*/  @!P0 FFMA.FTZ R27, R15.reuse, R12, R27 ;  /* 0x0000000c0f1b8223 */ /* 0x040fe2000001001b */
[----:B------:R-:W-:-:S04]  /*1240*/  @P0 FADD.FTZ R15, -R15, 1 ;  /* 0x3f8000000f0f0421 */ /* 0x000fc80000010100 */
[----:B------:R-:W-:Y:S02]  /*1250*/  @P0 FFMA.FTZ R27, -R12, R15, R13 ;  /* 0x0000000f0c1b0223 */ /* 0x000fe4000001010d */
[----:B------:R-:W0:Y:S01]  /*1260*/  LDC.64 R12, c[0x0][0x388] ;  /* 0x0000e200ff0c7b82 */ /* 0x000e220000000a00 */
[----:B----4-:R-:W-:Y:S01]  /*1270*/  FADD.FTZ R3, -R10, R8 ;  /* 0x000000080a037221 */ /* 0x010fe20000010100 */
[----:B------:R-:W-:-:S03]  /*1280*/  FSETP.GEU.FTZ.AND P0, PT, |R7|, 0.5, PT ;  /* 0x3f0000000700780b */ /* 0x000fc60003f1e200 */
[C---:B------:R-:W-:Y:S01]  /*1290*/  @!P1 FFMA.FTZ R10, R6.reuse, R3, R10 ;  /* 0x00000003060a9223 */ /* 0x040fe2000001000a */
[----:B------:R-:W-:Y:S01]  /*12a0*/  @P1 FADD.FTZ R6, -R6, 1 ;  /* 0x3f80000006061421 */ /* 0x000fe20000010100 */
[----:B------:R-:W-:-:S03]  /*12b0*/  FSETP.GEU.FTZ.AND P2, PT, |R5|, 0.5, PT ;  /* 0x3f0000000500780b */ /* 0x000fc60003f5e200 */
[----:B------:R-:W-:Y:S01]  /*12c0*/  @P1 FFMA.FTZ R10, -R3, R6, R8 ;  /* 0x00000006030a1223 */ /* 0x000fe20000010108 */
[----:B------:R-:W-:Y:S01]  /*12d0*/  FADD.FTZ R6, -R11, R9 ;  /* 0x000000090b067221 */ /* 0x000fe20000010100 */
[----:B------:R-:W-:Y:S02]  /*12e0*/  FSETP.GEU.FTZ.AND P1, PT, |R4|, 0.5, PT ;  /* 0x3f0000000400780b */ /* 0x000fe40003f3e200 */
[----:B------:R-:W-:Y:S02]  /*12f0*/  FSETP.GEU.FTZ.AND P3, PT, |R16|, 0.5, PT ;  /* 0x3f0000001000780b */ /* 0x000fe40003f7e200 */
[----:B------:R-:W-:Y:S01]  /*1300*/  FSETP.GEU.FTZ.AND P4, PT, |R17|, 0.5, PT ;  /* 0x3f0000001100780b */ /* 0x000fe20003f9e200 */
[C---:B------:R-:W-:Y:S01]  /*1310*/  @!P0 FFMA.FTZ R11, R7.reuse, R6, R11 ;  /* 0x00000006070b8223 */ /* 0x040fe2000001000b */
[----:B------:R-:W-:Y:S01]  /*1320*/  @P0 FADD.FTZ R7, -R7, 1 ;  /* 0x3f80000007070421 */ /* 0x000fe20000010100 */
[----:B0-----:R-:W-:-:S04]  /*1330*/  IMAD.WIDE.U32 R2, R2, 0x4, R12 ;  /* 0x0000000402027825 */ /* 0x001fc800078e000c */
[----:B------:R-:W-:Y:S01]  /*1340*/  @P0 FFMA.FTZ R11, -R6, R7, R9 ;  /* 0x00000007060b0223 */ /* 0x000fe20000010109 */
[----:B------:R-:W-:Y:S01]  /*1350*/  FADD.FTZ R9, -R18, R20 ;  /* 0x0000001412097221 */ /* 0x000fe20000010100 */
[----:B------:R-:W-:Y:S01]  /*1360*/  FADD.FTZ R6, -R19, R21 ;  /* 0x0000001513067221 */ /* 0x000fe20000010100 */
[----:B------:R-:W-:Y:S01]  /*1370*/  FADD.FTZ R7, -R22, R24 ;  /* 0x0000001816077221 */ /* 0x000fe20000010100 */
[----:B------:R-:W-:-:S04]  /*1380*/  IMAD.WIDE.U32 R2, R0, 0x8, R2 ;  /* 0x0000000800027825 */ /* 0x000fc800078e0002 */
        /* <DEDUP_REMOVED lines=13> */
[----:B------:R-:W-:Y:S04]  /*1460*/  STG.E.64 desc[UR4][R2.64], R26 ;  /* 0x0000001a02007986 */ /* 0x000fe8000c101b04 */
[----:B------:R-:W-:Y:S04]  /*1470*/  STG.E.64 desc[UR4][R2.64+0x400], R10 ;  /* 0x0004000a02007986 */ /* 0x000fe8000c101b04 */
[----:B------:R-:W-:Y:S04]  /*1480*/  STG.E.64 desc[UR4][R2.64+0x800], R18 ;  /* 0x0008001202007986 */ /* 0x000fe8000c101b04 */
[----:B------:R-:W-:Y:S01]  /*1490*/  STG.E.64 desc[UR4][R2.64+0xc00], R22 ;  /* 0x000c001602007986 */ /* 0x000fe2000c101b04 */
[----:B------:R-:W-:Y:S05]  /*14a0*/  EXIT ;  /* 0x000000000000794d */ /* 0x000fea0003800000 */
.L_x_6898:
        /* <DEDUP_REMOVED lines=13> */
.L_x_8030:


//--------------------- .text._ZN2at6native29vectorized_elementwise_kernelILi4EZZZNS0_44_GLOBAL__N__40a83637_7_Lerp_cu_7dd49032_296918lerp_tensor_kernelERNS_18TensorIteratorBaseEENKUlvE0_clEvENKUlvE0_clEvEUlfffE_St5arrayIPcLm4EEEEviT0_T1_ --------------------------
	.section	.text._ZN2at6native29vectorized_elementwise_kernelILi4EZZZNS0_44_GLOBAL__N__40a83637_7_Lerp_cu_7dd49032_296918lerp_tensor_kernelERNS_18TensorIteratorBaseEENKUlvE0_clEvENKUlvE0_clEvEUlfffE_St5arrayIPcLm4EEEEviT0_T1_,"ax",@progbits
	.align	128
        .global         _ZN2at6native29vectorized_elementwise_kernelILi4EZZZNS0_44_GLOBAL__N__40a83637_7_Lerp_cu_7dd49032_296918lerp_tensor_kernelERNS_18TensorIteratorBaseEENKUlvE0_clEvENKUlvE0_clEvEUlfffE_St5arrayIPcLm4EEEEviT0_T1_
        .type           _ZN2at6native29vectorized_elementwise_kernelILi4EZZZNS0_44_GLOBAL__N__40a83637_7_Lerp_cu_7dd49032_296918lerp_tensor_kernelERNS_18TensorIteratorBaseEENKUlvE0_clEvENKUlvE0_clEvEUlfffE_St5arrayIPcLm4EEEEviT0_T1_,@function
        .size           _ZN2at6native29vectorized_elementwise_kernelILi4EZZZNS0_44_GLOBAL__N__40a83637_7_Lerp_cu_7dd49032_296918lerp_tensor_kernelERNS_18TensorIteratorBaseEENKUlvE0_clEvENKUlvE0_clEvEUlfffE_St5arrayIPcLm4EEEEviT0_T1_,(.L_x_8031 - _ZN2at6native29vectorized_elementwise_kernelILi4EZZZNS0_44_GLOBAL__N__40a83637_7_Lerp_cu_7dd49032_296918lerp_tensor_kernelERNS_18TensorIteratorBaseEENKUlvE0_clEvENKUlvE0_clEvEUlfffE_St5arrayIPcLm4EEEEviT0_T1_)
        .other          _ZN2at6native29vectorized_elementwise_kernelILi4EZZZNS0_44_GLOBAL__N__40a83637_7_Lerp_cu_7dd49032_296918lerp_tensor_kernelERNS_18TensorIteratorBaseEENKUlvE0_clEvENKUlvE0_clEvEUlfffE_St5arrayIPcLm4EEEEviT0_T1_,@"STO_CUDA_ENTRY STV_DEFAULT"
_ZN2at6native29vectorized_elementwise_kernelILi4EZZZNS0_44_GLOBAL__N__40a83637_7_Lerp_cu_7dd49032_296918lerp_tensor_kernelERNS_18TensorIteratorBaseEENKUlvE0_clEvENKUlvE0_clEvEUlfffE_St5arrayIPcLm4EEEEviT0_T1_:
.text._ZN2at6native29vectorized_elementwise_kernelILi4EZZZNS0_44_GLOBAL__N__40a83637_7_Lerp_cu_7dd49032_296918lerp_tensor_kernelERNS_18TensorIteratorBaseEENKUlvE0_clEvENKUlvE0_clEvEUlfffE_St5arrayIPcLm4EEEEviT0_T1_:
        /* <DEDUP_REMOVED lines=131> */
.L_x_6901:
[----:B------:R-:W-:Y:S05]  /*0830*/  BSYNC.RECONVERGENT B0 ;  /* 0x0000000000007941 */ /* 0x000fea0003800200 */
.L_x_6900:
        /* <DEDUP_REMOVED lines=9> */
.L_x_6903:
[----:B------:R-:W-:Y:S05]  /*08d0*/  BSYNC.RECONVERGENT B0 ;  /* 0x0000000000007941 */ /* 0x000fea0003800200 */
.L_x_6902:
        /* <DEDUP_REMOVED lines=9> */
.L_x_6905:
[----:B------:R-:W-:Y:S05]  /*0970*/  BSYNC.RECONVERGENT B0 ;  /* 0x0000000000007941 */ /* 0x000fea0003800200 */
.L_x_6904:
        /* <DEDUP_REMOVED lines=9> */
.L_x_6907:
[----:B------:R-:W-:Y:S05]  /*0a10*/  BSYNC.RECONVERGENT B0 ;  /* 0x0000000000007941 */ /* 0x000fea0003800200 */
.L_x_6906:
        /* <DEDUP_REMOVED lines=10> */
.L_x_6909:
[----:B------:R-:W-:Y:S05]  /*0ac0*/  BSYNC.RECONVERGENT B0 ;  /* 0x0000000000007941 */ /* 0x000fea0003800200 */
.L_x_6908:
        /* <DEDUP_REMOVED lines=15> */
.L_x_6911:
[----:B------:R-:W-:Y:S05]  /*0bc0*/  BSYNC.RECONVERGENT B0 ;  /* 0x0000000000007941 */ /* 0x000fea0003800200 */
.L_x_6910:
[----:B------:R-:W-:Y:S04]  /*0bd0*/  BSSY.RECONVERGENT B0, `(.L_x_6912) ;  /* 0x0000007000007945 */ /* 0x000fe80003800200 */
[----:B------:R-:W-:Y:S05]  /*0be0*/  @P2 BRA `(.L_x_6913) ;  /* 0x0000000000142947 */ /* 0x000fea0003800000 */
[----:B------:R-:W-:Y:S01]  /*0bf0*/  FSETP.GEU.FTZ.AND P1, PT, |R24|, 0.5, PT ;  /* 0x3f0000001800780b */ /* 0x000fe20003f3e200 */
[----:B------:R-:W-:-:S12]  /*0c00*/  FADD.FTZ R11, R22, -R20 ;  /* 0x80000014160b7221 */ /* 0x000fd80000010000 */
[----:B------:R-:W-:Y:S01]  /*0c10*/  @P1 FADD.FTZ R13, -R24, 1 ;  /* 0x3f800000180d1421 */ /* 0x000fe20000010100 */
[----:B------:R-:W-:-:S03]  /*0c20*/  @!P1 FFMA.FTZ R20, R11, R24, R20 ;  /* 0x000000180b149223 */ /* 0x000fc60000010014 */
[----:B------:R-:W-:-:S07]  /*0c30*/  @P1 FFMA.FTZ R20, -R11, R13, R22 ;  /* 0x0000000d0b141223 */ /* 0x000fce0000010116 */
.L_x_6913:
[----:B------:R-:W-:Y:S05]  /*0c40*/  BSYNC.RECONVERGENT B0 ;  /* 0x0000000000007941 */ /* 0x000fea0003800200 */
.L_x_6912:
[----:B------:R-:W-:Y:S04]  /*0c50*/  BSSY.RECONVERGENT B0, `(.L_x_6914) ;  /* 0x0000007000007945 */ /* 0x000fe80003800200 */
[----:B------:R-:W-:Y:S05]  /*0c60*/  @P3 BRA `(.L_x_6915) ;  /* 0x0000000000143947 */ /* 0x000fea0003800000 */
[----:B------:R-:W-:Y:S01]  /*0c70*/  FSETP.GEU.FTZ.AND P1, PT, |R28|, 0.5, PT ;  /* 0x3f0000001c00780b */ /* 0x000fe20003f3e200 */
[----:B------:R-:W-:-:S12]  /*0c80*/  FADD.FTZ R11, R0, -R26 ;  /* 0x8000001a000b7221 */ /* 0x000fd80000010000 */
[----:B------:R-:W-:Y:S01]  /*0c90*/  @P1 FADD.FTZ R13, -R28, 1 ;  /* 0x3f8000001c0d1421 */ /* 0x000fe20000010100 */
[----:B------:R-:W-:-:S03]  /*0ca0*/  @!P1 FFMA.FTZ R26, R11, R28, R26 ;  /* 0x0000001c0b1a9223 */ /* 0x000fc6000001001a */
[----:B------:R-:W-:-:S07]  /*0cb0*/  @P1 FFMA.FTZ R26, -R11, R13, R0 ;  /* 0x0000000d0b1a1223 */ /* 0x000fce0000010100 */
.L_x_6915:
[----:B------:R-:W-:Y:S05]  /*0cc0*/  BSYNC.RECONVERGENT B0 ;  /* 0x0000000000007941 */ /* 0x000fea0003800200 */
.L_x_6914:
        /* <DEDUP_REMOVED lines=18> */
.L_x_6918:
[----:B------:R-:W-:-:S13]  /*0df0*/  ISETP.GE.U32.AND P0, PT, R5, R3, PT ;  /* 0x000000030500720c */ /* 0x000fda0003f06070 */
[----:B------:R-:W-:Y:S05]  /*0e00*/  @P0 BRA `(.L_x_6920) ;  /* 0x0000000000300947 */ /* 0x000fea0003800000 */
[----:B0-----:R-:W0:Y:S01]  /*0e10*/  LDC.64 R6, c[0x0][0x388] ;  /* 0x0000e200ff067b82 */ /* 0x001e220000000a00 */
[----:B------:R-:W-:Y:S02]  /*0e20*/  IADD3 R9, PT, PT, R2, R5, RZ ;  /* 0x0000000502097210 */ /* 0x000fe40007ffe0ff */
[----:B------:R-:W-:-:S03]  /*0e30*/  IADD3 R5, PT, PT, R5, 0x80, RZ ;  /* 0x0000008005057810 */ /* 0x000fc60007ffe0ff */
[----:B0-----:R-:W-:-:S05]  /*0e40*/  IMAD.WIDE.U32 R6, R9, 0x4, R6 ;  /* 0x0000000409067825 */ /* 0x001fca00078e0006 */
[----:B------:R1:W-:Y:S02]  /*0e50*/  STG.E desc[UR4][R6.64], R10 ;  /* 0x0000000a06007986 */ /* 0x0003e4000c101904 */
.L_x_6919:
[----:B------:R-:W-:-:S13]  /*0e60*/  ISETP.GE.U32.AND P0, PT, R5, R3, PT ;  /* 0x000000030500720c */ /* 0x000fda0003f06070 */
[----:B------:R-:W-:Y:S05]  /*0e70*/  @P0 BRA `(.L_x_6921) ;  /* 0x0000000000340947 */ /* 0x000fea0003800000 */
[----:B01----:R-:W0:Y:S01]  /*0e80*/  LDC.64 R6, c[0x0][0x388] ;  /* 0x0000e200ff067b82 */ /* 0x003e220000000a00 */
[----:B------:R-:W-:Y:S02]  /*0e90*/  IADD3 R9, PT, PT, R2, R5, RZ ;  /* 0x0000000502097210 */ /* 0x000fe40007ffe0ff */
[----:B------:R-:W-:-:S03]  /*0ea0*/  IADD3 R5, PT, PT, R5, 0x80, RZ ;  /* 0x0000008005057810 */ /* 0x000fc60007ffe0ff */
[----:B0-----:R-:W-:-:S05]  /*0eb0*/  IMAD.WIDE.U32 R6, R9, 0x4, R6 ;  /* 0x0000000409067825 */ /* 0x001fca00078e0006 */
[----:B------:R1:W-:Y:S02]  /*0ec0*/  STG.E desc[UR4][R6.64], R12 ;  /* 0x0000000c06007986 */ /* 0x0003e4000c101904 */
.L_x_6920:
        /* <DEDUP_REMOVED lines=8> */
.L_x_6921:
[----:B------:R-:W-:Y:S05]  /*0f50*/  BSYNC.RELIABLE B1 ;  /* 0x0000000000017941 */ /* 0x000fea0003800100 */
.L_x_6917:
[----:B------:R-:W-:-:S13]  /*0f60*/  ISETP.GE.U32.AND P0, PT, R5, R3, PT ;  /* 0x000000030500720c */ /* 0x000fda0003f06070 */
[----:B012---:R-:W0:Y:S01]  /*0f70*/  @!P0 LDC.64 R6, c[0x0][0x388] ;  /* 0x0000e200ff068b82 */ /* 0x007e220000000a00 */
[----:B------:R-:W-:Y:S02]  /*0f80*/  @!P0 IADD3 R9, PT, PT, R2, R5, RZ ;  /* 0x0000000502098210 */ /* 0x000fe40007ffe0ff */
[----:B------:R-:W-:-:S03]  /*0f90*/  @!P0 IADD3 R5, PT, PT, R5, 0x80, RZ ;  /* 0x0000008005058810 */ /* 0x000fc60007ffe0ff */
[----:B0-----:R-:W-:-:S05]  /*0fa0*/  @!P0 IMAD.WIDE.U32 R6, R9, 0x4, R6 ;  /* 0x0000000409068825 */ /* 0x001fca00078e0006 */
[----:B------:R2:W-:Y:S02]  /*0fb0*/  @!P0 STG.E desc[UR4][R6.64], R20 ;  /* 0x0000001406008986 */ /* 0x0005e4000c101904 */
.L_x_6922:
[----:B------:R-:W-:Y:S05]  /*0fc0*/  BSYNC.RECONVERGENT B0 ;  /* 0x0000000000007941 */ /* 0x000fea0003800200 */
.L_x_6916:
        /* <DEDUP_REMOVED lines=8> */
.L_x_6899:
[----:B------:R-:W0:Y:S01]  /*1050*/  S2R R0, SR_TID.X ;  /* 0x0000000000007919 */ /* 0x000e220000002100 */
[----:B------:R-:W1:Y:S08]  /*1060*/  LDC.64 R4, c[0x0][0x3a0] ;  /* 0x0000e800ff047b82 */ /* 0x000e700000000a00 */
[----:B------:R-:W2:Y:S08]  /*1070*/  LDC.64 R6, c[0x0][0x390] ;  /* 0x0000e400ff067b82 */ /* 0x000eb00000000a00 */
[----:B------:R-:W3:Y:S01]  /*1080*/  LDC.64 R28, c[0x0][0x398] ;  /* 0x0000e600ff1c7b82 */ /* 0x000ee20000000a00 */
[----:B-1----:R-:W-:-:S04]  /*1090*/  IMAD.WIDE.U32 R4, R2, 0x4, R4 ;  /* 0x0000000402047825 */ /* 0x002fc800078e0004 */
[----:B0-----:R-:W-:-:S04]  /*10a0*/  IMAD.WIDE.U32 R4, R0, 0x10, R4 ;  /* 0x0000001000047825 */ /* 0x001fc800078e0004 */
[C---:B--2---:R-:W-:Y:S01]  /*10b0*/  IMAD.WIDE.U32 R6, R2.reuse, 0x4, R6 ;  /* 0x0000000402067825 */ /* 0x044fe200078e0006 */
[----:B------:R-:W2:Y:S03]  /*10c0*/  LDG.E.128 R20, desc[UR4][R4.64] ;  /* 0x0000000404147981 */ /* 0x000ea6000c1e1d00 */
[----:B---3--:R-:W-:-:S04]  /*10d0*/  IMAD.WIDE.U32 R28, R2, 0x4, R28 ;  /* 0x00000004021c7825 */ /* 0x008fc800078e001c */
[C---:B------:R-:W-:Y:S02]  /*10e0*/  IMAD.WIDE.U32 R8, R0.reuse, 0x10, R6 ;  /* 0x0000001000087825 */ /* 0x040fe400078e0006 */
[----:B------:R-:W3:Y:S02]  /*10f0*/  LDG.E.128 R4, desc[UR4][R4.64+0x800] ;  /* 0x0008000404047981 */ /* 0x000ee4000c1e1d00 */
[----:B------:R-:W-:Y:S02]  /*1100*/  IMAD.WIDE.U32 R28, R0, 0x10, R28 ;  /* 0x00000010001c7825 */ /* 0x000fe400078e001c */
[----:B------:R-:W4:Y:S04]  /*1110*/  LDG.E.128 R24, desc[UR4][R8.64] ;  /* 0x0000000408187981 */ /* 0x000f28000c1e1d00 */
[----:B------:R-:W4:Y:S04]  /*1120*/  LDG.E.128 R16, desc[UR4][R28.64] ;  /* 0x000000041c107981 */ /* 0x000f28000c1e1d00 */
[----:B------:R-:W5:Y:S04]  /*1130*/  LDG.E.128 R12, desc[UR4][R28.64+0x800] ;  /* 0x000800041c0c7981 */ /* 0x000f68000c1e1d00 */
[----:B------:R-:W5:Y:S01]  /*1140*/  LDG.E.128 R8, desc[UR4][R8.64+0x800] ;  /* 0x0008000408087981 */ /* 0x000f62000c1e1d00 */
[----:B--2---:R-:W-:Y:S01]  /*1150*/  FSETP.GEU.FTZ.AND P0, PT, |R21|, 0.5, PT ;  /* 0x3f0000001500780b */ /* 0x004fe20003f1e200 */
[----:B----4-:R-:W-:-:S12]  /*1160*/  FADD.FTZ R3, -R25, R17 ;  /* 0x0000001119037221 */ /* 0x010fd80000010100 */
[C---:B------:R-:W-:Y:S01]  /*1170*/  @!P0 FFMA.FTZ R25, R21.reuse, R3, R25 ;  /* 0x0000000315198223 */ /* 0x040fe20000010019 */
[----:B------:R-:W-:-:S04]  /*1180*/  @P0 FADD.FTZ R21, -R21, 1 ;  /* 0x3f80000015150421 */ /* 0x000fc80000010100 */
[----:B------:R-:W-:Y:S01]  /*1190*/  @P0 FFMA.FTZ R25, -R3, R21, R17 ;  /* 0x0000001503190223 */ /* 0x000fe20000010111 */
[----:B------:R-:W-:Y:S01]  /*11a0*/  FSETP.GEU.FTZ.AND P0, PT, |R20|, 0.5, PT ;  /* 0x3f0000001400780b */ /* 0x000fe20003f1e200 */
[----:B------:R-:W-:-:S12]  /*11b0*/  FADD.FTZ R3, -R24, R16 ;  /* 0x0000001018037221 */ /* 0x000fd80000010100 */
[C---:B------:R-:W-:Y:S01]  /*11c0*/  @!P0 FFMA.FTZ R24, R20.reuse, R3, R24 ;  /* 0x0000000314188223 */ /* 0x040fe20000010018 */
[----:B------:R-:W-:-:S04]  /*11d0*/  @P0 FADD.FTZ R20, -R20, 1 ;  /* 0x3f80000014140421 */ /* 0x000fc80000010100 */
[----:B------:R-:W-:Y:S02]  /*11e0*/  @P0 FFMA.FTZ R24, -R3, R20, R16 ;  /* 0x0000001403180223 */ /* 0x000fe40000010110 */
[----:B------:R-:W0:Y:S01]  /*11f0*/  LDC.64 R16, c[0x0][0x388] ;  /* 0x0000e200ff107b82 */ /* 0x000e220000000a00 */
[----:B------:R-:W-:Y:S02]  /*1200*/  FSETP.GEU.FTZ.AND P0, PT, |R22|, 0.5, PT ;  /* 0x3f0000001600780b */ /* 0x000fe40003f1e200 */
[----:B------:R-:W-:Y:S02]  /*1210*/  FSETP.GEU.FTZ.AND P1, PT, |R23|, 0.5, PT ;  /* 0x3f0000001700780b */ /* 0x000fe40003f3e200 */
[----:B---3--:R-:W-:Y:S02]  /*1220*/  FSETP.GEU.FTZ.AND P2, PT, |R4|, 0.5, PT ;  /* 0x3f0000000400780b */ /* 0x008fe40003f5e200 */
[----:B------:R-:W-:Y:S02]  /*1230*/  FSETP.GEU.FTZ.AND P3, PT, |R5|, 0.5, PT ;  /* 0x3f0000000500780b */ /* 0x000fe40003f7e200 */
[----:B------:R-:W-:-:S02]  /*1240*/  FSETP.GEU.FTZ.AND P4, PT, |R6|, 0.5, PT ;  /* 0x3f0000000600780b */ /* 0x000fc40003f9e200 */
[----:B------:R-:W-:Y:S01]  /*1250*/  FSETP.GEU.FTZ.AND P5, PT, |R7|, 0.5, PT ;  /* 0x3f0000000700780b */ /* 0x000fe20003fbe200 */
[----:B0-----:R-:W-:-:S04]  /*1260*/  IMAD.WIDE.U32 R2, R2, 0x4, R16 ;  /* 0x0000000402027825 */ /* 0x001fc800078e0010 */
[----:B------:R-:W-:Y:S01]  /*1270*/  FADD.FTZ R17, -R26, R18 ;  /* 0x000000121a117221 */ /* 0x000fe20000010100 */
[----:B------:R-:W-:-:S03]  /*1280*/  FADD.FTZ R16, -R27, R19 ;  /* 0x000000131b107221 */ /* 0x000fc60000010100 */
[C---:B------:R-:W-:Y:S01]  /*1290*/  @!P0 FFMA.FTZ R26, R22.reuse, R17, R26 ;  /* 0x00000011161a8223 */ /* 0x040fe2000001001a */
[C---:B------:R-:W-:Y:S01]  /*12a0*/  @!P1 FFMA.FTZ R27, R23.reuse, R16, R27 ;  /* 0x00000010171b9223 */ /* 0x040fe2000001001b */
[----:B------:R-:W-:Y:S01]  /*12b0*/  @P0 FADD.FTZ R22, -R22, 1 ;  /* 0x3f80000016160421 */ /* 0x000fe20000010100 */
[----:B------:R-:W-:Y:S01]  /*12c0*/  @P1 FADD.FTZ R23, -R23, 1 ;  /* 0x3f80000017171421 */ /* 0x000fe20000010100 */
[----:B------:R-:W-:-:S04]  /*12d0*/  IMAD.WIDE.U32 R2, R0, 0x10, R2 ;  /* 0x0000001000027825 */ /* 0x000fc800078e0002 */
[----:B-----5:R-:W-:Y:S01]  /*12e0*/  FADD.FTZ R0, -R11, R15 ;  /* 0x0000000f0b007221 */ /* 0x020fe20000010100 */
[----:B------:R-:W-:Y:S01]  /*12f0*/  @P0 FFMA.FTZ R26, -R17, R22, R18 ;  /* 0x00000016111a0223 */ /* 0x000fe20000010112 */
[----:B------:R-:W-:Y:S01]  /*1300*/  @P1 FFMA.FTZ R27, -R16, R23, R19 ;  /* 0x00000017101b1223 */ /* 0x000fe20000010113 */
[----:B------:R-:W-:Y:S01]  /*1310*/  FADD.FTZ R19, -R8, R12 ;  /* 0x0000000c08137221 */ /* 0x000fe20000010100 */
[----:B------:R-:W-:Y:S01]  /*1320*/  FADD.FTZ R16, -R9, R13 ;  /* 0x0000000d09107221 */ /* 0x000fe20000010100 */
[----:B------:R-:W-:Y:S01]  /*1330*/  FADD.FTZ R17, -R10, R14 ;  /* 0x0000000e0a117221 */ /* 0x000fe20000010100 */
[----:B------:R-:W-:Y:S01]  /*1340*/  @!P5 FFMA.FTZ R11, R7, R0, R11 ;  /* 0x00000000070bd223 */ /* 0x000fe2000001000b */
[----:B------:R-:W-:Y:S01]  /*1350*/  @!P2 FFMA.FTZ R8, R4, R19, R8 ;  /* 0x000000130408a223 */ /* 0x000fe20000010008 */
[C---:B------:R-:W-:Y:S01]  /*1360*/  @!P3 FFMA.FTZ R9, R5.reuse, R16, R9 ;  /* 0x000000100509b223 */ /* 0x040fe20000010009 */
        /* <DEDUP_REMOVED lines=9> */
[----:B------:R-:W-:Y:S04]  /*1400*/  STG.E.128 desc[UR4][R2.64], R24 ;  /* 0x0000001802007986 */ /* 0x000fe8000c101d04 */
[----:B------:R-:W-:Y:S01]  /*1410*/  STG.E.128 desc[UR4][R2.64+0x800], R8 ;  /* 0x0008000802007986 */ /* 0x000fe2000c101d04 */
[----:B------:R-:W-:Y:S05]  /*1420*/  EXIT ;  /* 0x000000000000794d */ /* 0x000fea0003800000 */
.L_x_6923:
        /* <DEDUP_REMOVED lines=13> */
.L_x_8031:


//--------------------- .text._ZN2at6native29vectorized_elementwise_kernelILi8EZZZNS0_44_GLOBAL__N__40a83637_7_Lerp_cu_7dd49032_296918lerp_tensor_kernelERNS_18TensorIteratorBaseEENKUlvE0_clEvENKUlvE0_clEvEUlfffE_St5arrayIPcLm4EEEEviT0_T1_ --------------------------
	.section	.text._ZN2at6native29vectorized_elementwise_kernelILi8EZZZNS0_44_GLOBAL__N__40a83637_7_Lerp_cu_7dd49032_296918lerp_tensor_kernelERNS_18TensorIteratorBaseEENKUlvE0_clEvENKUlvE0_clEvEUlfffE_St5arrayIPcLm4EEEEviT0_T1_,"ax",@progbits
	.align	128
        .global         _ZN2at6native29vectorized_elementwise_kernelILi8EZZZNS0_44_GLOBAL__N__40a83637_7_Lerp_cu_7dd49032_296918lerp_tensor_kernelERNS_18TensorIteratorBaseEENKUlvE0_clEvENKUlvE0_clEvEUlfffE_St5arrayIPcLm4EEEEviT0_T1_
        .type           _ZN2at6native29vectorized_elementwise_kernelILi8EZZZNS0_44_GLOBAL__N__40a83637_7_Lerp_cu_7dd49032_296918lerp_tensor_kernelERNS_18TensorIteratorBaseEENKUlvE0_clEvENKUlvE0_clEvEUlfffE_St5arrayIPcLm4EEEEviT0_T1_,@function
        .size           _ZN2at6native29vectorized_elementwise_kernelILi8EZZZNS0_44_GLOBAL__N__40a83637_7_Lerp_cu_7dd49032_296918lerp_tensor_kernelERNS_18TensorIteratorBaseEENKUlvE0_clEvENKUlvE0_clEvEUlfffE_St5arrayIPcLm4EEEEviT0_T1_,(.L_x_8032 - _ZN2at6native29vectorized_elementwise_kernelILi8EZZZNS0_44_GLOBAL__N__40a83637_7_Lerp_cu_7dd49032_296918lerp_tensor_kernelERNS_18TensorIteratorBaseEENKUlvE0_clEvENKUlvE0_clEvEUlfffE_St5arrayIPcLm4EEEEviT0_T1_)
        .other          _ZN2at6native29vectorized_elementwise_kernelILi8EZZZNS0_44_GLOBAL__N__40a83637_7_Lerp_cu_7dd49032_296918lerp_tensor_kernelERNS_18TensorIteratorBaseEENKUlvE0_clEvENKUlvE0_clEvEUlfffE_St5arrayIPcLm4EEEEviT0_T1_,@"STO_CUDA_ENTRY STV_DEFAULT"
_ZN2at6native29vectorized_elementwise_kernelILi8EZZZNS0_44_GLOBAL__N__40a83637_7_Lerp_cu_7dd49032_296918lerp_tensor_kernelERNS_18TensorIteratorBaseEENKUlvE0_clEvENKUlvE0_clEvEUlfffE_St5arrayIPcLm4EEEEviT0_T1_:
.text._ZN2at6native29vectorized_elementwise_kernelILi8EZZZNS0_44_GLOBAL__N__40a83637_7_Lerp_cu_7dd49032_296918lerp_tensor_kernelERNS_18TensorIteratorBaseEENKUlvE0_clEvENKUlvE0_clEvEUlfffE_St5arrayIPcLm4EEEEviT0_T1_:
[----:B------:R-:W-:Y:S01]  /*0000*/  LDC R1, c[0x0][0x37c] ;  /* 0x0000df00ff017b82 */ /* 0x000fe20000000800 */
[----:B------:R-:W-:Y:S05]  /*0010*/  EXIT ;  /* 0x000000000000794d */ /* 0x000fea0003800000 */
.L_x_6924:
        /* <DEDUP_REMOVED lines=14> */
.L_x_8032:


//--------------------- .text._ZN2at6native18elementwise_kernelILi128ELi4EZNS0_15gpu_kernel_implIZZZNS0_44_GLOBAL__N__40a83637_7_Lerp_cu_7dd49032_296918lerp_tensor_kernelERNS_18TensorIteratorBaseEENKUlvE0_clEvENKUlvE_clEvEUldddE_EEvS5_RKT_EUliE_EEviT1_ --------------------------
	.section	.text._ZN2at6native18elementwise_kernelILi128ELi4EZNS0_15gpu_kernel_implIZZZNS0_44_GLOBAL__N__40a83637_7_Lerp_cu_7dd49032_296918lerp_tensor_kernelERNS_18TensorIteratorBaseEENKUlvE0_clEvENKUlvE_clEvEUldddE_EEvS5_RKT_EUliE_EEviT1_,"ax",@progbits
	.align	128
        .global         _ZN2at6native18elementwise_kernelILi128ELi4EZNS0_15gpu_kernel_implIZZZNS0_44_GLOBAL__N__40a83637_7_Lerp_cu_7dd49032_296918lerp_tensor_kernelERNS_18TensorIteratorBaseEENKUlvE0_clEvENKUlvE_clEvEUldddE_EEvS5_RKT_EUliE_EEviT1_
        .type           _ZN2at6native18elementwise_kernelILi128ELi4EZNS0_15gpu_kernel_implIZZZNS0_44_GLOBAL__N__40a83637_7_Lerp_cu_7dd49032_296918lerp_tensor_kernelERNS_18TensorIteratorBaseEENKUlvE0_clEvENKUlvE_clEvEUldddE_EEvS5_RKT_EUliE_EEviT1_,@function
        .size           _ZN2at6native18elementwise_kernelILi128ELi4EZNS0_15gpu_kernel_implIZZZNS0_44_GLOBAL__N__40a83637_7_Lerp_cu_7dd49032_296918lerp_tensor_kernelERNS_18TensorIteratorBaseEENKUlvE0_clEvENKUlvE_clEvEUldddE_EEvS5_RKT_EUliE_EEviT1_,(.L_x_8033 - _ZN2at6native18elementwise_kernelILi128ELi4EZNS0_15gpu_kernel_implIZZZNS0_44_GLOBAL__N__40a83637_7_Lerp_cu_7dd49032_296918lerp_tensor_kernelERNS_18TensorIteratorBaseEENKUlvE0_clEvENKUlvE_clEvEUldddE_EEvS5_RKT_EUliE_EEviT1_)
        .other          _ZN2at6native18elementwise_kernelILi128ELi4EZNS0_15gpu_kernel_implIZZZNS0_44_GLOBAL__N__40a83637_7_Lerp_cu_7dd49032_296918lerp_tensor_kernelERNS_18TensorIteratorBaseEENKUlvE0_clEvENKUlvE_clEvEUldddE_EEvS5_RKT_EUliE_EEviT1_,@"STO_CUDA_ENTRY STV_DEFAULT"
_ZN2at6native18elementwise_kernelILi128ELi4EZNS0_15gpu_kernel_implIZZZNS0_44_GLOBAL__N__40a83637_7_Lerp_cu_7dd49032_296918lerp_tensor_kernelERNS_18TensorIteratorBaseEENKUlvE0_clEvENKUlvE_clEvEUldddE_EEvS5_RKT_EUliE_EEviT1_:
.text._ZN2at6native18elementwise_kernelILi128ELi4EZNS0_15gpu_kernel_implIZZZNS0_44_GLOBAL__N__40a83637_7_Lerp_cu_7dd49032_296918lerp_tensor_kernelERNS_18TensorIteratorBaseEENKUlvE0_clEvENKUlvE_clEvEUldddE_EEvS5_RKT_EUliE_EEviT1_:
        /* <DEDUP_REMOVED lines=398> */
.L_x_6927:
        /* <DEDUP_REMOVED lines=18> */
.L_x_6932:
[----:B------:R-:W2:Y:S02]  /*1a00*/  LDG.E.U8 R2, desc[UR36][R2.64] ;  /* 0x0000002402027981 */ /* 0x000ea4000c1e1100 */
[----:B--2---:R4:W0:Y:S02]  /*1a10*/  I2F.F64.U16 R18, R2 ;  /* 0x0000000200127312 */ /* 0x0048240000101800 */
[----:B0---4-:R-:W-:Y:S05]  /*1a20*/  BRA `(.L_x_6934) ;  /* 0x0000000c00607947 */ /* 0x011fea0003800000 */
.L_x_6931:
        /* <DEDUP_REMOVED lines=9> */
.L_x_6936:
[----:B------:R-:W2:Y:S02]  /*1ac0*/  LDG.E R2, desc[UR36][R2.64] ;  /* 0x0000002402027981 */ /* 0x000ea4000c1e1900 */
[----:B--2---:R4:W0:Y:S02]  /*1ad0*/  I2F.F64 R18, R2 ;  /* 0x0000000200127312 */ /* 0x0048240000201c00 */
[----:B0---4-:R-:W-:Y:S05]  /*1ae0*/  BRA `(.L_x_6934) ;  /* 0x0000000c00307947 */ /* 0x011fea0003800000 */
.L_x_6935:
[----:B------:R-:W2:Y:S02]  /*1af0*/  LDG.E.U16 R2, desc[UR36][R2.64] ;  /* 0x0000002402027981 */ /* 0x000ea4000c1e1500 */
[----:B--2---:R4:W0:Y:S02]  /*1b00*/  I2F.F64.S16 R18, R2 ;  /* 0x0000000200127312 */ /* 0x0048240000101c00 */
[----:B0---4-:R-:W-:Y:S05]  /*1b10*/  BRA `(.L_x_6934) ;  /* 0x0000000c00247947 */ /* 0x011fea0003800000 */
.L_x_6930:
        /* <DEDUP_REMOVED lines=10> */
.L_x_6938:
[----:B------:R-:W2:Y:S02]  /*1bc0*/  LDG.E.U16 R0, desc[UR36][R2.64] ;  /* 0x0000002402007981 */ /* 0x000ea4000c1e1500 */
[----:B--2---:R-:W-:-:S05]  /*1bd0*/  HADD2.F32 R0, -RZ, R0.H0_H0 ;  /* 0x20000000ff007230 */ /* 0x004fca0000004100 */
[----:B------:R-:W-:-:S04]  /*1be0*/  FMUL.FTZ R0, R0, 1 ;  /* 0x3f80000000007820 */ /* 0x000fc80000410000 */
[----:B------:R3:W4:Y:S02]  /*1bf0*/  F2F.F64.F32 R18, R0 ;  /* 0x0000000000127310 */ /* 0x0007240000201800 */
[----:B---34-:R-:W-:Y:S05]  /*1c00*/  BRA `(.L_x_6934) ;  /* 0x0000000800e87947 */ /* 0x018fea0003800000 */
.L_x_6937:
        /* <DEDUP_REMOVED lines=10> */
.L_x_6940:
[----:B------:R-:W2:Y:S02]  /*1cb0*/  LDG.E.U16 R2, desc[UR36][R2.64] ;  /* 0x0000002402027981 */ /* 0x000ea4000c1e1500 */
[----:B--2---:R-:W-:-:S05]  /*1cc0*/  HADD2.F32 R0, -RZ, R2.H0_H0 ;  /* 0x20000002ff007230 */ /* 0x004fca0000004100 */
[----:B------:R-:W-:-:S04]  /*1cd0*/  FMUL.FTZ R0, R0, 1 ;  /* 0x3f80000000007820 */ /* 0x000fc80000410000 */
[----:B------:R4:W0:Y:S02]  /*1ce0*/  F2F.F64.F32 R18, R0 ;  /* 0x0000000000127310 */ /* 0x0008240000201800 */
[----:B0---4-:R-:W-:Y:S05]  /*1cf0*/  BRA `(.L_x_6934) ;  /* 0x0000000800ac7947 */ /* 0x011fea0003800000 */
.L_x_6939:
[----:B------:R3:W5:Y:S01]  /*1d00*/  LDG.E.64 R18, desc[UR36][R2.64] ;  /* 0x0000002402127981 */ /* 0x000762000c1e1b00 */
[----:B------:R-:W-:Y:S05]  /*1d10*/  BRA `(.L_x_6934) ;  /* 0x0000000800a47947 */ /* 0x000fea0003800000 */
.L_x_6929:
        /* <DEDUP_REMOVED lines=13> */
.L_x_6943:
[----:B------:R2:W5:Y:S01]  /*1df0*/  LDG.E.64 R18, desc[UR36][R2.64] ;  /* 0x0000002402127981 */ /* 0x000562000c1e1b00 */
[----:B------:R-:W-:Y:S05]  /*1e00*/  BRA `(.L_x_6934) ;  /* 0x0000000800687947 */ /* 0x000fea0003800000 */
.L_x_6942:
        /* <DEDUP_REMOVED lines=25> */
[----:B------:R2:W3:Y:S02]  /*1fa0*/  F2F.F64.F32 R18, R5 ;  /* 0x0000000500127310 */ /* 0x0004e40000201800 */
[----:B--23--:R-:W-:Y:S05]  /*1fb0*/  BRA `(.L_x_6934) ;  /* 0x0000000400fc7947 */ /* 0x00cfea0003800000 */
.L_x_6945:
        /* <DEDUP_REMOVED lines=14> */
.L_x_6944:
[----:B------:R-:W2:Y:S02]  /*20a0*/  LDG.E.U16 R0, desc[UR36][R2.64] ;  /* 0x0000002402007981 */ /* 0x000ea4000c1e1500 */
[----:B--2---:R-:W-:-:S05]  /*20b0*/  SHF.L.U32 R0, R0, 0x10, RZ ;  /* 0x0000001000007819 */ /* 0x004fca00000006ff */
[----:B------:R-:W-:-:S04]  /*20c0*/  FMUL.FTZ R0, R0, 1 ;  /* 0x3f80000000007820 */ /* 0x000fc80000410000 */
[----:B------:R2:W3:Y:S02]  /*20d0*/  F2F.F64.F32 R18, R0 ;  /* 0x0000000000127310 */ /* 0x0004e40000201800 */
[----:B--23--:R-:W-:Y:S05]  /*20e0*/  BRA `(.L_x_6934) ;  /* 0x0000000400b07947 */ /* 0x00cfea0003800000 */
.L_x_6941:
        /* <DEDUP_REMOVED lines=11> */
.L_x_6948:
        /* <DEDUP_REMOVED lines=21> */
.L_x_6950:
[----:B------:R-:W-:Y:S05]  /*22f0*/  BSYNC.RECONVERGENT B0 ;  /* 0x0000000000007941 */ /* 0x000fea0003800200 */
.L_x_6949:
[----:B------:R-:W-:Y:S01]  /*2300*/  IMAD.SHL.U32 R0, R0, 0x100000, RZ ;  /* 0x0010000000007824 */ /* 0x000fe200078e00ff */
[----:B------:R-:W-:-:S04]  /*2310*/  LEA R2, R2, 0x3b800000, 0x17 ;  /* 0x3b80000002027811 */ /* 0x000fc800078eb8ff */
[----:B------:R-:W-:-:S05]  /*2320*/  LOP3.LUT R0, R2, R0, R7, 0xfe, !PT ;  /* 0x0000000002007212 */ /* 0x000fca00078efe07 */
[----:B------:R-:W-:-:S04]  /*2330*/  FMUL.FTZ R0, R0, 1 ;  /* 0x3f80000000007820 */ /* 0x000fc80000410000 */
[----:B------:R2:W3:Y:S02]  /*2340*/  F2F.F64.F32 R18, R0 ;  /* 0x0000000000127310 */ /* 0x0004e40000201800 */
[----:B--23--:R-:W-:Y:S05]  /*2350*/  BRA `(.L_x_6934) ;  /* 0x0000000400147947 */ /* 0x00cfea0003800000 */
.L_x_6947:
        /* <DEDUP_REMOVED lines=21> */
.L_x_6952:
[----:B------:R-:W-:Y:S05]  /*24b0*/  BSYNC.RECONVERGENT B0 ;  /* 0x0000000000007941 */ /* 0x000fea0003800200 */
.L_x_6951:
[----:B------:R-:W-:Y:S01]  /*24c0*/  IMAD.SHL.U32 R0, R0, 0x200000, RZ ;  /* 0x0020000000007824 */ /* 0x000fe200078e00ff */
[----:B------:R-:W-:-:S04]  /*24d0*/  LEA R2, R2, 0x37800000, 0x17 ;  /* 0x3780000002027811 */ /* 0x000fc800078eb8ff */
[----:B------:R-:W-:-:S05]  /*24e0*/  LOP3.LUT R0, R2, R0, R7, 0xfe, !PT ;  /* 0x0000000002007212 */ /* 0x000fca00078efe07 */
[----:B------:R-:W-:-:S04]  /*24f0*/  FMUL.FTZ R0, R0, 1 ;  /* 0x3f80000000007820 */ /* 0x000fc80000410000 */
[----:B------:R2:W3:Y:S02]  /*2500*/  F2F.F64.F32 R18, R0 ;  /* 0x0000000000127310 */ /* 0x0004e40000201800 */
[----:B--23--:R-:W-:Y:S05]  /*2510*/  BRA `(.L_x_6934) ;  /* 0x0000000000a47947 */ /* 0x00cfea0003800000 */
.L_x_6946:
[----:B------:R-:W-:-:S09]  /*2520*/  UISETP.NE.AND UP0, UPT, UR4, 0x1c, UPT ;  /* 0x0000001c0400788c */ /* 0x000fd2000bf05270 */
[----:B------:R-:W-:Y:S05]  /*2530*/  BRA.U !UP0, `(.L_x_6953) ;  /* 0x0000000108947547 */ /* 0x000fea000b800000 */
[----:B------:R-:W-:-:S09]  /*2540*/  UISETP.NE.AND UP0, UPT, UR4, 0x1d, UPT ;  /* 0x0000001d0400788c */ /* 0x000fd2000bf05270 */
[----:B------:R-:W-:Y:S05]  /*2550*/  BRA.U !UP0, `(.L_x_6954) ;  /* 0x0000000108807547 */ /* 0x000fea000b800000 */
[----:B------:R-:W-:-:S09]  /*2560*/  UISETP.NE.AND UP0, UPT, UR4, 0x2c, UPT ;  /* 0x0000002c0400788c */ /* 0x000fd2000bf05270 */
[----:B------:R-:W-:Y:S05]  /*2570*/  BRA.U !UP0, `(.L_x_6955) ;  /* 0x0000000108487547 */ /* 0x000fea000b800000 */
.L_x_6933:
        /* <DEDUP_REMOVED lines=16> */
.L_x_6956:
[----:B------:R-:W-:Y:S01]  /*2680*/  CS2R R18, SRZ ;  /* 0x0000000000127805 */ /* 0x000fe2000001ff00 */
[----:B------:R-:W-:Y:S06]  /*2690*/  BRA `(.L_x_6934) ;  /* 0x0000000000447947 */ /* 0x000fec0003800000 */
.L_x_6955:
[----:B------:R-:W2:Y:S01]  /*26a0*/  LDG.E.U8 R0, desc[UR36][R2.64] ;  /* 0x0000002402007981 */ /* 0x000ea2000c1e1100 */
[----:B------:R-:W-:Y:S01]  /*26b0*/  IMAD.MOV.U32 R18, RZ, RZ, 0x0 ;  /* 0x00000000ff127424 */ /* 0x000fe200078e00ff */
[----:B------:R-:W-:Y:S02]  /*26c0*/  MOV R19, 0x38000000 ;  /* 0x3800000000137802 */ /* 0x000fe40000000f00 */
        /* <DEDUP_REMOVED lines=9> */
.L_x_6954:
[----:B------:R-:W2:Y:S02]  /*2760*/  LDG.E.64 R18, desc[UR36][R2.64] ;  /* 0x0000002402127981 */ /* 0x000ea4000c1e1b00 */
[----:B--2---:R-:W2:Y:S02]  /*2770*/  I2F.F64.U64 R18, R18 ;  /* 0x0000001200127312 */ /* 0x004ea40000301800 */
[----:B--2---:R-:W-:Y:S05]  /*2780*/  BRA `(.L_x_6934) ;  /* 0x0000000000087947 */ /* 0x004fea0003800000 */
.L_x_6953:
[----:B------:R-:W2:Y:S02]  /*2790*/  LDG.E R2, desc[UR36][R2.64] ;  /* 0x0000002402027981 */ /* 0x000ea4000c1e1900 */
[----:B--2---:R0:W1:Y:S02]  /*27a0*/  I2F.F64.U32 R18, R2 ;  /* 0x0000000200127312 */ /* 0x0040640000201800 */
.L_x_6934:
[----:B------:R-:W-:Y:S05]  /*27b0*/  BSYNC.RECONVERGENT B6 ;  /* 0x0000000000067941 */ /* 0x000fea0003800200 */
.L_x_6928:
[----:B------:R-:W0:Y:S01]  /*27c0*/  LDCU.64 UR6, c[0x0][0x658] ;  /* 0x0000cb00ff0677ac */ /* 0x000e220008000a00 */
[----:B------:R-:W-:Y:S01]  /*27d0*/  BSSY.RECONVERGENT B6, `(.L_x_6957) ;  /* 0x00000ec000067945 */ /* 0x000fe20003800200 */
[----:B------:R-:W-:-:S04]  /*27e0*/  UPRMT UR4, UR39, 0x9910, URZ ;  /* 0x0000991027047896 */ /* 0x000fc800080000ff */
[----:B------:R-:W-:Y:S01]  /*27f0*/  UISETP.GT.AND UP0, UPT, UR4, 0x9, UPT ;  /* 0x000000090400788c */ /* 0x000fe2000bf04270 */
[----:B0-23--:R-:W-:-:S05]  /*2800*/  IADD3 R2, P0, PT, R16, UR6, RZ ;  /* 0x0000000610027c10 */ /* 0x00dfca000ff1e0ff */
        /* <DEDUP_REMOVED lines=12> */
[----:B0-2---:R-:W-:Y:S05]  /*28d0*/  BRA `(.L_x_6963) ;  /* 0x0000000c006c7947 */ /* 0x005fea0003800000 */
.L_x_6961:
[----:B------:R-:W2:Y:S02]  /*28e0*/  LDG.E.U8 R2, desc[UR36][R2.64] ;  /* 0x0000002402027981 */ /* 0x000ea4000c1e1100 */
[----:B--2---:R0:W2:Y:S02]  /*28f0*/  I2F.F64.U16 R16, R2 ;  /* 0x0000000200107312 */ /* 0x0040a40000101800 */
[----:B0-2---:R-:W-:Y:S05]  /*2900*/  BRA `(.L_x_6963) ;  /* 0x0000000c00607947 */ /* 0x005fea0003800000 */
.L_x_6960:
        /* <DEDUP_REMOVED lines=9> */
.L_x_6965:
[----:B------:R-:W2:Y:S02]  /*29a0*/  LDG.E R2, desc[UR36][R2.64] ;  /* 0x0000002402027981 */ /* 0x000ea4000c1e1900 */
[----:B--2---:R0:W2:Y:S02]  /*29b0*/  I2F.F64 R16, R2 ;  /* 0x0000000200107312 */ /* 0x0040a40000201c00 */
[----:B0-2---:R-:W-:Y:S05]  /*29c0*/  BRA `(.L_x_6963) ;  /* 0x0000000c00307947 */ /* 0x005fea0003800000 */
.L_x_6964:
[----:B------:R-:W2:Y:S02]  /*29d0*/  LDG.E.U16 R2, desc[UR36][R2.64] ;  /* 0x0000002402027981 */ /* 0x000ea4000c1e1500 */
[----:B--2---:R0:W2:Y:S02]  /*29e0*/  I2F.F64.S16 R16, R2 ;  /* 0x0000000200107312 */ /* 0x0040a40000101c00 */
[----:B0-2---:R-:W-:Y:S05]  /*29f0*/  BRA `(.L_x_6963) ;  /* 0x0000000c00247947 */ /* 0x005fea0003800000 */
.L_x_6959:
        /* <DEDUP_REMOVED lines=10> */
.L_x_6967:
[----:B------:R-:W2:Y:S02]  /*2aa0*/  LDG.E.U16 R0, desc[UR36][R2.64] ;  /* 0x0000002402007981 */ /* 0x000ea4000c1e1500 */
[----:B--2---:R-:W-:-:S05]  /*2ab0*/  HADD2.F32 R0, -RZ, R0.H0_H0 ;  /* 0x20000000ff007230 */ /* 0x004fca0000004100 */
[----:B------:R-:W-:-:S04]  /*2ac0*/  FMUL.FTZ R0, R0, 1 ;  /* 0x3f80000000007820 */ /* 0x000fc80000410000 */
[----:B------:R4:W0:Y:S02]  /*2ad0*/  F2F.F64.F32 R16, R0 ;  /* 0x0000000000107310 */ /* 0x0008240000201800 */
[----:B0---4-:R-:W-:Y:S05]  /*2ae0*/  BRA `(.L_x_6963) ;  /* 0x0000000800e87947 */ /* 0x011fea0003800000 */
.L_x_6966:
        /* <DEDUP_REMOVED lines=10> */
.L_x_6969:
[----:B------:R-:W2:Y:S02]  /*2b90*/  LDG.E.U16 R2, desc[UR36][R2.64] ;  /* 0x0000002402027981 */ /* 0x000ea4000c1e1500 */
[----:B--2---:R-:W-:-:S05]  /*2ba0*/  HADD2.F32 R0, -RZ, R2.H0_H0 ;  /* 0x20000002ff007230 */ /* 0x004fca0000004100 */
[----:B------:R-:W-:-:S04]  /*2bb0*/  FMUL.FTZ R0, R0, 1 ;  /* 0x3f80000000007820 */ /* 0x000fc80000410000 */
[----:B------:R0:W2:Y:S02]  /*2bc0*/  F2F.F64.F32 R16, R0 ;  /* 0x0000000000107310 */ /* 0x0000a40000201800 */
[----:B0-2---:R-:W-:Y:S05]  /*2bd0*/  BRA `(.L_x_6963) ;  /* 0x0000000800ac7947 */ /* 0x005fea0003800000 */
.L_x_6968:
[----:B------:R4:W5:Y:S01]  /*2be0*/  LDG.E.64 R16, desc[UR36][R2.64] ;  /* 0x0000002402107981 */ /* 0x000962000c1e1b00 */
[----:B------:R-:W-:Y:S05]  /*2bf0*/  BRA `(.L_x_6963) ;  /* 0x0000000800a47947 */ /* 0x000fea0003800000 */
.L_x_6958:
        /* <DEDUP_REMOVED lines=13> */
.L_x_6972:
[----:B------:R3:W5:Y:S01]  /*2cd0*/  LDG.E.64 R16, desc[UR36][R2.64] ;  /* 0x0000002402107981 */ /* 0x000762000c1e1b00 */
[----:B------:R-:W-:Y:S05]  /*2ce0*/  BRA `(.L_x_6963) ;  /* 0x0000000800687947 */ /* 0x000fea0003800000 */
.L_x_6971:
        /* <DEDUP_REMOVED lines=27> */
.L_x_6974:
        /* <DEDUP_REMOVED lines=12> */
[----:B------:R3:W4:Y:S02]  /*2f60*/  F2F.F64.F32 R16, R0 ;  /* 0x0000000000107310 */ /* 0x0007240000201800 */
[----:B---34-:R-:W-:Y:S05]  /*2f70*/  BRA `(.L_x_6963) ;  /* 0x0000000400c47947 */ /* 0x018fea0003800000 */
.L_x_6973:
[----:B------:R-:W2:Y:S02]  /*2f80*/  LDG.E.U16 R0, desc[UR36][R2.64] ;  /* 0x0000002402007981 */ /* 0x000ea4000c1e1500 */
[----:B--2---:R-:W-:-:S05]  /*2f90*/  SHF.L.U32 R0, R0, 0x10, RZ ;  /* 0x0000001000007819 */ /* 0x004fca00000006ff */
[----:B------:R-:W-:-:S04]  /*2fa0*/  FMUL.FTZ R0, R0, 1 ;  /* 0x3f80000000007820 */ /* 0x000fc80000410000 */
[----:B------:R3:W4:Y:S02]  /*2fb0*/  F2F.F64.F32 R16, R0 ;  /* 0x0000000000107310 */ /* 0x0007240000201800 */
[----:B---34-:R-:W-:Y:S05]  /*2fc0*/  BRA `(.L_x_6963) ;  /* 0x0000000400b07947 */ /* 0x018fea0003800000 */
.L_x_6970:
        /* <DEDUP_REMOVED lines=11> */
.L_x_6977:
        /* <DEDUP_REMOVED lines=21> */
.L_x_6979:
[----:B------:R-:W-:Y:S05]  /*31d0*/  BSYNC.RECONVERGENT B0 ;  /* 0x0000000000007941 */ /* 0x000fea0003800200 */
.L_x_6978:
[----:B------:R-:W-:Y:S01]  /*31e0*/  IMAD.SHL.U32 R0, R0, 0x100000, RZ ;  /* 0x0010000000007824 */ /* 0x000fe200078e00ff */
[----:B------:R-:W-:-:S04]  /*31f0*/  LEA R2, R2, 0x3b800000, 0x17 ;  /* 0x3b80000002027811 */ /* 0x000fc800078eb8ff */
[----:B------:R-:W-:-:S05]  /*3200*/  LOP3.LUT R0, R2, R0, R7, 0xfe, !PT ;  /* 0x0000000002007212 */ /* 0x000fca00078efe07 */
[----:B------:R-:W-:-:S04]  /*3210*/  FMUL.FTZ R0, R0, 1 ;  /* 0x3f80000000007820 */ /* 0x000fc80000410000 */
[----:B------:R3:W4:Y:S02]  /*3220*/  F2F.F64.F32 R16, R0 ;  /* 0x0000000000107310 */ /* 0x0007240000201800 */
[----:B---34-:R-:W-:Y:S05]  /*3230*/  BRA `(.L_x_6963) ;  /* 0x0000000400147947 */ /* 0x018fea0003800000 */
.L_x_6976:
        /* <DEDUP_REMOVED lines=21> */
.L_x_6981:
[----:B------:R-:W-:Y:S05]  /*3390*/  BSYNC.RECONVERGENT B0 ;  /* 0x0000000000007941 */ /* 0x000fea0003800200 */
.L_x_6980:
[----:B------:R-:W-:Y:S01]  /*33a0*/  IMAD.SHL.U32 R0, R0, 0x200000, RZ ;  /* 0x0020000000007824 */ /* 0x000fe200078e00ff */
[----:B------:R-:W-:-:S04]  /*33b0*/  LEA R2, R2, 0x37800000, 0x17 ;  /* 0x3780000002027811 */ /* 0x000fc800078eb8ff */
[----:B------:R-:W-:-:S05]  /*33c0*/  LOP3.LUT R0, R2, R0, R7, 0xfe, !PT ;  /* 0x0000000002007212 */ /* 0x000fca00078efe07 */
[----:B------:R-:W-:-:S04]  /*33d0*/  FMUL.FTZ R0, R0, 1 ;  /* 0x3f80000000007820 */ /* 0x000fc80000410000 */
[----:B------:R3:W4:Y:S02]  /*33e0*/  F2F.F64.F32 R16, R0 ;  /* 0x0000000000107310 */ /* 0x0007240000201800 */
[----:B---34-:R-:W-:Y:S05]  /*33f0*/  BRA `(.L_x_6963) ;  /* 0x0000000000a47947 */ /* 0x018fea0003800000 */
.L_x_6975:
[----:B------:R-:W-:-:S09]  /*3400*/  UISETP.NE.AND UP0, UPT, UR4, 0x1c, UPT ;  /* 0x0000001c0400788c */ /* 0x000fd2000bf05270 */
[----:B------:R-:W-:Y:S05]  /*3410*/  BRA.U !UP0, `(.L_x_6982) ;  /* 0x0000000108947547 */ /* 0x000fea000b800000 */
[----:B------:R-:W-:-:S09]  /*3420*/  UISETP.NE.AND UP0, UPT, UR4, 0x1d, UPT ;  /* 0x0000001d0400788c */ /* 0x000fd2000bf05270 */
[----:B------:R-:W-:Y:S05]  /*3430*/  BRA.U !UP0, `(.L_x_6983) ;  /* 0x0000000108807547 */ /* 0x000fea000b800000 */
[----:B------:R-:W-:-:S09]  /*3440*/  UISETP.NE.AND UP0, UPT, UR4, 0x2c, UPT ;  /* 0x0000002c0400788c */ /* 0x000fd2000bf05270 */
[----:B------:R-:W-:Y:S05]  /*3450*/  BRA.U !UP0, `(.L_x_6984) ;  /* 0x0000000108487547 */ /* 0x000fea000b800000 */
.L_x_6962:
[----:B------:R-:W-:Y:S01]  /*3460*/  MOV R2, 0x0 ;  /* 0x0000000000027802 */ /* 0x000fe20000000f00 */
[----:B------:R-:W0:Y:S01]  /*3470*/  LDCU.64 UR4, c[0x4][0x128] ;  /* 0x01002500ff0477ac */ /* 0x000e220008000a00 */
[----:B------:R-:W-:Y:S02]  /*3480*/  HFMA2 R12, -RZ, RZ, 0, 5.9604644775390625e-08 ;  /* 0x00000001ff0c7431 */ /* 0x000fe400000001ff */
[----:B------:R-:W-:Y:S01]  /*3490*/  IMAD.MOV.U32 R8, RZ, RZ, 0x4e ;  /* 0x0000004eff087424 */ /* 0x000fe200078e00ff */
[----:B------:R-:W2:Y:S01]  /*34a0*/  LDCU.64 UR6, c[0x4][0x130] ;  /* 0x01002600ff0677ac */ /* 0x000ea20008000a00 */
[----:B------:R-:W3:Y:S01]  /*34b0*/  LDC.64 R2, c[0x4][R2] ;  /* 0x0100000002027b82 */ /* 0x000ee20000000a00 */
[----:B------:R-:W-:Y:S01]  /*34c0*/  IMAD.MOV.U32 R13, RZ, RZ, RZ ;  /* 0x000000ffff0d7224 */ /* 0x000fe200078e00ff */
[----:B------:R-:W4:Y:S01]  /*34d0*/  LDCU.64 UR8, c[0x4][0x8] ;  /* 0x01000100ff0877ac */ /* 0x000f220008000a00 */
[----:B0-----:R-:W-:Y:S01]  /*34e0*/  IMAD.U32 R4, RZ, RZ, UR4 ;  /* 0x00000004ff047e24 */ /* 0x001fe2000f8e00ff */
[----:B------:R-:W-:Y:S01]  /*34f0*/  MOV R5, UR5 ;  /* 0x0000000500057c02 */ /* 0x000fe20008000f00 */
[----:B--2---:R-:W-:-:S02]  /*3500*/  IMAD.U32 R6, RZ, RZ, UR6 ;  /* 0x00000006ff067e24 */ /* 0x004fc4000f8e00ff */
[----:B------:R-:W-:Y:S01]  /*3510*/  IMAD.U32 R7, RZ, RZ, UR7 ;  /* 0x00000007ff077e24 */ /* 0x000fe2000f8e00ff */
[----:B----4-:R-:W-:Y:S01]  /*3520*/  MOV R10, UR8 ;  /* 0x00000008000a7c02 */ /* 0x010fe20008000f00 */
[----:B------:R-:W-:-:S07]  /*3530*/  IMAD.U32 R11, RZ, RZ, UR9 ;  /* 0x00000009ff0b7e24 */ /* 0x000fce000f8e00ff */
[----:B------:R-:W-:-:S07]  /*3540*/  LEPC R20, `(.L_x_6985) ;  /* 0x000000001014794e */ /* 0x000fce0000000000 */
[----:B-1-3-5:R-:W-:Y:S05]  /*3550*/  CALL.ABS.NOINC R2 ;  /* 0x0000000002007343 */ /* 0x02afea0003c00000 */
.L_x_6985:
[----:B------:R-:W-:Y:S01]  /*3560*/  CS2R R16, SRZ ;  /* 0x0000000000107805 */ /* 0x000fe2000001ff00 */
[----:B------:R-:W-:Y:S06]  /*3570*/  BRA `(.L_x_6963) ;  /* 0x0000000000447947 */ /* 0x000fec0003800000 */
.L_x_6984:
        /* <DEDUP_REMOVED lines=10> */
[----:B------:R0:W2:Y:S02]  /*3620*/  @P0 F2F.F64.F32 R16, R0 ;  /* 0x0000000000100310 */ /* 0x0000a40000201800 */
[----:B0-2---:R-:W-:Y:S05]  /*3630*/  BRA `(.L_x_6963) ;  /* 0x0000000000147947 */ /* 0x005fea0003800000 */
.L_x_6983:
[----:B------:R-:W2:Y:S02]  /*3640*/  LDG.E.64 R16, desc[UR36][R2.64] ;  /* 0x0000002402107981 */ /* 0x000ea4000c1e1b00 */
[----:B--2---:R-:W0:Y:S02]  /*3650*/  I2F.F64.U64 R16, R16 ;  /* 0x0000001000107312 */ /* 0x004e240000301800 */
[----:B0-----:R-:W-:Y:S05]  /*3660*/  BRA `(.L_x_6963) ;  /* 0x0000000000087947 */ /* 0x001fea0003800000 */
.L_x_6982:
[----:B------:R-:W2:Y:S02]  /*3670*/  LDG.E R2, desc[UR36][R2.64] ;  /* 0x0000002402027981 */ /* 0x000ea4000c1e1900 */
[----:B--2---:R0:W2:Y:S02]  /*3680*/  I2F.F64.U32 R16, R2 ;  /* 0x0000000200107312 */ /* 0x0040a40000201800 */
.L_x_6963:
[----:B------:R-:W-:Y:S05]  /*3690*/  BSYNC.RECONVERGENT B6 ;  /* 0x0000000000067941 */ /* 0x000fea0003800200 */
.L_x_6957:
        /* <DEDUP_REMOVED lines=15> */
[----:B---34-:R-:W3:Y:S02]  /*3790*/  LDG.E.S8 R2, desc[UR36][R24.64] ;  /* 0x0000002418027981 */ /* 0x018ee4000c1e1300 */
[----:B---3--:R-:W3:Y:S02]  /*37a0*/  I2F.F64.S16 R2, R2 ;  /* 0x0000000200027312 */ /* 0x008ee40000101c00 */
[----:B---3--:R-:W-:Y:S05]  /*37b0*/  BRA `(.L_x_6992) ;  /* 0x0000000c006c7947 */ /* 0x008fea0003800000 */
.L_x_6990:
[----:B---34-:R-:W3:Y:S02]  /*37c0*/  LDG.E.U8 R2, desc[UR36][R24.64] ;  /* 0x0000002418027981 */ /* 0x018ee4000c1e1100 */
[----:B---3--:R-:W3:Y:S02]  /*37d0*/  I2F.F64.U16 R2, R2 ;  /* 0x0000000200027312 */ /* 0x008ee40000101800 */
[----:B---3--:R-:W-:Y:S05]  /*37e0*/  BRA `(.L_x_6992) ;  /* 0x0000000c00607947 */ /* 0x008fea0003800000 */
.L_x_6989:
[----:B------:R-:W-:-:S09]  /*37f0*/  UISETP.NE.AND UP0, UPT, UR4, 0x2, UPT ;  /* 0x000000020400788c */ /* 0x000fd2000bf05270 */
[----:B------:R-:W-:Y:S05]  /*3800*/  BRA.U !UP0, `(.L_x_6993) ;  /* 0x0000000108287547 */ /* 0x000fea000b800000 */
[----:B------:R-:W-:-:S09]  /*3810*/  UISETP.NE.AND UP0, UPT, UR4, 0x3, UPT ;  /* 0x000000030400788c */ /* 0x000fd2000bf05270 */
[----:B------:R-:W-:Y:S05]  /*3820*/  BRA.U !UP0, `(.L_x_6994) ;  /* 0x0000000108147547 */ /* 0x000fea000b800000 */
[----:B------:R-:W-:-:S09]  /*3830*/  UISETP.NE.AND UP0, UPT, UR4, 0x4, UPT ;  /* 0x000000040400788c */ /* 0x000fd2000bf05270 */
[----:B------:R-:W-:Y:S05]  /*3840*/  BRA.U UP0, `(.L_x_6991) ;  /* 0x0000000900bc7547 */ /* 0x000fea000b800000 */
[----:B---34-:R-:W3:Y:S02]  /*3850*/  LDG.E.64 R2, desc[UR36][R24.64] ;  /* 0x0000002418027981 */ /* 0x018ee4000c1e1b00 */
[----:B---3--:R-:W3:Y:S02]  /*3860*/  I2F.F64.S64 R2, R2 ;  /* 0x0000000200027312 */ /* 0x008ee40000301c00 */
[----:B---3--:R-:W-:Y:S05]  /*3870*/  BRA `(.L_x_6992) ;  /* 0x0000000c003c7947 */ /* 0x008fea0003800000 */
.L_x_6994:
[----:B---34-:R-:W3:Y:S02]  /*3880*/  LDG.E R2, desc[UR36][R24.64] ;  /* 0x0000002418027981 */ /* 0x018ee4000c1e1900 */
[----:B---3--:R-:W3:Y:S02]  /*3890*/  I2F.F64 R2, R2 ;  /* 0x0000000200027312 */ /* 0x008ee40000201c00 */
[----:B---3--:R-:W-:Y:S05]  /*38a0*/  BRA `(.L_x_6992) ;  /* 0x0000000c00307947 */ /* 0x008fea0003800000 */
.L_x_6993:
[----:B---34-:R-:W3:Y:S02]  /*38b0*/  LDG.E.U16 R2, desc[UR36][R24.64] ;  /* 0x0000002418027981 */ /* 0x018ee4000c1e1500 */
[----:B---3--:R-:W3:Y:S02]  /*38c0*/  I2F.F64.S16 R2, R2 ;  /* 0x0000000200027312 */ /* 0x008ee40000101c00 */
[----:B---3--:R-:W-:Y:S05]  /*38d0*/  BRA `(.L_x_6992) ;  /* 0x0000000c00247947 */ /* 0x008fea0003800000 */
.L_x_6988:
[----:B------:R-:W-:-:S09]  /*38e0*/  UISETP.GT.AND UP0, UPT, UR4, 0x6, UPT ;  /* 0x000000060400788c */ /* 0x000fd2000bf04270 */
[----:B------:R-:W-:Y:S05]  /*38f0*/  BRA.U UP0, `(.L_x_6995) ;  /* 0x0000000100347547 */ /* 0x000fea000b800000 */
[----:B------:R-:W-:-:S09]  /*3900*/  UISETP.NE.AND UP0, UPT, UR4, 0x5, UPT ;  /* 0x000000050400788c */ /* 0x000fd2000bf05270 */
[----:B------:R-:W-:Y:S05]  /*3910*/  BRA.U !UP0, `(.L_x_6996) ;  /* 0x0000000108187547 */ /* 0x000fea000b800000 */
[----:B------:R-:W-:-:S09]  /*3920*/  UISETP.NE.AND UP0, UPT, UR4, 0x6, UPT ;  /* 0x000000060400788c */ /* 0x000fd2000bf05270 */
[----:B------:R-:W-:Y:S05]  /*3930*/  BRA.U UP0, `(.L_x_6991) ;  /* 0x0000000900807547 */ /* 0x000fea000b800000 */
[----:B---34-:R-:W3:Y:S02]  /*3940*/  LDG.E R2, desc[UR36][R24.64] ;  /* 0x0000002418027981 */ /* 0x018ee4000c1e1900 */
[----:B---3--:R-:W-:-:S06]  /*3950*/  FMUL.FTZ R2, R2, 1 ;  /* 0x3f80000002027820 */ /* 0x008fcc0000410000 */
[----:B------:R-:W0:Y:S02]  /*3960*/  F2F.F64.F32 R2, R2 ;  /* 0x0000000200027310 */ /* 0x000e240000201800 */
[----:B0-----:R-:W-:Y:S05]  /*3970*/  BRA `(.L_x_6992) ;  /* 0x0000000800fc7947 */ /* 0x001fea0003800000 */
.L_x_6996:
[----:B------:R-:W2:Y:S02]  /*3980*/  LDG.E.U16 R0, desc[UR36][R24.64] ;  /* 0x0000002418007981 */ /* 0x000ea4000c1e1500 */
[----:B--2---:R-:W-:-:S05]  /*3990*/  HADD2.F32 R0, -RZ, R0.H0_H0 ;  /* 0x20000000ff007230 */ /* 0x004fca0000004100 */
[----:B------:R-:W-:-:S04]  /*39a0*/  FMUL.FTZ R0, R0, 1 ;  /* 0x3f80000000007820 */ /* 0x000fc80000410000 */
[----:B---34-:R0:W2:Y:S02]  /*39b0*/  F2F.F64.F32 R2, R0 ;  /* 0x0000000000027310 */ /* 0x0180a40000201800 */
[----:B0-2---:R-:W-:Y:S05]  /*39c0*/  BRA `(.L_x_6992) ;  /* 0x0000000800e87947 */ /* 0x005fea0003800000 */
.L_x_6995:
[----:B------:R-:W-:-:S09]  /*39d0*/  UISETP.NE.AND UP0, UPT, UR4, 0x7, UPT ;  /* 0x000000070400788c */ /* 0x000fd2000bf05270 */
[----:B------:R-:W-:Y:S05]  /*39e0*/  BRA.U !UP0, `(.L_x_6997) ;  /* 0x0000000108347547 */ /* 0x000fea000b800000 */
[----:B------:R-:W-:-:S09]  /*39f0*/  UISETP.NE.AND UP0, UPT, UR4, 0x8, UPT ;  /* 0x000000080400788c */ /* 0x000fd2000bf05270 */
[----:B------:R-:W-:Y:S05]  /*3a00*/  BRA.U !UP0, `(.L_x_6998) ;  /* 0x0000000108187547 */ /* 0x000fea000b800000 */
[----:B------:R-:W-:-:S09]  /*3a10*/  UISETP.NE.AND UP0, UPT, UR4, 0x9, UPT ;  /* 0x000000090400788c */ /* 0x000fd2000bf05270 */
[----:B------:R-:W-:Y:S05]  /*3a20*/  BRA.U UP0, `(.L_x_6991) ;  /* 0x0000000900447547 */ /* 0x000fea000b800000 */
[----:B------:R-:W3:Y:S02]  /*3a30*/  LDG.E R24, desc[UR36][R24.64] ;  /* 0x0000002418187981 */ /* 0x000ee4000c1e1900 */
[----:B---34-:R-:W-:-:S06]  /*3a40*/  FMUL.FTZ R2, R24, 1 ;  /* 0x3f80000018027820 */ /* 0x018fcc0000410000 */
[----:B------:R-:W0:Y:S02]  /*3a50*/  F2F.F64.F32 R2, R2 ;  /* 0x0000000200027310 */ /* 0x000e240000201800 */
[----:B0-----:R-:W-:Y:S05]  /*3a60*/  BRA `(.L_x_6992) ;  /* 0x0000000800c07947 */ /* 0x001fea0003800000 */
.L_x_6998:
[----:B------:R-:W2:Y:S02]  /*3a70*/  LDG.E.U16 R24, desc[UR36][R24.64] ;  /* 0x0000002418187981 */ /* 0x000ea4000c1e1500 */
[----:B--2---:R-:W-:-:S05]  /*3a80*/  HADD2.F32 R0, -RZ, R24.H0_H0 ;  /* 0x20000018ff007230 */ /* 0x004fca0000004100 */
[----:B------:R-:W-:-:S04]  /*3a90*/  FMUL.FTZ R0, R0, 1 ;  /* 0x3f80000000007820 */ /* 0x000fc80000410000 */
[----:B---34-:R0:W3:Y:S02]  /*3aa0*/  F2F.F64.F32 R2, R0 ;  /* 0x0000000000027310 */ /* 0x0180e40000201800 */
[----:B0--3--:R-:W-:Y:S05]  /*3ab0*/  BRA `(.L_x_6992) ;  /* 0x0000000800ac7947 */ /* 0x009fea0003800000 */
.L_x_6997:
[----:B---34-:R0:W5:Y:S01]  /*3ac0*/  LDG.E.64 R2, desc[UR36][R24.64] ;  /* 0x0000002418027981 */ /* 0x018162000c1e1b00 */
[----:B------:R-:W-:Y:S05]  /*3ad0*/  BRA `(.L_x_6992) ;  /* 0x0000000800a47947 */ /* 0x000fea0003800000 */
.L_x_6987:
        /* <DEDUP_REMOVED lines=9> */
[----:B---34-:R-:W-:Y:S01]  /*3b70*/  IMAD.MOV.U32 R2, RZ, RZ, RZ ;  /* 0x000000ffff027224 */ /* 0x018fe200078e00ff */
[----:B--2---:R-:W-:-:S04]  /*3b80*/  ISETP.NE.AND P0, PT, R24, RZ, PT ;  /* 0x000000ff1800720c */ /* 0x004fc80003f05270 */
[----:B------:R-:W-:Y:S01]  /*3b90*/  FSEL R3, RZ, 1.875, !P0 ;  /* 0x3ff00000ff037808 */ /* 0x000fe20004000000 */
[----:B------:R-:W-:Y:S08]  /*3ba0*/  BRA `(.L_x_6992) ;  /* 0x0000000800707947 */ /* 0x000ff00003800000 */
.L_x_7001:
[----:B---34-:R4:W5:Y:S01]  /*3bb0*/  LDG.E.64 R2, desc[UR36][R24.64] ;  /* 0x0000002418027981 */ /* 0x018962000c1e1b00 */
[----:B------:R-:W-:Y:S05]  /*3bc0*/  BRA `(.L_x_6992) ;  /* 0x0000000800687947 */ /* 0x000fea0003800000 */
.L_x_7000:
        /* <DEDUP_REMOVED lines=9> */
[C---:B---34-:R-:W-:Y:S02]  /*3c60*/  LOP3.LUT R2, R0.reuse, 0x7f000000, RZ, 0xc0, !PT ;  /* 0x7f00000000027812 */ /* 0x058fe400078ec0ff */
        /* <DEDUP_REMOVED lines=15> */
[----:B------:R-:W4:Y:S02]  /*3d60*/  F2F.F64.F32 R2, R3 ;  /* 0x0000000300027310 */ /* 0x000f240000201800 */
[----:B----4-:R-:W-:Y:S05]  /*3d70*/  BRA `(.L_x_6992) ;  /* 0x0000000400fc7947 */ /* 0x010fea0003800000 */
.L_x_7003:
[----:B---34-:R-:W3:Y:S02]  /*3d80*/  LDG.E.U8 R3, desc[UR36][R24.64] ;  /* 0x0000002418037981 */ /* 0x018ee4000c1e1100 */
[C---:B---3--:R-:W-:Y:S02]  /*3d90*/  IMAD.SHL.U32 R2, R3.reuse, 0x2000000, RZ ;  /* 0x0200000003027824 */ /* 0x048fe400078e00ff */
        /* <DEDUP_REMOVED lines=10> */
[----:B------:R4:W0:Y:S02]  /*3e40*/  F2F.F64.F32 R2, R0 ;  /* 0x0000000000027310 */ /* 0x0008240000201800 */
[----:B0---4-:R-:W-:Y:S05]  /*3e50*/  BRA `(.L_x_6992) ;  /* 0x0000000400c47947 */ /* 0x011fea0003800000 */
.L_x_7002:
[----:B------:R-:W2:Y:S02]  /*3e60*/  LDG.E.U16 R0, desc[UR36][R24.64] ;  /* 0x0000002418007981 */ /* 0x000ea4000c1e1500 */
[----:B--2---:R-:W-:-:S05]  /*3e70*/  SHF.L.U32 R0, R0, 0x10, RZ ;  /* 0x0000001000007819 */ /* 0x004fca00000006ff */
[----:B------:R-:W-:-:S04]  /*3e80*/  FMUL.FTZ R0, R0, 1 ;  /* 0x3f80000000007820 */ /* 0x000fc80000410000 */
[----:B---34-:R4:W0:Y:S02]  /*3e90*/  F2F.F64.F32 R2, R0 ;  /* 0x0000000000027310 */ /* 0x0188240000201800 */
[----:B0---4-:R-:W-:Y:S05]  /*3ea0*/  BRA `(.L_x_6992) ;  /* 0x0000000400b07947 */ /* 0x011fea0003800000 */
.L_x_6999:
        /* <DEDUP_REMOVED lines=8> */
[----:B---34-:R-:W3:Y:S02]  /*3f30*/  LDG.E.U16 R2, desc[UR36][R24.64] ;  /* 0x0000002418027981 */ /* 0x018ee4000c1e1500 */
[----:B---3--:R-:W4:Y:S02]  /*3f40*/  I2F.F64.U16 R2, R2 ;  /* 0x0000000200027312 */ /* 0x008f240000101800 */
[----:B----4-:R-:W-:Y:S05]  /*3f50*/  BRA `(.L_x_6992) ;  /* 0x0000000400847947 */ /* 0x010fea0003800000 */
.L_x_7006:
[----:B------:R-:W2:Y:S01]  /*3f60*/  LDG.E.U8 R24, desc[UR36][R24.64] ;  /* 0x0000002418187981 */ /* 0x000ea2000c1e1100 */
[----:B---34-:R-:W-:Y:S02]  /*3f70*/  CS2R R2, SRZ ;  /* 0x0000000000027805 */ /* 0x018fe4000001ff00 */
        /* <DEDUP_REMOVED lines=19> */
.L_x_7008:
[----:B------:R-:W-:Y:S05]  /*40b0*/  BSYNC.RECONVERGENT B0 ;  /* 0x0000000000007941 */ /* 0x000fea0003800200 */
.L_x_7007:
[----:B------:R-:W-:Y:S01]  /*40c0*/  IMAD.SHL.U32 R0, R0, 0x100000, RZ ;  /* 0x0010000000007824 */ /* 0x000fe200078e00ff */
[----:B------:R-:W-:-:S04]  /*40d0*/  LEA R2, R2, 0x3b800000, 0x17 ;  /* 0x3b80000002027811 */ /* 0x000fc800078eb8ff */
[----:B------:R-:W-:-:S05]  /*40e0*/  LOP3.LUT R0, R2, R0, R7, 0xfe, !PT ;  /* 0x0000000002007212 */ /* 0x000fca00078efe07 */
[----:B------:R-:W-:-:S04]  /*40f0*/  FMUL.FTZ R0, R0, 1 ;  /* 0x3f80000000007820 */ /* 0x000fc80000410000 */
[----:B------:R4:W0:Y:S02]  /*4100*/  F2F.F64.F32 R2, R0 ;  /* 0x0000000000027310 */ /* 0x0008240000201800 */
[----:B0---4-:R-:W-:Y:S05]  /*4110*/  BRA `(.L_x_6992) ;  /* 0x0000000400147947 */ /* 0x011fea0003800000 */
.L_x_7005:
[----:B------:R-:W2:Y:S01]  /*4120*/  LDG.E.U8 R24, desc[UR36][R24.64] ;  /* 0x0000002418187981 */ /* 0x000ea2000c1e1100 */
[----:B---34-:R-:W-:Y:S02]  /*4130*/  CS2R R2, SRZ ;  /* 0x0000000000027805 */ /* 0x018fe4000001ff00 */
        /* <DEDUP_REMOVED lines=19> */
.L_x_7010:
[----:B------:R-:W-:Y:S05]  /*4270*/  BSYNC.RECONVERGENT B0 ;  /* 0x0000000000007941 */ /* 0x000fea0003800200 */
.L_x_7009:
[----:B------:R-:W-:Y:S01]  /*4280*/  IMAD.SHL.U32 R0, R0, 0x200000, RZ ;  /* 0x0020000000007824 */ /* 0x000fe200078e00ff */
[----:B------:R-:W-:-:S04]  /*4290*/  LEA R2, R2, 0x37800000, 0x17 ;  /* 0x3780000002027811 */ /* 0x000fc800078eb8ff */
[----:B------:R-:W-:-:S05]  /*42a0*/  LOP3.LUT R0, R2, R0, R7, 0xfe, !PT ;  /* 0x0000000002007212 */ /* 0x000fca00078efe07 */
[----:B------:R-:W-:-:S04]  /*42b0*/  FMUL.FTZ R0, R0, 1 ;  /* 0x3f80000000007820 */ /* 0x000fc80000410000 */
[----:B------:R4:W0:Y:S02]  /*42c0*/  F2F.F64.F32 R2, R0 ;  /* 0x0000000000027310 */ /* 0x0008240000201800 */
[----:B0---4-:R-:W-:Y:S05]  /*42d0*/  BRA `(.L_x_6992) ;  /* 0x0000000000a47947 */ /* 0x011fea0003800000 */
.L_x_7004:
[----:B------:R-:W-:-:S09]  /*42e0*/  UISETP.NE.AND UP0, UPT, UR4, 0x1c, UPT ;  /* 0x0000001c0400788c */ /* 0x000fd2000bf05270 */
[----:B------:R-:W-:Y:S05]  /*42f0*/  BRA.U !UP0, `(.L_x_7011) ;  /* 0x0000000108947547 */ /* 0x000fea000b800000 */
[----:B------:R-:W-:-:S09]  /*4300*/  UISETP.NE.AND UP0, UPT, UR4, 0x1d, UPT ;  /* 0x0000001d0400788c */ /* 0x000fd2000bf05270 */
[----:B------:R-:W-:Y:S05]  /*4310*/  BRA.U !UP0, `(.L_x_7012) ;  /* 0x0000000108807547 */ /* 0x000fea000b800000 */
[----:B------:R-:W-:-:S09]  /*4320*/  UISETP.NE.AND UP0, UPT, UR4, 0x2c, UPT ;  /* 0x0000002c0400788c */ /* 0x000fd2000bf05270 */
[----:B------:R-:W-:Y:S05]  /*4330*/  BRA.U !UP0, `(.L_x_7013) ;  /* 0x0000000108487547 */ /* 0x000fea000b800000 */
.L_x_6991:
[----:B---34-:R-:W-:Y:S01]  /*4340*/  MOV R2, 0x0 ;  /* 0x0000000000027802 */ /* 0x018fe20000000f00 */
[----:B------:R-:W0:Y:S01]  /*4350*/  LDCU.64 UR4, c[0x4][0x128] ;  /* 0x01002500ff0477ac */ /* 0x000e220008000a00 */
[----:B------:R-:W-:Y:S02]  /*4360*/  HFMA2 R12, -RZ, RZ, 0, 5.9604644775390625e-08 ;  /* 0x00000001ff0c7431 */ /* 0x000fe400000001ff */
[----:B------:R-:W-:Y:S01]  /*4370*/  IMAD.MOV.U32 R8, RZ, RZ, 0x4e ;  /* 0x0000004eff087424 */ /* 0x000fe200078e00ff */
[----:B------:R-:W3:Y:S01]  /*4380*/  LDCU.64 UR6, c[0x4][0x130] ;  /* 0x01002600ff0677ac */ /* 0x000ee20008000a00 */
[----:B------:R-:W4:Y:S01]  /*4390*/  LDC.64 R2, c[0x4][R2] ;  /* 0x0100000002027b82 */ /* 0x000f220000000a00 */
[----:B------:R-:W-:Y:S01]  /*43a0*/  IMAD.MOV.U32 R13, RZ, RZ, RZ ;  /* 0x000000ffff0d7224 */ /* 0x000fe200078e00ff */
[----:B------:R-:W1:Y:S01]  /*43b0*/  LDCU.64 UR8, c[0x4][0x8] ;  /* 0x01000100ff0877ac */ /* 0x000e620008000a00 */
[----:B0-----:R-:W-:Y:S01]  /*43c0*/  IMAD.U32 R4, RZ, RZ, UR4 ;  /* 0x00000004ff047e24 */ /* 0x001fe2000f8e00ff */
[----:B------:R-:W-:Y:S01]  /*43d0*/  MOV R5, UR5 ;  /* 0x0000000500057c02 */ /* 0x000fe20008000f00 */
[----:B---3--:R-:W-:-:S02]  /*43e0*/  IMAD.U32 R6, RZ, RZ, UR6 ;  /* 0x00000006ff067e24 */ /* 0x008fc4000f8e00ff */
[----:B------:R-:W-:Y:S01]  /*43f0*/  IMAD.U32 R7, RZ, RZ, UR7 ;  /* 0x00000007ff077e24 */ /* 0x000fe2000f8e00ff */
[----:B-1----:R-:W-:Y:S01]  /*4400*/  MOV R10, UR8 ;  /* 0x00000008000a7c02 */ /* 0x002fe20008000f00 */
[----:B------:R-:W-:-:S07]  /*4410*/  IMAD.U32 R11, RZ, RZ, UR9 ;  /* 0x00000009ff0b7e24 */ /* 0x000fce000f8e00ff */
[----:B------:R-:W-:-:S07]  /*4420*/  LEPC R20, `(.L_x_7014) ;  /* 0x000000001014794e */ /* 0x000fce0000000000 */
[----:B--2-45:R-:W-:Y:S05]  /*4430*/  CALL.ABS.NOINC R2 ;  /* 0x0000000002007343 */ /* 0x034fea0003c00000 */
.L_x_7014:
[----:B------:R-:W-:Y:S01]  /*4440*/  CS2R R2, SRZ ;  /* 0x0000000000027805 */ /* 0x000fe2000001ff00 */
[----:B------:R-:W-:Y:S06]  /*4450*/  BRA `(.L_x_6992) ;  /* 0x0000000000447947 */ /* 0x000fec0003800000 */
.L_x_7013:
[----:B------:R-:W2:Y:S01]  /*4460*/  LDG.E.U8 R0, desc[UR36][R24.64] ;  /* 0x0000002418007981 */ /* 0x000ea2000c1e1100 */
[----:B---34-:R-:W-:Y:S01]  /*4470*/  IMAD.MOV.U32 R2, RZ, RZ, 0x0 ;  /* 0x00000000ff027424 */ /* 0x018fe200078e00ff */
        /* <DEDUP_REMOVED lines=8> */
[----:B------:R3:W4:Y:S02]  /*4500*/  @P0 F2F.F64.F32 R2, R0 ;  /* 0x0000000000020310 */ /* 0x0007240000201800 */
[----:B---34-:R-:W-:Y:S05]  /*4510*/  BRA `(.L_x_6992) ;  /* 0x0000000000147947 */ /* 0x018fea0003800000 */
.L_x_7012:
[----:B---34-:R-:W3:Y:S02]  /*4520*/  LDG.E.64 R2, desc[UR36][R24.64] ;  /* 0x0000002418027981 */ /* 0x018ee4000c1e1b00 */
[----:B---3--:R-:W3:Y:S02]  /*4530*/  I2F.F64.U64 R2, R2 ;  /* 0x0000000200027312 */ /* 0x008ee40000301800 */
[----:B---3--:R-:W-:Y:S05]  /*4540*/  BRA `(.L_x_6992) ;  /* 0x0000000000087947 */ /* 0x008fea0003800000 */
.L_x_7011:
[----:B---34-:R-:W3:Y:S02]  /*4550*/  LDG.E R2, desc[UR36][R24.64] ;  /* 0x0000002418027981 */ /* 0x018ee4000c1e1900 */
[----:B---3--:R-:W3:Y:S02]  /*4560*/  I2F.F64.U32 R2, R2 ;  /* 0x0000000200027312 */ /* 0x008ee40000201800 */
.L_x_6992:
[----:B------:R-:W-:Y:S05]  /*4570*/  BSYNC.RECONVERGENT B6 ;  /* 0x0000000000067941 */ /* 0x000fea0003800200 */
.L_x_6986:
[----:B------:R-:W0:Y:S01]  /*4580*/  LDCU.64 UR6, c[0x0][0x648] ;  /* 0x0000c900ff0677ac */ /* 0x000e220008000a00 */
[----:B---3-5:R-:W-:Y:S01]  /*4590*/  DSETP.GEU.AND P0, PT, |R2|, 0.5, PT ;  /* 0x3fe000000200742a */ /* 0x028fe20003f0e200 */
[----:B------:R-:W-:-:S04]  /*45a0*/  UPRMT UR4, UR44, 0x9910, URZ ;  /* 0x000099102c047896 */ /* 0x000fc800080000ff */
[----:B------:R-:W-:-:S15]  /*45b0*/  UISETP.GT.AND UP0, UPT, UR4, 0x9, UPT ;  /* 0x000000090400788c */ /* 0x000fde000bf04270 */
[----:B------:R-:W-:-:S15]  /*45c0*/  NOP ;  /* 0x0000000000007918 */ /* 0x000fde0000000000 */
[----:B------:R-:W-:-:S15]  /*45d0*/  NOP ;  /* 0x0000000000007918 */ /* 0x000fde0000000000 */
[----:B------:R-:W-:-:S14]  /*45e0*/  NOP ;  /* 0x0000000000007918 */ /* 0x000fdc0000000000 */
[----:B-12---:R-:W1:-:S15]  /*45f0*/  DADD R6, R16, -R18 ;  /* 0x0000000010067229 */ /* 0x006e5e0000000812 */
        /* <DEDUP_REMOVED lines=9> */
[----:B------:R0:W1:Y:S02]  /*4690*/  @P0 DADD R8, -R2, 1 ;  /* 0x3ff0000002080429 */ /* 0x0000640000000100 */
[----:B0-----:R-:W-:-:S05]  /*46a0*/  IADD3 R2, P1, PT, R22, UR6, RZ ;  /* 0x0000000616027c10 */ /* 0x001fca000ff3e0ff */
[----:B------:R-:W-:-:S15]  /*46b0*/  IMAD.X R3, RZ, RZ, UR7, P1 ;  /* 0x00000007ff037e24 */ /* 0x000fde00088e06ff */
[----:B------:R-:W-:-:S15]  /*46c0*/  NOP ;  /* 0x0000000000007918 */ /* 0x000fde0000000000 */
[----:B------:R-:W-:-:S15]  /*46d0*/  NOP ;  /* 0x0000000000007918 */ /* 0x000fde0000000000 */
[----:B------:R-:W-:-:S12]  /*46e0*/  NOP ;  /* 0x0000000000007918 */ /* 0x000fd80000000000 */
[----:B-1----:R0:W1:Y:S02]  /*46f0*/  @P0 DFMA R4, -R6, R8, R16 ;  /* 0x000000080604022b */ /* 0x0020640000000110 */
[----:B01----:R-:W-:Y:S05]  /*4700*/  BRA.U UP0, `(.L_x_7015) ;  /* 0x0000000500707547 */ /* 0x003fea000b800000 */
        /* <DEDUP_REMOVED lines=11> */
.L_x_7018:
[----:B------:R-:W0:Y:S02]  /*47c0*/  F2I.S64.F64.TRUNC R4, R4 ;  /* 0x0000000400047311 */ /* 0x000e24000030d900 */
[----:B0-----:R-:W-:-:S05]  /*47d0*/  IMAD.MOV.U32 R7, RZ, RZ, R4 ;  /* 0x000000ffff077224 */ /* 0x001fca00078e0004 */
[----:B------:R0:W-:Y:S01]  /*47e0*/  STG.E.U8 desc[UR36][R2.64], R7 ;  /* 0x0000000702007986 */ /* 0x0001e2000c101124 */
[----:B------:R-:W-:Y:S05]  /*47f0*/  BRA `(.L_x_7020) ;  /* 0x0000001000847947 */ /* 0x000fea0003800000 */
.L_x_7017:
        /* <DEDUP_REMOVED lines=9> */
.L_x_7022:
[----:B------:R-:W0:Y:S02]  /*4890*/  F2I.F64.TRUNC R5, R4 ;  /* 0x0000000400057311 */ /* 0x000e24000030d100 */
[----:B0-----:R0:W-:Y:S01]  /*48a0*/  STG.E desc[UR36][R2.64], R5 ;  /* 0x0000000502007986 */ /* 0x0011e2000c101924 */
[----:B------:R-:W-:Y:S05]  /*48b0*/  BRA `(.L_x_7020) ;  /* 0x0000001000547947 */ /* 0x000fea0003800000 */
.L_x_7021:
[----:B------:R-:W0:Y:S02]  /*48c0*/  F2I.F64.TRUNC R5, R4 ;  /* 0x0000000400057311 */ /* 0x000e24000030d100 */
[----:B0-----:R0:W-:Y:S01]  /*48d0*/  STG.E.U16 desc[UR36][R2.64], R5 ;  /* 0x0000000502007986 */ /* 0x0011e2000c101524 */
[----:B------:R-:W-:Y:S05]  /*48e0*/  BRA `(.L_x_7020) ;  /* 0x0000001000487947 */ /* 0x000fea0003800000 */
.L_x_7016:
        /* <DEDUP_REMOVED lines=17> */
.L_x_7024:
        /* <DEDUP_REMOVED lines=12> */
.L_x_7023:
        /* <DEDUP_REMOVED lines=14> */
[----:B------:R-:W-:Y:S01]  /*4ba0*/  MOV R7, RZ ;  /* 0x000000ff00077202 */ /* 0x000fe20000000f00 */
[----:B0-----:R-:W-:-:S05]  /*4bb0*/  @!P0 FMUL R6, R6, 1.175494350822287508e-38 ;  /* 0x0080000006068820 */ /* 0x001fca0000400000 */
[----:B------:R0:W-:Y:S01]  /*4bc0*/  STG.E.64 desc[UR36][R2.64], R6 ;  /* 0x0000000602007986 */ /* 0x0001e2000c101b24 */
[----:B------:R-:W-:Y:S05]  /*4bd0*/  BRA `(.L_x_7020) ;  /* 0x0000000c008c7947 */ /* 0x000fea0003800000 */
.L_x_7026:
        /* <DEDUP_REMOVED lines=13> */
.L_x_7025:
[----:B------:R0:W-:Y:S01]  /*4cb0*/  STG.E.64 desc[UR36][R2.64], R4 ;  /* 0x0000000402007986 */ /* 0x0001e2000c101b24 */
[----:B------:R-:W-:Y:S05]  /*4cc0*/  BRA `(.L_x_7020) ;  /* 0x0000000c00507947 */ /* 0x000fea0003800000 */
.L_x_7015:
        /* <DEDUP_REMOVED lines=12> */
.L_x_7029:
[----:B------:R-:W-:-:S05]  /*4d90*/  CS2R R6, SRZ ;  /* 0x0000000000067805 */ /* 0x000fca000001ff00 */
[----:B------:R0:W-:Y:S01]  /*4da0*/  STG.E.128 desc[UR36][R2.64], R4 ;  /* 0x0000000402007986 */ /* 0x0001e2000c101d24 */
[----:B------:R-:W-:Y:S05]  /*4db0*/  BRA `(.L_x_7020) ;  /* 0x0000000c00147947 */ /* 0x000fea0003800000 */
.L_x_7028:
        /* <DEDUP_REMOVED lines=27> */
.L_x_7033:
[----:B------:R-:W-:Y:S05]  /*4f70*/  BSYNC.RECONVERGENT B0 ;  /* 0x0000000000007941 */ /* 0x000fea0003800200 */
.L_x_7032:
[----:B------:R-:W-:-:S05]  /*4f80*/  LOP3.LUT R7, R0, 0x80, R7, 0xf8, !PT ;  /* 0x0000008000077812 */ /* 0x000fca00078ef807 */
[----:B------:R0:W-:Y:S01]  /*4f90*/  STG.E.U8 desc[UR36][R2.64], R7 ;  /* 0x0000000702007986 */ /* 0x0001e2000c101124 */
[----:B------:R-:W-:Y:S05]  /*4fa0*/  BRA `(.L_x_7020) ;  /* 0x0000000800987947 */ /* 0x000fea0003800000 */
.L_x_7031:
        /* <DEDUP_REMOVED lines=23> */
.L_x_7035:
[----:B------:R-:W-:Y:S05]  /*5120*/  BSYNC.RECONVERGENT B0 ;  /* 0x0000000000007941 */ /* 0x000fea0003800200 */
.L_x_7034:
[----:B------:R-:W-:-:S05]  /*5130*/  LOP3.LUT R7, R0, 0x80, R7, 0xf8, !PT ;  /* 0x0000008000077812 */ /* 0x000fca00078ef807 */
[----:B------:R0:W-:Y:S01]  /*5140*/  STG.E.U8 desc[UR36][R2.64], R7 ;  /* 0x0000000702007986 */ /* 0x0001e2000c101124 */
[----:B------:R-:W-:Y:S05]  /*5150*/  BRA `(.L_x_7020) ;  /* 0x00000008002c7947 */ /* 0x000fea0003800000 */
.L_x_7030:
        /* <DEDUP_REMOVED lines=12> */
.L_x_7027:
        /* <DEDUP_REMOVED lines=11> */
.L_x_7038:
        /* <DEDUP_REMOVED lines=21> */
.L_x_7041:
[----:B------:R-:W-:-:S04]  /*5420*/  SHF.R.U32.HI R0, RZ, 0x14, R7 ;  /* 0x00000014ff007819 */ /* 0x000fc80000011607 */
[----:B------:R-:W-:-:S04]  /*5430*/  LOP3.LUT R0, R0, 0x1, RZ, 0xc0, !PT ;  /* 0x0000000100007812 */ /* 0x000fc800078ec0ff */
[----:B------:R-:W-:-:S04]  /*5440*/  IADD3 R0, PT, PT, R7, 0x487ffff, R0 ;  /* 0x0487ffff07007810 */ /* 0x000fc80007ffe000 */
[----:B------:R-:W-:-:S04]  /*5450*/  SHF.R.U32.HI R0, RZ, 0x14, R0 ;  /* 0x00000014ff007819 */ /* 0x000fc80000011600 */
[----:B------:R-:W-:-:S07]  /*5460*/  LOP3.LUT R4, R0, 0xff, RZ, 0xc0, !PT ;  /* 0x000000ff00047812 */ /* 0x000fce00078ec0ff */
.L_x_7042:
[----:B------:R-:W-:-:S04]  /*5470*/  SHF.R.U32.HI R5, RZ, 0x18, R7 ;  /* 0x00000018ff057819 */ /* 0x000fc80000011607 */
[----:B------:R-:W-:-:S04]  /*5480*/  LOP3.LUT R4, R4, 0x80, R5, 0xf8, !PT ;  /* 0x0000008004047812 */ /* 0x000fc800078ef805 */
[----:B------:R-:W-:-:S07]  /*5490*/  PRMT R0, R4, 0x7610, R0 ;  /* 0x0000761004007816 */ /* 0x000fce0000000000 */
.L_x_7040:
[----:B------:R-:W-:Y:S05]  /*54a0*/  BSYNC.RECONVERGENT B0 ;  /* 0x0000000000007941 */ /* 0x000fea0003800200 */
.L_x_7039:
[----:B------:R0:W-:Y:S01]  /*54b0*/  STG.E.U8 desc[UR36][R2.64], R0 ;  /* 0x0000000002007986 */ /* 0x0001e2000c101124 */
[----:B------:R-:W-:Y:S05]  /*54c0*/  BRA `(.L_x_7020) ;  /* 0x0000000400507947 */ /* 0x000fea0003800000 */
.L_x_7037:
        /* <DEDUP_REMOVED lines=21> */
.L_x_7045:
[----:B------:R-:W-:-:S04]  /*5620*/  SHF.R.U32.HI R0, RZ, 0x15, R7 ;  /* 0x00000015ff007819 */ /* 0x000fc80000011607 */
[----:B------:R-:W-:-:S04]  /*5630*/  LOP3.LUT R0, R0, 0x1, RZ, 0xc0, !PT ;  /* 0x0000000100007812 */ /* 0x000fc800078ec0ff */
[----:B------:R-:W-:-:S04]  /*5640*/  IADD3 R0, PT, PT, R7, 0x88fffff, R0 ;  /* 0x088fffff07007810 */ /* 0x000fc80007ffe000 */
[----:B------:R-:W-:-:S04]  /*5650*/  SHF.R.U32.HI R0, RZ, 0x15, R0 ;  /* 0x00000015ff007819 */ /* 0x000fc80000011600 */
[----:B------:R-:W-:-:S07]  /*5660*/  LOP3.LUT R4, R0, 0xff, RZ, 0xc0, !PT ;  /* 0x000000ff00047812 */ /* 0x000fce00078ec0ff */
.L_x_7046:
[----:B------:R-:W-:-:S04]  /*5670*/  SHF.R.U32.HI R5, RZ, 0x18, R7 ;  /* 0x00000018ff057819 */ /* 0x000fc80000011607 */
[----:B------:R-:W-:-:S04]  /*5680*/  LOP3.LUT R4, R4, 0x80, R5, 0xf8, !PT ;  /* 0x0000008004047812 */ /* 0x000fc800078ef805 */
[----:B------:R-:W-:-:S07]  /*5690*/  PRMT R0, R4, 0x7610, R0 ;  /* 0x0000761004007816 */ /* 0x000fce0000000000 */
.L_x_7044:
[----:B------:R-:W-:Y:S05]  /*56a0*/  BSYNC.RECONVERGENT B0 ;  /* 0x0000000000007941 */ /* 0x000fea0003800200 */
.L_x_7043:
[----:B------:R2:W-:Y:S01]  /*56b0*/  STG.E.U8 desc[UR36][R2.64], R0 ;  /* 0x0000000002007986 */ /* 0x0005e2000c101124 */
[----:B------:R-:W-:Y:S05]  /*56c0*/  BRA `(.L_x_7020) ;  /* 0x0000000000d07947 */ /* 0x000fea0003800000 */
.L_x_7036:
[----:B------:R-:W-:-:S09]  /*56d0*/  UISETP.NE.AND UP0, UPT, UR4, 0x1c, UPT ;  /* 0x0000001c0400788c */ /* 0x000fd2000bf05270 */
[----:B------:R-:W-:Y:S05]  /*56e0*/  BRA.U !UP0, `(.L_x_7047) ;  /* 0x0000000108c07547 */ /* 0x000fea000b800000 */
[----:B------:R-:W-:-:S09]  /*56f0*/  UISETP.NE.AND UP0, UPT, UR4, 0x1d, UPT ;  /* 0x0000001d0400788c */ /* 0x000fd2000bf05270 */
[----:B------:R-:W-:Y:S05]  /*5700*/  BRA.U !UP0, `(.L_x_7048) ;  /* 0x0000000108ac7547 */ /* 0x000fea000b800000 */
[----:B------:R-:W-:-:S09]  /*5710*/  UISETP.NE.AND UP0, UPT, UR4, 0x2c, UPT ;  /* 0x0000002c0400788c */ /* 0x000fd2000bf05270 */
[----:B------:R-:W-:Y:S05]  /*5720*/  BRA.U !UP0, `(.L_x_7049) ;  /* 0x0000000108447547 */ /* 0x000fea000b800000 */
.L_x_7019:
[----:B------:R-:W-:Y:S01]  /*5730*/  MOV R0, 0x0 ;  /* 0x0000000000007802 */ /* 0x000fe20000000f00 */
[----:B------:R-:W0:Y:S01]  /*5740*/  LDCU.64 UR6, c[0x4][0x128] ;  /* 0x01002500ff0677ac */ /* 0x000e220008000a00 */
[----:B------:R-:W-:Y:S02]  /*5750*/  HFMA2 R12, -RZ, RZ, 0, 5.9604644775390625e-08 ;  /* 0x00000001ff0c7431 */ /* 0x000fe400000001ff */
[----:B------:R-:W-:Y:S01]  /*5760*/  IMAD.MOV.U32 R8, RZ, RZ, 0x65 ;  /* 0x00000065ff087424 */ /* 0x000fe200078e00ff */
[----:B------:R1:W2:Y:S01]  /*5770*/  LDC.64 R2, c[0x4][R0] ;  /* 0x0100000000027b82 */ /* 0x0002a20000000a00 */
[----:B------:R-:W3:Y:S01]  /*5780*/  LDCU.64 UR8, c[0x4][0x130] ;  /* 0x01002600ff0877ac */ /* 0x000ee20008000a00 */
[----:B------:R-:W-:Y:S01]  /*5790*/  IMAD.MOV.U32 R13, RZ, RZ, RZ ;  /* 0x000000ffff0d7224 */ /* 0x000fe200078e00ff */
[----:B------:R-:W5:Y:S01]  /*57a0*/  LDCU.64 UR4, c[0x4][0x10] ;  /* 0x01000200ff0477ac */ /* 0x000f620008000a00 */
[----:B0-----:R-:W-:Y:S01]  /*57b0*/  IMAD.U32 R4, RZ, RZ, UR6 ;  /* 0x00000006ff047e24 */ /* 0x001fe2000f8e00ff */
[----:B------:R-:W-:Y:S01]  /*57c0*/  MOV R5, UR7 ;  /* 0x0000000700057c02 */ /* 0x000fe20008000f00 */
[----:B---3--:R-:W-:-:S02]  /*57d0*/  IMAD.U32 R6, RZ, RZ, UR8 ;  /* 0x00000008ff067e24 */ /* 0x008fc4000f8e00ff */
[----:B------:R-:W-:Y:S01]  /*57e0*/  IMAD.U32 R7, RZ, RZ, UR9 ;  /* 0x00000009ff077e24 */ /* 0x000fe2000f8e00ff */
[----:B-----5:R-:W-:Y:S01]  /*57f0*/  MOV R10, UR4 ;  /* 0x00000004000a7c02 */ /* 0x020fe20008000f00 */
[----:B-1----:R-:W-:-:S07]  /*5800*/  IMAD.U32 R11, RZ, RZ, UR5 ;  /* 0x00000005ff0b7e24 */ /* 0x002fce000f8e00ff */
[----:B------:R-:W-:-:S07]  /*5810*/  LEPC R20, `(.L_x_7050) ;  /* 0x000000001014794e */ /* 0x000fce0000000000 */
[----:B--2-4-:R-:W-:Y:S05]  /*5820*/  CALL.ABS.NOINC R2 ;  /* 0x0000000002007343 */ /* 0x014fea0003c00000 */
.L_x_7050:
[----:B------:R-:W-:Y:S05]  /*5830*/  BRA `(.L_x_7020) ;  /* 0x0000000000747947 */ /* 0x000fea0003800000 */
.L_x_7049:
        /* <DEDUP_REMOVED lines=24> */
.L_x_7048:
[----:B------:R-:W0:Y:S02]  /*59c0*/  F2I.U64.F64.TRUNC R4, R4 ;  /* 0x0000000400047311 */ /* 0x000e24000030d800 */
[----:B0-----:R0:W-:Y:S01]  /*59d0*/  STG.E.64 desc[UR36][R2.64], R4 ;  /* 0x0000000402007986 */ /* 0x0011e2000c101b24 */
[----:B------:R-:W-:Y:S05]  /*59e0*/  BRA `(.L_x_7020) ;  /* 0x0000000000087947 */ /* 0x000fea0003800000 */
.L_x_7047:
[----:B------:R-:W0:Y:S02]  /*59f0*/  F2I.U32.F64.TRUNC R5, R4 ;  /* 0x0000000400057311 */ /* 0x000e24000030d000 */
[----:B0-----:R3:W-:Y:S02]  /*5a00*/  STG.E desc[UR36][R2.64], R5 ;  /* 0x0000000502007986 */ /* 0x0017e4000c101924 */
.L_x_7020:
[----:B------:R-:W-:-:S07]  /*5a10*/  IADD3 R23, PT, PT, R23, 0x80, RZ ;  /* 0x0000008017177810 */ /* 0x000fce0007ffe0ff */
.L_x_6926:
[----:B------:R-:W-:Y:S05]  /*5a20*/  BSYNC.RECONVERGENT B7 ;  /* 0x0000000000077941 */ /* 0x000fea0003800200 */
.L_x_6925:
[----:B------:R-:W5:Y:S01]  /*5a30*/  LDCU UR4, c[0x0][0x380] ;  /* 0x00007000ff0477ac */ /* 0x000f620008000800 */
[----:B------:R-:W-:Y:S01]  /*5a40*/  BSSY.RECONVERGENT B7, `(.L_x_7051) ;  /* 0x0000592000077945 */ /* 0x000fe20003800200 */
[----:B-----5:R-:W-:-:S13]  /*5a50*/  ISETP.GE.AND P0, PT, R23, UR4, PT ;  /* 0x0000000417007c0c */ /* 0x020fda000bf06270 */
[----:B------:R-:W-:Y:S05]  /*5a60*/  @P0 BRA `(.L_x_7052) ;  /* 0x00000058003c0947 */ /* 0x000fea0003800000 */
[----:B------:R-:W5:Y:S01]  /*5a70*/  LDCU UR4, c[0x0][0x388] ;  /* 0x00007100ff0477ac */ /* 0x000f620008000800 */
[----:B0-2---:R-:W-:Y:S02]  /*5a80*/  HFMA2 R0, -RZ, RZ, 0, 0 ;  /* 0x00000000ff007431 */ /* 0x005fe400000001ff */
[----:B----4-:R-:W-:Y:S02]  /*5a90*/  IMAD.MOV.U32 R24, RZ, RZ, RZ ;  /* 0x000000ffff187224 */ /* 0x010fe400078e00ff */
[----:B------:R-:W-:Y:S02]  /*5aa0*/  IMAD.MOV.U32 R16, RZ, RZ, RZ ;  /* 0x000000ffff107224 */ /* 0x000fe400078e00ff */
[----:B------:R-:W-:Y:S01]  /*5ab0*/  IMAD.MOV.U32 R22, RZ, RZ, RZ ;  /* 0x000000ffff167224 */ /* 0x000fe200078e00ff */
[----:B-----5:R-:W-:-:S09]  /*5ac0*/  UISETP.NE.AND UP0, UPT, UR4, URZ, UPT ;  /* 0x000000ff0400728c */ /* 0x020fd2000bf05270 */
[----:B------:R-:W-:Y:S05]  /*5ad0*/  BRA.U !UP0, `(.L_x_7053) ;  /* 0x0000001508d47547 */ /* 0x000fea000b800000 */
[----:B------:R-:W1:Y:S01]  /*5ae0*/  LDCU.64 UR4, c[0x0][0x390] ;  /* 0x00007200ff0477ac */ /* 0x000e620008000a00 */
[----:B------:R-:W-:Y:S01]  /*5af0*/  IMAD.MOV.U32 R22, RZ, RZ, RZ ;  /* 0x000000ffff167224 */ /* 0x000fe200078e00ff */
[----:B------:R-:W0:Y:S01]  /*5b00*/  LDCU UR6, c[0x0][0x38c] ;  /* 0x00007180ff0677ac */ /* 0x000e220008000800 */
[----:B------:R-:W2:Y:S01]  /*5b10*/  LDCU.64 UR8, c[0x0][0x4b8] ;  /* 0x00009700ff0877ac */ /* 0x000ea20008000a00 */
[----:B------:R-:W4:Y:S01]  /*5b20*/  LDCU.64 UR10, c[0x0][0x4c0] ;  /* 0x00009800ff0a77ac */ /* 0x000f220008000a00 */
[----:B------:R-:W-:Y:S01]  /*5b30*/  UISETP.NE.AND UP0, UPT, UR42, URZ, UPT ;  /* 0x000000ff2a00728c */ /* 0x000fe2000bf05270 */
[----:B-1-3--:R-:W-:-:S05]  /*5b40*/  IMAD.HI.U32 R2, R23, UR4, R22 ;  /* 0x0000000417027c27 */ /* 0x00afca000f8e0016 */
[----:B------:R-:W-:-:S04]  /*5b50*/  SHF.R.U32.HI R3, RZ, UR5, R2 ;  /* 0x00000005ff037c19 */ /* 0x000fc80008011602 */
[----:B------:R-:W-:-:S05]  /*5b60*/  IADD3 R24, PT, PT, -R3, RZ, RZ ;  /* 0x000000ff03187210 */ /* 0x000fca0007ffe1ff */
[----:B0-----:R-:W-:-:S04]  /*5b70*/  IMAD R24, R24, UR6, R23 ;  /* 0x0000000618187c24 */ /* 0x001fc8000f8e0217 */
[C---:B--2---:R-:W-:Y:S02]  /*5b80*/  IMAD R22, R24.reuse, UR8, RZ ;  /* 0x0000000818167c24 */ /* 0x044fe4000f8e02ff */
        /* <DEDUP_REMOVED lines=362> */
.L_x_7053:
[----:B------:R-:W1:Y:S01]  /*7230*/  LDCU.64 UR6, c[0x0][0x650] ;  /* 0x0000ca00ff0677ac */ /* 0x000e620008000a00 */
[----:B------:R-:W-:Y:S01]  /*7240*/  BSSY.RECONVERGENT B6, `(.L_x_7054) ;  /* 0x00000ec000067945 */ /* 0x000fe20003800200 */
[----:B------:R-:W-:-:S04]  /*7250*/  UPRMT UR4, UR40, 0x9910, URZ ;  /* 0x0000991028047896 */ /* 0x000fc800080000ff */
[----:B------:R-:W-:Y:S01]  /*7260*/  UISETP.GT.AND UP0, UPT, UR4, 0x9, UPT ;  /* 0x000000090400788c */ /* 0x000fe2000bf04270 */
[----:B-1-3--:R-:W-:-:S05]  /*7270*/  IADD3 R2, P0, PT, R0, UR6, RZ ;  /* 0x0000000600027c10 */ /* 0x00afca000ff1e0ff */
        /* <DEDUP_REMOVED lines=13> */
.L_x_7058:
[----:B------:R-:W2:Y:S02]  /*7350*/  LDG.E.U8 R2, desc[UR36][R2.64] ;  /* 0x0000002402027981 */ /* 0x000ea4000c1e1100 */
[----:B--2---:R4:W0:Y:S02]  /*7360*/  I2F.F64.U16 R18, R2 ;  /* 0x0000000200127312 */ /* 0x0048240000101800 */
[----:B0---4-:R-:W-:Y:S05]  /*7370*/  BRA `(.L_x_7060) ;  /* 0x0000000c00607947 */ /* 0x011fea0003800000 */
.L_x_7057:
        /* <DEDUP_REMOVED lines=9> */
.L_x_7062:
[----:B------:R-:W2:Y:S02]  /*7410*/  LDG.E R2, desc[UR36][R2.64] ;  /* 0x0000002402027981 */ /* 0x000ea4000c1e1900 */
[----:B--2---:R4:W0:Y:S02]  /*7420*/  I2F.F64 R18, R2 ;  /* 0x0000000200127312 */ /* 0x0048240000201c00 */
[----:B0---4-:R-:W-:Y:S05]  /*7430*/  BRA `(.L_x_7060) ;  /* 0x0000000c00307947 */ /* 0x011fea0003800000 */
.L_x_7061:
[----:B------:R-:W2:Y:S02]  /*7440*/  LDG.E.U16 R2, desc[UR36][R2.64] ;  /* 0x0000002402027981 */ /* 0x000ea4000c1e1500 */
[----:B--2---:R4:W0:Y:S02]  /*7450*/  I2F.F64.S16 R18, R2 ;  /* 0x0000000200127312 */ /* 0x0048240000101c00 */
[----:B0---4-:R-:W-:Y:S05]  /*7460*/  BRA `(.L_x_7060) ;  /* 0x0000000c00247947 */ /* 0x011fea0003800000 */
.L_x_7056:
        /* <DEDUP_REMOVED lines=10> */
.L_x_7064:
[----:B------:R-:W2:Y:S02]  /*7510*/  LDG.E.U16 R0, desc[UR36][R2.64] ;  /* 0x0000002402007981 */ /* 0x000ea4000c1e1500 */
[----:B--2---:R-:W-:-:S05]  /*7520*/  HADD2.F32 R0, -RZ, R0.H0_H0 ;  /* 0x20000000ff007230 */ /* 0x004fca0000004100 */
[----:B------:R-:W-:-:S04]  /*7530*/  FMUL.FTZ R0, R0, 1 ;  /* 0x3f80000000007820 */ /* 0x000fc80000410000 */
[----:B------:R3:W4:Y:S02]  /*7540*/  F2F.F64.F32 R18, R0 ;  /* 0x0000000000127310 */ /* 0x0007240000201800 */
[----:B---34-:R-:W-:Y:S05]  /*7550*/  BRA `(.L_x_7060) ;  /* 0x0000000800e87947 */ /* 0x018fea0003800000 */
.L_x_7063:
        /* <DEDUP_REMOVED lines=10> */
.L_x_7066:
[----:B------:R-:W2:Y:S02]  /*7600*/  LDG.E.U16 R2, desc[UR36][R2.64] ;  /* 0x0000002402027981 */ /* 0x000ea4000c1e1500 */
[----:B--2---:R-:W-:-:S05]  /*7610*/  HADD2.F32 R0, -RZ, R2.H0_H0 ;  /* 0x20000002ff007230 */ /* 0x004fca0000004100 */
[----:B------:R-:W-:-:S04]  /*7620*/  FMUL.FTZ R0, R0, 1 ;  /* 0x3f80000000007820 */ /* 0x000fc80000410000 */
[----:B------:R3:W4:Y:S02]  /*7630*/  F2F.F64.F32 R18, R0 ;  /* 0x0000000000127310 */ /* 0x0007240000201800 */
[----:B---34-:R-:W-:Y:S05]  /*7640*/  BRA `(.L_x_7060) ;  /* 0x0000000800ac7947 */ /* 0x018fea0003800000 */
.L_x_7065:
[----:B------:R3:W5:Y:S01]  /*7650*/  LDG.E.64 R18, desc[UR36][R2.64] ;  /* 0x0000002402127981 */ /* 0x000762000c1e1b00 */
[----:B------:R-:W-:Y:S05]  /*7660*/  BRA `(.L_x_7060) ;  /* 0x0000000800a47947 */ /* 0x000fea0003800000 */
.L_x_7055:
        /* <DEDUP_REMOVED lines=13> */
.L_x_7069:
[----:B------:R0:W5:Y:S01]  /*7740*/  LDG.E.64 R18, desc[UR36][R2.64] ;  /* 0x0000002402127981 */ /* 0x000162000c1e1b00 */
[----:B------:R-:W-:Y:S05]  /*7750*/  BRA `(.L_x_7060) ;  /* 0x0000000800687947 */ /* 0x000fea0003800000 */
.L_x_7068:
        /* <DEDUP_REMOVED lines=25> */
[----:B------:R0:W1:Y:S02]  /*78f0*/  F2F.F64.F32 R18, R5 ;  /* 0x0000000500127310 */ /* 0x0000640000201800 */
[----:B01----:R-:W-:Y:S05]  /*7900*/  BRA `(.L_x_7060) ;  /* 0x0000000400fc7947 */ /* 0x003fea0003800000 */
.L_x_7071:
        /* <DEDUP_REMOVED lines=14> */
.L_x_7070:
[----:B------:R-:W2:Y:S02]  /*79f0*/  LDG.E.U16 R0, desc[UR36][R2.64] ;  /* 0x0000002402007981 */ /* 0x000ea4000c1e1500 */
[----:B--2---:R-:W-:-:S05]  /*7a00*/  SHF.L.U32 R0, R0, 0x10, RZ ;  /* 0x0000001000007819 */ /* 0x004fca00000006ff */
[----:B------:R-:W-:-:S04]  /*7a10*/  FMUL.FTZ R0, R0, 1 ;  /* 0x3f80000000007820 */ /* 0x000fc80000410000 */
[----:B------:R0:W1:Y:S02]  /*7a20*/  F2F.F64.F32 R18, R0 ;  /* 0x0000000000127310 */ /* 0x0000640000201800 */
[----:B01----:R-:W-:Y:S05]  /*7a30*/  BRA `(.L_x_7060) ;  /* 0x0000000400b07947 */ /* 0x003fea0003800000 */
.L_x_7067:
        /* <DEDUP_REMOVED lines=11> */
.L_x_7074:
        /* <DEDUP_REMOVED lines=21> */
.L_x_7076:
[----:B------:R-:W-:Y:S05]  /*7c40*/  BSYNC.RECONVERGENT B0 ;  /* 0x0000000000007941 */ /* 0x000fea0003800200 */
.L_x_7075:
[----:B------:R-:W-:Y:S01]  /*7c50*/  IMAD.SHL.U32 R0, R0, 0x100000, RZ ;  /* 0x0010000000007824 */ /* 0x000fe200078e00ff */
[----:B------:R-:W-:-:S04]  /*7c60*/  LEA R2, R2, 0x3b800000, 0x17 ;  /* 0x3b80000002027811 */ /* 0x000fc800078eb8ff */
[----:B------:R-:W-:-:S05]  /*7c70*/  LOP3.LUT R0, R2, R0, R7, 0xfe, !PT ;  /* 0x0000000002007212 */ /* 0x000fca00078efe07 */
[----:B------:R-:W-:-:S04]  /*7c80*/  FMUL.FTZ R0, R0, 1 ;  /* 0x3f80000000007820 */ /* 0x000fc80000410000 */
[----:B------:R3:W4:Y:S02]  /*7c90*/  F2F.F64.F32 R18, R0 ;  /* 0x0000000000127310 */ /* 0x0007240000201800 */
[----:B---34-:R-:W-:Y:S05]  /*7ca0*/  BRA `(.L_x_7060) ;  /* 0x0000000400147947 */ /* 0x018fea0003800000 */
.L_x_7073:
        /* <DEDUP_REMOVED lines=21> */
.L_x_7078:
[----:B------:R-:W-:Y:S05]  /*7e00*/  BSYNC.RECONVERGENT B0 ;  /* 0x0000000000007941 */ /* 0x000fea0003800200 */
.L_x_7077:
[----:B------:R-:W-:Y:S01]  /*7e10*/  IMAD.SHL.U32 R0, R0, 0x200000, RZ ;  /* 0x0020000000007824 */ /* 0x000fe200078e00ff */
[----:B------:R-:W-:-:S04]  /*7e20*/  LEA R2, R2, 0x37800000, 0x17 ;  /* 0x3780000002027811 */ /* 0x000fc800078eb8ff */
[----:B------:R-:W-:-:S05]  /*7e30*/  LOP3.LUT R0, R2, R0, R7, 0xfe, !PT ;  /* 0x0000000002007212 */ /* 0x000fca00078efe07 */
[----:B------:R-:W-:-:S04]  /*7e40*/  FMUL.FTZ R0, R0, 1 ;  /* 0x3f80000000007820 */ /* 0x000fc80000410000 */
[----:B------:R3:W4:Y:S02]  /*7e50*/  F2F.F64.F32 R18, R0 ;  /* 0x0000000000127310 */ /* 0x0007240000201800 */
[----:B---34-:R-:W-:Y:S05]  /*7e60*/  BRA `(.L_x_7060) ;  /* 0x0000000000a47947 */ /* 0x018fea0003800000 */
.L_x_7072:
        /* <DEDUP_REMOVED lines=17> */
[----:B-12---:R-:W-:Y:S05]  /*7f80*/  BRA `(.L_x_7060) ;  /* 0x00000000005c7947 */ /* 0x006fea0003800000 */
.L_x_7059:
        /* <DEDUP_REMOVED lines=16> */
.L_x_7081:
[----:B------:R-:W-:Y:S01]  /*8090*/  CS2R R18, SRZ ;  /* 0x0000000000127805 */ /* 0x000fe2000001ff00 */
[----:B------:R-:W-:Y:S06]  /*80a0*/  BRA `(.L_x_7060) ;  /* 0x0000000000147947 */ /* 0x000fec0003800000 */
.L_x_7080:
[----:B------:R-:W2:Y:S02]  /*80b0*/  LDG.E.64 R18, desc[UR36][R2.64] ;  /* 0x0000002402127981 */ /* 0x000ea4000c1e1b00 */
[----:B--2---:R-:W1:Y:S02]  /*80c0*/  I2F.F64.U64 R18, R18 ;  /* 0x0000001200127312 */ /* 0x004e640000301800 */
[----:B-1----:R-:W-:Y:S05]  /*80d0*/  BRA `(.L_x_7060) ;  /* 0x0000000000087947 */ /* 0x002fea0003800000 */
.L_x_7079:
[----:B------:R-:W2:Y:S02]  /*80e0*/  LDG.E R2, desc[UR36][R2.64] ;  /* 0x0000002402027981 */ /* 0x000ea4000c1e1900 */
[----:B--2---:R1:W2:Y:S02]  /*80f0*/  I2F.F64.U32 R18, R2 ;  /* 0x0000000200127312 */ /* 0x0042a40000201800 */
.L_x_7060:
[----:B------:R-:W-:Y:S05]  /*8100*/  BSYNC.RECONVERGENT B6 ;  /* 0x0000000000067941 */ /* 0x000fea0003800200 */
.L_x_7054:
        /* <DEDUP_REMOVED lines=15> */
[----:B------:R-:W3:Y:S02]  /*8200*/  LDG.E.S8 R2, desc[UR36][R2.64] ;  /* 0x0000002402027981 */ /* 0x000ee4000c1e1300 */
[----:B---3--:R4:W0:Y:S02]  /*8210*/  I2F.F64.S16 R16, R2 ;  /* 0x0000000200107312 */ /* 0x0088240000101c00 */
[----:B0---4-:R-:W-:Y:S05]  /*8220*/  BRA `(.L_x_7088) ;  /* 0x0000000c006c7947 */ /* 0x011fea0003800000 */
.L_x_7086:
[----:B------:R-:W3:Y:S02]  /*8230*/  LDG.E.U8 R2, desc[UR36][R2.64] ;  /* 0x0000002402027981 */ /* 0x000ee4000c1e1100 */
[----:B---3--:R4:W0:Y:S02]  /*8240*/  I2F.F64.U16 R16, R2 ;  /* 0x0000000200107312 */ /* 0x0088240000101800 */
[----:B0---4-:R-:W-:Y:S05]  /*8250*/  BRA `(.L_x_7088) ;  /* 0x0000000c00607947 */ /* 0x011fea0003800000 */
.L_x_7085:
[----:B------:R-:W-:-:S09]  /*8260*/  UISETP.NE.AND UP0, UPT, UR4, 0x2, UPT ;  /* 0x000000020400788c */ /* 0x000fd2000bf05270 */
[----:B------:R-:W-:Y:S05]  /*8270*/  BRA.U !UP0, `(.L_x_7089) ;  /* 0x0000000108287547 */ /* 0x000fea000b800000 */
[----:B------:R-:W-:-:S09]  /*8280*/  UISETP.NE.AND UP0, UPT, UR4, 0x3, UPT ;  /* 0x000000030400788c */ /* 0x000fd2000bf05270 */
[----:B------:R-:W-:Y:S05]  /*8290*/  BRA.U !UP0, `(.L_x_7090) ;  /* 0x0000000108147547 */ /* 0x000fea000b800000 */
[----:B------:R-:W-:-:S09]  /*82a0*/  UISETP.NE.AND UP0, UPT, UR4, 0x4, UPT ;  /* 0x000000040400788c */ /* 0x000fd2000bf05270 */
[----:B------:R-:W-:Y:S05]  /*82b0*/  BRA.U UP0, `(.L_x_7087) ;  /* 0x0000000900ec7547 */ /* 0x000fea000b800000 */
[----:B------:R-:W3:Y:S02]  /*82c0*/  LDG.E.64 R16, desc[UR36][R2.64] ;  /* 0x0000002402107981 */ /* 0x000ee4000c1e1b00 */
[----:B---3--:R-:W4:Y:S02]  /*82d0*/  I2F.F64.S64 R16, R16 ;  /* 0x0000001000107312 */ /* 0x008f240000301c00 */
[----:B----4-:R-:W-:Y:S05]  /*82e0*/  BRA `(.L_x_7088) ;  /* 0x0000000c003c7947 */ /* 0x010fea0003800000 */
.L_x_7090:
[----:B------:R-:W3:Y:S02]  /*82f0*/  LDG.E R2, desc[UR36][R2.64] ;  /* 0x0000002402027981 */ /* 0x000ee4000c1e1900 */
[----:B---3--:R4:W0:Y:S02]  /*8300*/  I2F.F64 R16, R2 ;  /* 0x0000000200107312 */ /* 0x0088240000201c00 */
[----:B0---4-:R-:W-:Y:S05]  /*8310*/  BRA `(.L_x_7088) ;  /* 0x0000000c00307947 */ /* 0x011fea0003800000 */
.L_x_7089:
[----:B------:R-:W3:Y:S02]  /*8320*/  LDG.E.U16 R2, desc[UR36][R2.64] ;  /* 0x0000002402027981 */ /* 0x000ee4000c1e1500 */
[----:B---3--:R4:W0:Y:S02]  /*8330*/  I2F.F64.S16 R16, R2 ;  /* 0x0000000200107312 */ /* 0x0088240000101c00 */
[----:B0---4-:R-:W-:Y:S05]  /*8340*/  BRA `(.L_x_7088) ;  /* 0x0000000c00247947 */ /* 0x011fea0003800000 */
.L_x_7084:
[----:B------:R-:W-:-:S09]  /*8350*/  UISETP.GT.AND UP0, UPT, UR4, 0x6, UPT ;  /* 0x000000060400788c */ /* 0x000fd2000bf04270 */
[----:B------:R-:W-:Y:S05]  /*8360*/  BRA.U UP0, `(.L_x_7091) ;  /* 0x0000000100347547 */ /* 0x000fea000b800000 */
[----:B------:R-:W-:-:S09]  /*8370*/  UISETP.NE.AND UP0, UPT, UR4, 0x5, UPT ;  /* 0x000000050400788c */ /* 0x000fd2000bf05270 */
[----:B------:R-:W-:Y:S05]  /*8380*/  BRA.U !UP0, `(.L_x_7092) ;  /* 0x0000000108187547 */ /* 0x000fea000b800000 */
[----:B------:R-:W-:-:S09]  /*8390*/  UISETP.NE.AND UP0, UPT, UR4, 0x6, UPT ;  /* 0x000000060400788c */ /* 0x000fd2000bf05270 */
[----:B------:R-:W-:Y:S05]  /*83a0*/  BRA.U UP0, `(.L_x_7087) ;  /* 0x0000000900b07547 */ /* 0x000fea000b800000 */
[----:B------:R-:W3:Y:S02]  /*83b0*/  LDG.E R16, desc[UR36][R2.64] ;  /* 0x0000002402107981 */ /* 0x000ee4000c1e1900 */
[----:B---3--:R-:W-:-:S06]  /*83c0*/  FMUL.FTZ R16, R16, 1 ;  /* 0x3f80000010107820 */ /* 0x008fcc0000410000 */
[----:B------:R-:W0:Y:S02]  /*83d0*/  F2F.F64.F32 R16, R16 ;  /* 0x0000001000107310 */ /* 0x000e240000201800 */
[----:B0-----:R-:W-:Y:S05]  /*83e0*/  BRA `(.L_x_7088) ;  /* 0x0000000800fc7947 */ /* 0x001fea0003800000 */
.L_x_7092:
[----:B------:R-:W3:Y:S02]  /*83f0*/  LDG.E.U16 R0, desc[UR36][R2.64] ;  /* 0x0000002402007981 */ /* 0x000ee4000c1e1500 */
[----:B---3--:R-:W-:-:S05]  /*8400*/  HADD2.F32 R0, -RZ, R0.H0_H0 ;  /* 0x20000000ff007230 */ /* 0x008fca0000004100 */
[----:B------:R-:W-:-:S04]  /*8410*/  FMUL.FTZ R0, R0, 1 ;  /* 0x3f80000000007820 */ /* 0x000fc80000410000 */
[----:B------:R0:W1:Y:S02]  /*8420*/  F2F.F64.F32 R16, R0 ;  /* 0x0000000000107310 */ /* 0x0000640000201800 */
[----:B01----:R-:W-:Y:S05]  /*8430*/  BRA `(.L_x_7088) ;  /* 0x0000000800e87947 */ /* 0x003fea0003800000 */
.L_x_7091:
[----:B------:R-:W-:-:S09]  /*8440*/  UISETP.NE.AND UP0, UPT, UR4, 0x7, UPT ;  /* 0x000000070400788c */ /* 0x000fd2000bf05270 */
[----:B------:R-:W-:Y:S05]  /*8450*/  BRA.U !UP0, `(.L_x_7093) ;  /* 0x0000000108347547 */ /* 0x000fea000b800000 */
        /* <DEDUP_REMOVED lines=8> */
.L_x_7094:
[----:B------:R-:W3:Y:S02]  /*84e0*/  LDG.E.U16 R2, desc[UR36][R2.64] ;  /* 0x0000002402027981 */ /* 0x000ee4000c1e1500 */
[----:B---3--:R-:W-:-:S05]  /*84f0*/  HADD2.F32 R0, -RZ, R2.H0_H0 ;  /* 0x20000002ff007230 */ /* 0x008fca0000004100 */
[----:B------:R-:W-:-:S04]  /*8500*/  FMUL.FTZ R0, R0, 1 ;  /* 0x3f80000000007820 */ /* 0x000fc80000410000 */
[----:B------:R0:W1:Y:S02]  /*8510*/  F2F.F64.F32 R16, R0 ;  /* 0x0000000000107310 */ /* 0x0000640000201800 */
[----:B01----:R-:W-:Y:S05]  /*8520*/  BRA `(.L_x_7088) ;  /* 0x0000000800ac7947 */ /* 0x003fea0003800000 */
.L_x_7093:
[----:B------:R4:W5:Y:S01]  /*8530*/  LDG.E.64 R16, desc[UR36][R2.64] ;  /* 0x0000002402107981 */ /* 0x000962000c1e1b00 */
[----:B------:R-:W-:Y:S05]  /*8540*/  BRA `(.L_x_7088) ;  /* 0x0000000800a47947 */ /* 0x000fea0003800000 */
.L_x_7083:
        /* <DEDUP_REMOVED lines=8> */
[----:B------:R-:W3:Y:S01]  /*85d0*/  LDG.E.U8 R2, desc[UR36][R2.64] ;  /* 0x0000002402027981 */ /* 0x000ee2000c1e1100 */
[----:B------:R-:W-:Y:S01]  /*85e0*/  IMAD.MOV.U32 R16, RZ, RZ, RZ ;  /* 0x000000ffff107224 */ /* 0x000fe200078e00ff */
[----:B---3--:R-:W-:-:S04]  /*85f0*/  ISETP.NE.AND P0, PT, R2, RZ, PT ;  /* 0x000000ff0200720c */ /* 0x008fc80003f05270 */
[----:B------:R-:W-:Y:S01]  /*8600*/  FSEL R17, RZ, 1.875, !P0 ;  /* 0x3ff00000ff117808 */ /* 0x000fe20004000000 */
[----:B------:R-:W-:Y:S08]  /*8610*/  BRA `(.L_x_7088) ;  /* 0x0000000800707947 */ /* 0x000ff00003800000 */
.L_x_7097:
[----:B------:R3:W5:Y:S01]  /*8620*/  LDG.E.64 R16, desc[UR36][R2.64] ;  /* 0x0000002402107981 */ /* 0x000762000c1e1b00 */
[----:B------:R-:W-:Y:S05]  /*8630*/  BRA `(.L_x_7088) ;  /* 0x0000000800687947 */ /* 0x000fea0003800000 */
.L_x_7096:
[----:B------:R-:W-:-:S09]  /*8640*/  UISETP.NE.AND UP0, UPT, UR4, 0xf, UPT ;  /* 0x0000000f0400788c */ /* 0x000fd2000bf05270 */
[----:B------:R-:W-:Y:S05]  /*8650*/  BRA.U !UP0, `(.L_x_7098) ;  /* 0x00000001089c7547 */ /* 0x000fea000b800000 */
[----:B------:R-:W-:-:S09]  /*8660*/  UISETP.NE.AND UP0, UPT, UR4, 0x17, UPT ;  /* 0x000000170400788c */ /* 0x000fd2000bf05270 */
[----:B------:R-:W-:Y:S05]  /*8670*/  BRA.U !UP0, `(.L_x_7099) ;  /* 0x00000001085c7547 */ /* 0x000fea000b800000 */
[----:B------:R-:W-:-:S09]  /*8680*/  UISETP.NE.AND UP0, UPT, UR4, 0x18, UPT ;  /* 0x000000180400788c */ /* 0x000fd2000bf05270 */
[----:B------:R-:W-:Y:S05]  /*8690*/  BRA.U UP0, `(.L_x_7087) ;  /* 0x0000000500f47547 */ /* 0x000fea000b800000 */
[----:B------:R-:W3:Y:S01]  /*86a0*/  LDG.E.U8 R0, desc[UR36][R2.64] ;  /* 0x0000002402007981 */ /* 0x000ee2000c1e1100 */
[----:B------:R-:W-:Y:S01]  /*86b0*/  IMAD.MOV.U32 R6, RZ, RZ, 0x1f ;  /* 0x0000001fff067424 */ /* 0x000fe200078e00ff */
[----:B---3--:R-:W-:-:S04]  /*86c0*/  SHF.L.U32 R0, R0, 0x18, RZ ;  /* 0x0000001800007819 */ /* 0x008fc800000006ff */
        /* <DEDUP_REMOVED lines=16> */
[----:B------:R4:W0:Y:S02]  /*87d0*/  F2F.F64.F32 R16, R5 ;  /* 0x0000000500107310 */ /* 0x0008240000201800 */
[----:B0---4-:R-:W-:Y:S05]  /*87e0*/  BRA `(.L_x_7088) ;  /* 0x0000000400fc7947 */ /* 0x011fea0003800000 */
.L_x_7099:
[----:B------:R-:W3:Y:S02]  /*87f0*/  LDG.E.U8 R2, desc[UR36][R2.64] ;  /* 0x0000002402027981 */ /* 0x000ee4000c1e1100 */
[C---:B---3--:R-:W-:Y:S02]  /*8800*/  IMAD.SHL.U32 R0, R2.reuse, 0x2000000, RZ ;  /* 0x0200000002007824 */ /* 0x048fe400078e00ff */
        /* <DEDUP_REMOVED lines=12> */
.L_x_7098:
[----:B------:R-:W3:Y:S02]  /*88d0*/  LDG.E.U16 R0, desc[UR36][R2.64] ;  /* 0x0000002402007981 */ /* 0x000ee4000c1e1500 */
[----:B---3--:R-:W-:-:S05]  /*88e0*/  SHF.L.U32 R0, R0, 0x10, RZ ;  /* 0x0000001000007819 */ /* 0x008fca00000006ff */
[----:B------:R-:W-:-:S04]  /*88f0*/  FMUL.FTZ R0, R0, 1 ;  /* 0x3f80000000007820 */ /* 0x000fc80000410000 */
[----:B------:R4:W0:Y:S02]  /*8900*/  F2F.F64.F32 R16, R0 ;  /* 0x0000000000107310 */ /* 0x0008240000201800 */
[----:B0---4-:R-:W-:Y:S05]  /*8910*/  BRA `(.L_x_7088) ;  /* 0x0000000400b07947 */ /* 0x011fea0003800000 */
.L_x_7095:
        /* <DEDUP_REMOVED lines=8> */
[----:B------:R-:W3:Y:S02]  /*89a0*/  LDG.E.U16 R2, desc[UR36][R2.64] ;  /* 0x0000002402027981 */ /* 0x000ee4000c1e1500 */
[----:B---3--:R3:W4:Y:S02]  /*89b0*/  I2F.F64.U16 R16, R2 ;  /* 0x0000000200107312 */ /* 0x0087240000101800 */
[----:B---34-:R-:W-:Y:S05]  /*89c0*/  BRA `(.L_x_7088) ;  /* 0x0000000400847947 */ /* 0x018fea0003800000 */
.L_x_7102:
[----:B------:R-:W3:Y:S01]  /*89d0*/  LDG.E.U8 R3, desc[UR36][R2.64] ;  /* 0x0000002402037981 */ /* 0x000ee2000c1e1100 */
[----:B------:R-:W-:Y:S02]  /*89e0*/  CS2R R16, SRZ ;  /* 0x0000000000107805 */ /* 0x000fe4000001ff00 */
[----:B---3--:R-:W-:-:S13]  /*89f0*/  ISETP.NE.AND P0, PT, R3, RZ, PT ;  /* 0x000000ff0300720c */ /* 0x008fda0003f05270 */
        /* <DEDUP_REMOVED lines=18> */
.L_x_7104:
[----:B------:R-:W-:Y:S05]  /*8b20*/  BSYNC.RECONVERGENT B0 ;  /* 0x0000000000007941 */ /* 0x000fea0003800200 */
.L_x_7103:
[----:B------:R-:W-:Y:S01]  /*8b30*/  IMAD.SHL.U32 R0, R0, 0x100000, RZ ;  /* 0x0010000000007824 */ /* 0x000fe200078e00ff */
[----:B------:R-:W-:-:S04]  /*8b40*/  LEA R2, R2, 0x3b800000, 0x17 ;  /* 0x3b80000002027811 */ /* 0x000fc800078eb8ff */
[----:B------:R-:W-:-:S05]  /*8b50*/  LOP3.LUT R0, R2, R0, R7, 0xfe, !PT ;  /* 0x0000000002007212 */ /* 0x000fca00078efe07 */
[----:B------:R-:W-:-:S04]  /*8b60*/  FMUL.FTZ R0, R0, 1 ;  /* 0x3f80000000007820 */ /* 0x000fc80000410000 */
[----:B------:R3:W4:Y:S02]  /*8b70*/  F2F.F64.F32 R16, R0 ;  /* 0x0000000000107310 */ /* 0x0007240000201800 */
[----:B---34-:R-:W-:Y:S05]  /*8b80*/  BRA `(.L_x_7088) ;  /* 0x0000000400147947 */ /* 0x018fea0003800000 */
.L_x_7101:
[----:B------:R-:W3:Y:S01]  /*8b90*/  LDG.E.U8 R3, desc[UR36][R2.64] ;  /* 0x0000002402037981 */ /* 0x000ee2000c1e1100 */
[----:B------:R-:W-:Y:S02]  /*8ba0*/  CS2R R16, SRZ ;  /* 0x0000000000107805 */ /* 0x000fe4000001ff00 */
[----:B---3--:R-:W-:-:S13]  /*8bb0*/  ISETP.NE.AND P0, PT, R3, RZ, PT ;  /* 0x000000ff0300720c */ /* 0x008fda0003f05270 */
        /* <DEDUP_REMOVED lines=18> */
.L_x_7106:
[----:B------:R-:W-:Y:S05]  /*8ce0*/  BSYNC.RECONVERGENT B0 ;  /* 0x0000000000007941 */ /* 0x000fea0003800200 */
.L_x_7105:
[----:B------:R-:W-:Y:S01]  /*8cf0*/  IMAD.SHL.U32 R0, R0, 0x200000, RZ ;  /* 0x0020000000007824 */ /* 0x000fe200078e00ff */
[----:B------:R-:W-:-:S04]  /*8d00*/  LEA R2, R2, 0x37800000, 0x17 ;  /* 0x3780000002027811 */ /* 0x000fc800078eb8ff */
[----:B------:R-:W-:-:S05]  /*8d10*/  LOP3.LUT R0, R2, R0, R7, 0xfe, !PT ;  /* 0x0000000002007212 */ /* 0x000fca00078efe07 */
[----:B------:R-:W-:-:S04]  /*8d20*/  FMUL.FTZ R0, R0, 1 ;  /* 0x3f80000000007820 */ /* 0x000fc80000410000 */
[----:B------:R3:W4:Y:S02]  /*8d30*/  F2F.F64.F32 R16, R0 ;  /* 0x0000000000107310 */ /* 0x0007240000201800 */
[----:B---34-:R-:W-:Y:S05]  /*8d40*/  BRA `(.L_x_7088) ;  /* 0x0000000000a47947 */ /* 0x018fea0003800000 */
.L_x_7100:
[----:B------:R-:W-:-:S09]  /*8d50*/  UISETP.NE.AND UP0, UPT, UR4, 0x1c, UPT ;  /* 0x0000001c0400788c */ /* 0x000fd2000bf05270 */
[----:B------:R-:W-:Y:S05]  /*8d60*/  BRA.U !UP0, `(.L_x_7107) ;  /* 0x0000000108947547 */ /* 0x000fea000b800000 */
[----:B------:R-:W-:-:S09]  /*8d70*/  UISETP.NE.AND UP0, UPT, UR4, 0x1d, UPT ;  /* 0x0000001d0400788c */ /* 0x000fd2000bf05270 */
[----:B------:R-:W-:Y:S05]  /*8d80*/  BRA.U !UP0, `(.L_x_7108) ;  /* 0x0000000108807547 */ /* 0x000fea000b800000 */
[----:B------:R-:W-:-:S09]  /*8d90*/  UISETP.NE.AND UP0, UPT, UR4, 0x2c, UPT ;  /* 0x0000002c0400788c */ /* 0x000fd2000bf05270 */
[----:B------:R-:W-:Y:S05]  /*8da0*/  BRA.U UP0, `(.L_x_7087) ;  /* 0x0000000100307547 */ /* 0x000fea000b800000 */
[----:B------:R-:W3:Y:S01]  /*8db0*/  LDG.E.U8 R0, desc[UR36][R2.64] ;  /* 0x0000002402007981 */ /* 0x000ee2000c1e1100 */
[----:B------:R-:W-:Y:S02]  /*8dc0*/  HFMA2 R17, -RZ, RZ, 0.5, 0 ;  /* 0x38000000ff117431 */ /* 0x000fe400000001ff */
[----:B------:R-:W-:Y:S01]  /*8dd0*/  IMAD.MOV.U32 R16, RZ, RZ, 0x0 ;  /* 0x00000000ff107424 */ /* 0x000fe200078e00ff */
[----:B---3--:R-:W-:-:S13]  /*8de0*/  ISETP.NE.AND P0, PT, R0, RZ, PT ;  /* 0x000000ff0000720c */ /* 0x008fda0003f05270 */
        /* <DEDUP_REMOVED lines=8> */
.L_x_7087:
[----:B------:R-:W-:Y:S01]  /*8e70*/  MOV R2, 0x0 ;  /* 0x0000000000027802 */ /* 0x000fe20000000f00 */
[----:B------:R-:W0:Y:S01]  /*8e80*/  LDCU.64 UR4, c[0x4][0x128] ;  /* 0x01002500ff0477ac */ /* 0x000e220008000a00 */
[----:B------:R-:W-:Y:S02]  /*8e90*/  HFMA2 R13, -RZ, RZ, 0, 0 ;  /* 0x00000000ff0d7431 */ /* 0x000fe400000001ff */
[----:B------:R-:W-:Y:S01]  /*8ea0*/  IMAD.MOV.U32 R8, RZ, RZ, 0x4e ;  /* 0x0000004eff087424 */ /* 0x000fe200078e00ff */
[----:B------:R-:W1:Y:S01]  /*8eb0*/  LDCU.64 UR6, c[0x4][0x130] ;  /* 0x01002600ff0677ac */ /* 0x000e620008000a00 */
[----:B------:R-:W3:Y:S01]  /*8ec0*/  LDC.64 R2, c[0x4][R2] ;  /* 0x0100000002027b82 */ /* 0x000ee20000000a00 */
        /* <DEDUP_REMOVED lines=10> */
.L_x_7109:
[----:B------:R-:W-:Y:S01]  /*8f70*/  CS2R R16, SRZ ;  /* 0x0000000000107805 */ /* 0x000fe2000001ff00 */
[----:B------:R-:W-:Y:S06]  /*8f80*/  BRA `(.L_x_7088) ;  /* 0x0000000000147947 */ /* 0x000fec0003800000 */
.L_x_7108:
[----:B------:R-:W3:Y:S02]  /*8f90*/  LDG.E.64 R16, desc[UR36][R2.64] ;  /* 0x0000002402107981 */ /* 0x000ee4000c1e1b00 */
[----:B---3--:R-:W3:Y:S02]  /*8fa0*/  I2F.F64.U64 R16, R16 ;  /* 0x0000001000107312 */ /* 0x008ee40000301800 */
[----:B---3--:R-:W-:Y:S05]  /*8fb0*/  BRA `(.L_x_7088) ;  /* 0x0000000000087947 */ /* 0x008fea0003800000 */
.L_x_7107:
[----:B------:R-:W3:Y:S02]  /*8fc0*/  LDG.E R2, desc[UR36][R2.64] ;  /* 0x0000002402027981 */ /* 0x000ee4000c1e1900 */
[----:B---3--:R0:W1:Y:S02]  /*8fd0*/  I2F.F64.U32 R16, R2 ;  /* 0x0000000200107312 */ /* 0x0080640000201800 */
.L_x_7088:
[----:B------:R-:W-:Y:S05]  /*8fe0*/  BSYNC.RECONVERGENT B6 ;  /* 0x0000000000067941 */ /* 0x000fea0003800200 */
.L_x_7082:
        /* <DEDUP_REMOVED lines=16> */
[----:B---3--:R-:W0:Y:S02]  /*90f0*/  I2F.F64.S16 R2, R2 ;  /* 0x0000000200027312 */ /* 0x008e240000101c00 */
[----:B0-----:R-:W-:Y:S05]  /*9100*/  BRA `(.L_x_7116) ;  /* 0x0000000c006c7947 */ /* 0x001fea0003800000 */
.L_x_7114:
[----:B---34-:R-:W3:Y:S02]  /*9110*/  LDG.E.U8 R2, desc[UR36][R24.64] ;  /* 0x0000002418027981 */ /* 0x018ee4000c1e1100 */
[----:B---3--:R-:W0:Y:S02]  /*9120*/  I2F.F64.U16 R2, R2 ;  /* 0x0000000200027312 */ /* 0x008e240000101800 */
[----:B0-----:R-:W-:Y:S05]  /*9130*/  BRA `(.L_x_7116) ;  /* 0x0000000c00607947 */ /* 0x001fea0003800000 */
.L_x_7113:
[----:B------:R-:W-:-:S09]  /*9140*/  UISETP.NE.AND UP0, UPT, UR4, 0x2, UPT ;  /* 0x000000020400788c */ /* 0x000fd2000bf05270 */
[----:B------:R-:W-:Y:S05]  /*9150*/  BRA.U !UP0, `(.L_x_7117) ;  /* 0x0000000108287547 */ /* 0x000fea000b800000 */
[----:B------:R-:W-:-:S09]  /*9160*/  UISETP.NE.AND UP0, UPT, UR4, 0x3, UPT ;  /* 0x000000030400788c */ /* 0x000fd2000bf05270 */
[----:B------:R-:W-:Y:S05]  /*9170*/  BRA.U !UP0, `(.L_x_7118) ;  /* 0x0000000108147547 */ /* 0x000fea000b800000 */
[----:B------:R-:W-:-:S09]  /*9180*/  UISETP.NE.AND UP0, UPT, UR4, 0x4, UPT ;  /* 0x000000040400788c */ /* 0x000fd2000bf05270 */
[----:B------:R-:W-:Y:S05]  /*9190*/  BRA.U UP0, `(.L_x_7115) ;  /* 0x0000000900ec7547 */ /* 0x000fea000b800000 */
[----:B---34-:R-:W3:Y:S02]  /*91a0*/  LDG.E.64 R2, desc[UR36][R24.64] ;  /* 0x0000002418027981 */ /* 0x018ee4000c1e1b00 */
[----:B---3--:R-:W0:Y:S02]  /*91b0*/  I2F.F64.S64 R2, R2 ;  /* 0x0000000200027312 */ /* 0x008e240000301c00 */
[----:B0-----:R-:W-:Y:S05]  /*91c0*/  BRA `(.L_x_7116) ;  /* 0x0000000c003c7947 */ /* 0x001fea0003800000 */
.L_x_7118:
[----:B---34-:R-:W3:Y:S02]  /*91d0*/  LDG.E R2, desc[UR36][R24.64] ;  /* 0x0000002418027981 */ /* 0x018ee4000c1e1900 */
[----:B---3--:R-:W0:Y:S02]  /*91e0*/  I2F.F64 R2, R2 ;  /* 0x0000000200027312 */ /* 0x008e240000201c00 */
[----:B0-----:R-:W-:Y:S05]  /*91f0*/  BRA `(.L_x_7116) ;  /* 0x0000000c00307947 */ /* 0x001fea0003800000 */
.L_x_7117:
[----:B---34-:R-:W3:Y:S02]  /*9200*/  LDG.E.U16 R2, desc[UR36][R24.64] ;  /* 0x0000002418027981 */ /* 0x018ee4000c1e1500 */
[----:B---3--:R-:W0:Y:S02]  /*9210*/  I2F.F64.S16 R2, R2 ;  /* 0x0000000200027312 */ /* 0x008e240000101c00 */
[----:B0-----:R-:W-:Y:S05]  /*9220*/  BRA `(.L_x_7116) ;  /* 0x0000000c00247947 */ /* 0x001fea0003800000 */
.L_x_7112:
        /* <DEDUP_REMOVED lines=10> */
.L_x_7120:
[----:B------:R-:W2:Y:S02]  /*92d0*/  LDG.E.U16 R0, desc[UR36][R24.64] ;  /* 0x0000002418007981 */ /* 0x000ea4000c1e1500 */
[----:B--2---:R-:W-:-:S05]  /*92e0*/  HADD2.F32 R0, -RZ, R0.H0_H0 ;  /* 0x20000000ff007230 */ /* 0x004fca0000004100 */
[----:B------:R-:W-:-:S04]  /*92f0*/  FMUL.FTZ R0, R0, 1 ;  /* 0x3f80000000007820 */ /* 0x000fc80000410000 */
[----:B---34-:R0:W3:Y:S02]  /*9300*/  F2F.F64.F32 R2, R0 ;  /* 0x0000000000027310 */ /* 0x0180e40000201800 */
[----:B0--3--:R-:W-:Y:S05]  /*9310*/  BRA `(.L_x_7116) ;  /* 0x0000000800e87947 */ /* 0x009fea0003800000 */
.L_x_7119:
        /* <DEDUP_REMOVED lines=10> */
.L_x_7122:
[----:B------:R-:W2:Y:S02]  /*93c0*/  LDG.E.U16 R24, desc[UR36][R24.64] ;  /* 0x0000002418187981 */ /* 0x000ea4000c1e1500 */
[----:B--2---:R-:W-:-:S05]  /*93d0*/  HADD2.F32 R0, -RZ, R24.H0_H0 ;  /* 0x20000018ff007230 */ /* 0x004fca0000004100 */
[----:B------:R-:W-:-:S04]  /*93e0*/  FMUL.FTZ R0, R0, 1 ;  /* 0x3f80000000007820 */ /* 0x000fc80000410000 */
[----:B---34-:R0:W3:Y:S02]  /*93f0*/  F2F.F64.F32 R2, R0 ;  /* 0x0000000000027310 */ /* 0x0180e40000201800 */
[----:B0--3--:R-:W-:Y:S05]  /*9400*/  BRA `(.L_x_7116) ;  /* 0x0000000800ac7947 */ /* 0x009fea0003800000 */
.L_x_7121:
[----:B---34-:R0:W5:Y:S01]  /*9410*/  LDG.E.64 R2, desc[UR36][R24.64] ;  /* 0x0000002418027981 */ /* 0x018162000c1e1b00 */
[----:B------:R-:W-:Y:S05]  /*9420*/  BRA `(.L_x_7116) ;  /* 0x0000000800a47947 */ /* 0x000fea0003800000 */
.L_x_7111:
        /* <DEDUP_REMOVED lines=13> */
.L_x_7125:
[----:B---34-:R3:W5:Y:S01]  /*9500*/  LDG.E.64 R2, desc[UR36][R24.64] ;  /* 0x0000002418027981 */ /* 0x018762000c1e1b00 */
[----:B------:R-:W-:Y:S05]  /*9510*/  BRA `(.L_x_7116) ;  /* 0x0000000800687947 */ /* 0x000fea0003800000 */
.L_x_7124:
        /* <DEDUP_REMOVED lines=27> */
.L_x_7127:
[----:B---34-:R-:W3:Y:S02]  /*96d0*/  LDG.E.U8 R3, desc[UR36][R24.64] ;  /* 0x0000002418037981 */ /* 0x018ee4000c1e1100 */
        /* <DEDUP_REMOVED lines=13> */
.L_x_7126:
[----:B------:R-:W2:Y:S02]  /*97b0*/  LDG.E.U16 R0, desc[UR36][R24.64] ;  /* 0x0000002418007981 */ /* 0x000ea4000c1e1500 */
[----:B--2---:R-:W-:-:S05]  /*97c0*/  SHF.L.U32 R0, R0, 0x10, RZ ;  /* 0x0000001000007819 */ /* 0x004fca00000006ff */
[----:B------:R-:W-:-:S04]  /*97d0*/  FMUL.FTZ R0, R0, 1 ;  /* 0x3f80000000007820 */ /* 0x000fc80000410000 */
[----:B---34-:R3:W4:Y:S02]  /*97e0*/  F2F.F64.F32 R2, R0 ;  /* 0x0000000000027310 */ /* 0x0187240000201800 */
[----:B---34-:R-:W-:Y:S05]  /*97f0*/  BRA `(.L_x_7116) ;  /* 0x0000000400b07947 */ /* 0x018fea0003800000 */
.L_x_7123:
        /* <DEDUP_REMOVED lines=9> */
[----:B---3--:R-:W0:Y:S02]  /*9890*/  I2F.F64.U16 R2, R2 ;  /* 0x0000000200027312 */ /* 0x008e240000101800 */
[----:B0-----:R-:W-:Y:S05]  /*98a0*/  BRA `(.L_x_7116) ;  /* 0x0000000400847947 */ /* 0x001fea0003800000 */
.L_x_7130:
        /* <DEDUP_REMOVED lines=21> */
.L_x_7132:
[----:B------:R-:W-:Y:S05]  /*9a00*/  BSYNC.RECONVERGENT B0 ;  /* 0x0000000000007941 */ /* 0x000fea0003800200 */
.L_x_7131:
[----:B------:R-:W-:Y:S01]  /*9a10*/  IMAD.SHL.U32 R0, R0, 0x100000, RZ ;  /* 0x0010000000007824 */ /* 0x000fe200078e00ff */
[----:B------:R-:W-:-:S04]  /*9a20*/  LEA R2, R2, 0x3b800000, 0x17 ;  /* 0x3b80000002027811 */ /* 0x000fc800078eb8ff */
[----:B------:R-:W-:-:S05]  /*9a30*/  LOP3.LUT R0, R2, R0, R7, 0xfe, !PT ;  /* 0x0000000002007212 */ /* 0x000fca00078efe07 */
[----:B------:R-:W-:-:S04]  /*9a40*/  FMUL.FTZ R0, R0, 1 ;  /* 0x3f80000000007820 */ /* 0x000fc80000410000 */
[----:B------:R0:W2:Y:S02]  /*9a50*/  F2F.F64.F32 R2, R0 ;  /* 0x0000000000027310 */ /* 0x0000a40000201800 */
[----:B0-2---:R-:W-:Y:S05]  /*9a60*/  BRA `(.L_x_7116) ;  /* 0x0000000400147947 */ /* 0x005fea0003800000 */
.L_x_7129:
        /* <DEDUP_REMOVED lines=21> */
.L_x_7134:
[----:B------:R-:W-:Y:S05]  /*9bc0*/  BSYNC.RECONVERGENT B0 ;  /* 0x0000000000007941 */ /* 0x000fea0003800200 */
.L_x_7133:
[----:B------:R-:W-:Y:S01]  /*9bd0*/  IMAD.SHL.U32 R0, R0, 0x200000, RZ ;  /* 0x0020000000007824 */ /* 0x000fe200078e00ff */
[----:B------:R-:W-:-:S04]  /*9be0*/  LEA R2, R2, 0x37800000, 0x17 ;  /* 0x3780000002027811 */ /* 0x000fc800078eb8ff */
[----:B------:R-:W-:-:S05]  /*9bf0*/  LOP3.LUT R0, R2, R0, R7, 0xfe, !PT ;  /* 0x0000000002007212 */ /* 0x000fca00078efe07 */
[----:B------:R-:W-:-:S04]  /*9c00*/  FMUL.FTZ R0, R0, 1 ;  /* 0x3f80000000007820 */ /* 0x000fc80000410000 */
[----:B------:R0:W2:Y:S02]  /*9c10*/  F2F.F64.F32 R2, R0 ;  /* 0x0000000000027310 */ /* 0x0000a40000201800 */
[----:B0-2---:R-:W-:Y:S05]  /*9c20*/  BRA `(.L_x_7116) ;  /* 0x0000000000a47947 */ /* 0x005fea0003800000 */
.L_x_7128:
[----:B------:R-:W-:-:S09]  /*9c30*/  UISETP.NE.AND UP0, UPT, UR4, 0x1c, UPT ;  /* 0x0000001c0400788c */ /* 0x000fd2000bf05270 */
[----:B------:R-:W-:Y:S05]  /*9c40*/  BRA.U !UP0, `(.L_x_7135) ;  /* 0x0000000108947547 */ /* 0x000fea000b800000 */
[----:B------:R-:W-:-:S09]  /*9c50*/  UISETP.NE.AND UP0, UPT, UR4, 0x1d, UPT ;  /* 0x0000001d0400788c */ /* 0x000fd2000bf05270 */
[----:B------:R-:W-:Y:S05]  /*9c60*/  BRA.U !UP0, `(.L_x_7136) ;  /* 0x0000000108807547 */ /* 0x000fea000b800000 */
[----:B------:R-:W-:-:S09]  /*9c70*/  UISETP.NE.AND UP0, UPT, UR4, 0x2c, UPT ;  /* 0x0000002c0400788c */ /* 0x000fd2000bf05270 */
[----:B------:R-:W-:Y:S05]  /*9c80*/  BRA.U UP0, `(.L_x_7115) ;  /* 0x0000000100307547 */ /* 0x000fea000b800000 */
[----:B------:R-:W2:Y:S01]  /*9c90*/  LDG.E.U8 R0, desc[UR36][R24.64] ;  /* 0x0000002418007981 */ /* 0x000ea2000c1e1100 */
[----:B---34-:R-:W-:Y:S02]  /*9ca0*/  HFMA2 R3, -RZ, RZ, 0.5, 0 ;  /* 0x38000000ff037431 */ /* 0x018fe400000001ff */
        /* <DEDUP_REMOVED lines=10> */
.L_x_7115:
[----:B---34-:R-:W-:Y:S01]  /*9d50*/  MOV R2, 0x0 ;  /* 0x0000000000027802 */ /* 0x018fe20000000f00 */
[----:B------:R-:W0:Y:S01]  /*9d60*/  LDCU.64 UR4, c[0x4][0x128] ;  /* 0x01002500ff0477ac */ /* 0x000e220008000a00 */
[----:B------:R-:W-:Y:S02]  /*9d70*/  HFMA2 R13, -RZ, RZ, 0, 0 ;  /* 0x00000000ff0d7431 */ /* 0x000fe400000001ff */
[----:B------:R-:W-:Y:S01]  /*9d80*/  IMAD.MOV.U32 R8, RZ, RZ, 0x4e ;  /* 0x0000004eff087424 */ /* 0x000fe200078e00ff */
[----:B------:R-:W3:Y:S01]  /*9d90*/  LDCU.64 UR6, c[0x4][0x130] ;  /* 0x01002600ff0677ac */ /* 0x000ee20008000a00 */
[----:B------:R-:W4:Y:S01]  /*9da0*/  LDC.64 R2, c[0x4][R2] ;  /* 0x0100000002027b82 */ /* 0x000f220000000a00 */
[----:B------:R-:W-:Y:S01]  /*9db0*/  IMAD.MOV.U32 R12, RZ, RZ, 0x1 ;  /* 0x00000001ff0c7424 */ /* 0x000fe200078e00ff */
[----:B------:R-:W1:Y:S01]  /*9dc0*/  LDCU.64 UR8, c[0x4][0x8] ;  /* 0x01000100ff0877ac */ /* 0x000e620008000a00 */
[----:B0-----:R-:W-:Y:S02]  /*9dd0*/  IMAD.U32 R4, RZ, RZ, UR4 ;  /* 0x00000004ff047e24 */ /* 0x001fe4000f8e00ff */
[----:B------:R-:W-:Y:S01]  /*9de0*/  IMAD.U32 R5, RZ, RZ, UR5 ;  /* 0x00000005ff057e24 */ /* 0x000fe2000f8e00ff */
[----:B---3--:R-:W-:Y:S01]  /*9df0*/  MOV R6, UR6 ;  /* 0x0000000600067c02 */ /* 0x008fe20008000f00 */
[----:B------:R-:W-:-:S02]  /*9e00*/  IMAD.U32 R7, RZ, RZ, UR7 ;  /* 0x00000007ff077e24 */ /* 0x000fc4000f8e00ff */
[----:B-1----:R-:W-:Y:S01]  /*9e10*/  IMAD.U32 R10, RZ, RZ, UR8 ;  /* 0x00000008ff0a7e24 */ /* 0x002fe2000f8e00ff */
[----:B------:R-:W-:-:S07]  /*9e20*/  MOV R11, UR9 ;  /* 0x00000009000b7c02 */ /* 0x000fce0008000f00 */
[----:B------:R-:W-:-:S07]  /*9e30*/  LEPC R20, `(.L_x_7137) ;  /* 0x000000001014794e */ /* 0x000fce0000000000 */
[----:B--2-45:R-:W-:Y:S05]  /*9e40*/  CALL.ABS.NOINC R2 ;  /* 0x0000000002007343 */ /* 0x034fea0003c00000 */
.L_x_7137:
[----:B------:R-:W-:Y:S01]  /*9e50*/  CS2R R2, SRZ ;  /* 0x0000000000027805 */ /* 0x000fe2000001ff00 */
[----:B------:R-:W-:Y:S06]  /*9e60*/  BRA `(.L_x_7116) ;  /* 0x0000000000147947 */ /* 0x000fec0003800000 */
.L_x_7136:
[----:B---34-:R-:W3:Y:S02]  /*9e70*/  LDG.E.64 R2, desc[UR36][R24.64] ;  /* 0x0000002418027981 */ /* 0x018ee4000c1e1b00 */
[----:B---3--:R-:W0:Y:S02]  /*9e80*/  I2F.F64.U64 R2, R2 ;  /* 0x0000000200027312 */ /* 0x008e240000301800 */
[----:B0-----:R-:W-:Y:S05]  /*9e90*/  BRA `(.L_x_7116) ;  /* 0x0000000000087947 */ /* 0x001fea0003800000 */
.L_x_7135:
[----:B---34-:R-:W3:Y:S02]  /*9ea0*/  LDG.E R2, desc[UR36][R24.64] ;  /* 0x0000002418027981 */ /* 0x018ee4000c1e1900 */
[----:B---3--:R-:W4:Y:S02]  /*9eb0*/  I2F.F64.U32 R2, R2 ;  /* 0x0000000200027312 */ /* 0x008f240000201800 */
.L_x_7116:
[----:B------:R-:W-:Y:S05]  /*9ec0*/  BSYNC.RECONVERGENT B6 ;  /* 0x0000000000067941 */ /* 0x000fea0003800200 */
.L_x_7110:
[----:B------:R-:W0:Y:S01]  /*9ed0*/  LDCU.64 UR6, c[0x0][0x648] ;  /* 0x0000c900ff0677ac */ /* 0x000e220008000a00 */
[----:B----45:R-:W-:Y:S01]  /*9ee0*/  DSETP.GEU.AND P0, PT, |R2|, 0.5, PT ;  /* 0x3fe000000200742a */ /* 0x030fe20003f0e200 */
        /* <DEDUP_REMOVED lines=34> */
.L_x_7141:
[----:B------:R-:W0:Y:S02]  /*a110*/  F2I.S64.F64.TRUNC R4, R4 ;  /* 0x0000000400047311 */ /* 0x000e24000030d900 */
[----:B0-----:R-:W-:-:S05]  /*a120*/  IMAD.MOV.U32 R7, RZ, RZ, R4 ;  /* 0x000000ffff077224 */ /* 0x001fca00078e0004 */
[----:B------:R0:W-:Y:S01]  /*a130*/  STG.E.U8 desc[UR36][R2.64], R7 ;  /* 0x0000000702007986 */ /* 0x0001e2000c101124 */
[----:B------:R-:W-:Y:S05]  /*a140*/  BRA `(.L_x_7143) ;  /* 0x0000001000807947 */ /* 0x000fea0003800000 */
.L_x_7140:
        /* <DEDUP_REMOVED lines=9> */
.L_x_7145:
[----:B------:R-:W0:Y:S02]  /*a1e0*/  F2I.F64.TRUNC R5, R4 ;  /* 0x0000000400057311 */ /* 0x000e24000030d100 */
[----:B0-----:R0:W-:Y:S01]  /*a1f0*/  STG.E desc[UR36][R2.64], R5 ;  /* 0x0000000502007986 */ /* 0x0011e2000c101924 */
[----:B------:R-:W-:Y:S05]  /*a200*/  BRA `(.L_x_7143) ;  /* 0x0000001000507947 */ /* 0x000fea0003800000 */
.L_x_7144:
[----:B------:R-:W0:Y:S02]  /*a210*/  F2I.F64.TRUNC R5, R4 ;  /* 0x0000000400057311 */ /* 0x000e24000030d100 */
[----:B0-----:R0:W-:Y:S01]  /*a220*/  STG.E.U16 desc[UR36][R2.64], R5 ;  /* 0x0000000502007986 */ /* 0x0011e2000c101524 */
[----:B------:R-:W-:Y:S05]  /*a230*/  BRA `(.L_x_7143) ;  /* 0x0000001000447947 */ /* 0x000fea0003800000 */
.L_x_7139:
        /* <DEDUP_REMOVED lines=17> */
.L_x_7147:
        /* <DEDUP_REMOVED lines=12> */
.L_x_7146:
        /* <DEDUP_REMOVED lines=18> */
.L_x_7149:
        /* <DEDUP_REMOVED lines=13> */
.L_x_7148:
[----:B------:R0:W-:Y:S01]  /*a600*/  STG.E.64 desc[UR36][R2.64], R4 ;  /* 0x0000000402007986 */ /* 0x0001e2000c101b24 */
[----:B------:R-:W-:Y:S05]  /*a610*/  BRA `(.L_x_7143) ;  /* 0x0000000c004c7947 */ /* 0x000fea0003800000 */
.L_x_7138:
        /* <DEDUP_REMOVED lines=13> */
.L_x_7153:
        /* <DEDUP_REMOVED lines=26> */
.L_x_7156:
[----:B------:R-:W-:-:S04]  /*a890*/  SHF.R.U32.HI R5, RZ, 0x18, R7 ;  /* 0x00000018ff057819 */ /* 0x000fc80000011607 */
[----:B------:R-:W-:-:S07]  /*a8a0*/  LOP3.LUT R0, R0, 0x80, R5, 0xf8, !PT ;  /* 0x0000008000007812 */ /* 0x000fce00078ef805 */
.L_x_7155:
[----:B------:R-:W-:Y:S05]  /*a8b0*/  BSYNC.RECONVERGENT B0 ;  /* 0x0000000000007941 */ /* 0x000fea0003800200 */
.L_x_7154:
[----:B------:R0:W-:Y:S01]  /*a8c0*/  STG.E.U8 desc[UR36][R2.64], R0 ;  /* 0x0000000002007986 */ /* 0x0001e2000c101124 */
[----:B------:R-:W-:Y:S05]  /*a8d0*/  BRA `(.L_x_7143) ;  /* 0x00000008009c7947 */ /* 0x000fea0003800000 */
.L_x_7152:
        /* <DEDUP_REMOVED lines=26> */
.L_x_7159:
[----:B------:R-:W-:-:S04]  /*aa80*/  SHF.R.U32.HI R5, RZ, 0x18, R7 ;  /* 0x00000018ff057819 */ /* 0x000fc80000011607 */
[----:B------:R-:W-:-:S07]  /*aa90*/  LOP3.LUT R0, R0, 0x80, R5, 0xf8, !PT ;  /* 0x0000008000007812 */ /* 0x000fce00078ef805 */
.L_x_7158:
[----:B------:R-:W-:Y:S05]  /*aaa0*/  BSYNC.RECONVERGENT B0 ;  /* 0x0000000000007941 */ /* 0x000fea0003800200 */
.L_x_7157:
[----:B------:R0:W-:Y:S01]  /*aab0*/  STG.E.U8 desc[UR36][R2.64], R0 ;  /* 0x0000000002007986 */ /* 0x0001e2000c101124 */
[----:B------:R-:W-:Y:S05]  /*aac0*/  BRA `(.L_x_7143) ;  /* 0x0000000800207947 */ /* 0x000fea0003800000 */
.L_x_7151:
        /* <DEDUP_REMOVED lines=30> */
.L_x_7161:
[----:B------:R-:W0:Y:S02]  /*acb0*/  F2I.U64.F64.TRUNC R4, R4 ;  /* 0x0000000400047311 */ /* 0x000e24000030d800 */
[----:B0-----:R0:W-:Y:S01]  /*acc0*/  STG.E.64 desc[UR36][R2.64], R4 ;  /* 0x0000000402007986 */ /* 0x0011e2000c101b24 */
[----:B------:R-:W-:Y:S05]  /*acd0*/  BRA `(.L_x_7143) ;  /* 0x00000004009c7947 */ /* 0x000fea0003800000 */
.L_x_7160:
[----:B------:R-:W0:Y:S02]  /*ace0*/  F2I.U32.F64.TRUNC R5, R4 ;  /* 0x0000000400057311 */ /* 0x000e24000030d000 */
[----:B0-----:R0:W-:Y:S01]  /*acf0*/  STG.E desc[UR36][R2.64], R5 ;  /* 0x0000000502007986 */ /* 0x0011e2000c101924 */
[----:B------:R-:W-:Y:S05]  /*ad00*/  BRA `(.L_x_7143) ;  /* 0x0000000400907947 */ /* 0x000fea0003800000 */
.L_x_7150:
        /* <DEDUP_REMOVED lines=10> */
.L_x_7163:
[----:B------:R-:W-:-:S05]  /*adb0*/  CS2R R6, SRZ ;  /* 0x0000000000067805 */ /* 0x000fca000001ff00 */
[----:B------:R0:W-:Y:S01]  /*adc0*/  STG.E.128 desc[UR36][R2.64], R4 ;  /* 0x0000000402007986 */ /* 0x0001e2000c101d24 */
[----:B------:R-:W-:Y:S05]  /*add0*/  BRA `(.L_x_7143) ;  /* 0x00000004005c7947 */ /* 0x000fea0003800000 */
.L_x_7162:
[----:B------:R-:W-:-:S09]  /*ade0*/  UISETP.NE.AND UP0, UPT, UR4, 0xf, UPT ;  /* 0x0000000f0400788c */ /* 0x000fd2000bf05270 */
[----:B------:R-:W-:Y:S05]  /*adf0*/  BRA.U !UP0, `(.L_x_7164) ;  /* 0x0000000508287547 */ /* 0x000fea000b800000 */
[----:B------:R-:W-:-:S09]  /*ae00*/  UISETP.NE.AND UP0, UPT, UR4, 0x17, UPT ;  /* 0x000000170400788c */ /* 0x000fd2000bf05270 */
[----:B------:R-:W-:Y:S05]  /*ae10*/  BRA.U !UP0, `(.L_x_7165) ;  /* 0x0000000108b07547 */ /* 0x000fea000b800000 */
[----:B------:R-:W-:-:S09]  /*ae20*/  UISETP.NE.AND UP0, UPT, UR4, 0x18, UPT ;  /* 0x000000180400788c */ /* 0x000fd2000bf05270 */
[----:B------:R-:W-:Y:S05]  /*ae30*/  BRA.U !UP0, `(.L_x_7166) ;  /* 0x0000000108447547 */ /* 0x000fea000b800000 */
.L_x_7142:
[----:B------:R-:W-:Y:S01]  /*ae40*/  MOV R0, 0x0 ;  /* 0x0000000000007802 */ /* 0x000fe20000000f00 */
[----:B------:R-:W0:Y:S01]  /*ae50*/  LDCU.64 UR4, c[0x4][0x128] ;  /* 0x01002500ff0477ac */ /* 0x000e220008000a00 */
[----:B------:R-:W-:Y:S02]  /*ae60*/  HFMA2 R8, -RZ, RZ, 0, 6.020069122314453125e-06 ;  /* 0x00000065ff087431 */ /* 0x000fe400000001ff */
[----:B------:R-:W-:Y:S01]  /*ae70*/  IMAD.MOV.U32 R12, RZ, RZ, 0x1 ;  /* 0x00000001ff0c7424 */ /* 0x000fe200078e00ff */
[----:B------:R1:W2:Y:S01]  /*ae80*/  LDC.64 R2, c[0x4][R0] ;  /* 0x0100000000027b82 */ /* 0x0002a20000000a00 */
[----:B------:R-:W4:Y:S01]  /*ae90*/  LDCU.64 UR6, c[0x4][0x130] ;  /* 0x01002600ff0677ac */ /* 0x000f220008000a00 */
[----:B------:R-:W-:Y:S01]  /*aea0*/  MOV R13, RZ ;  /* 0x000000ff000d7202 */ /* 0x000fe20000000f00 */
[----:B------:R-:W5:Y:S01]  /*aeb0*/  LDCU.64 UR8, c[0x4][0x10] ;  /* 0x01000200ff0877ac */ /* 0x000f620008000a00 */
[----:B0-----:R-:W-:Y:S01]  /*aec0*/  MOV R4, UR4 ;  /* 0x0000000400047c02 */ /* 0x001fe20008000f00 */
[----:B------:R-:W-:Y:S01]  /*aed0*/  IMAD.U32 R5, RZ, RZ, UR5 ;  /* 0x00000005ff057e24 */ /* 0x000fe2000f8e00ff */
[----:B----4-:R-:W-:Y:S01]  /*aee0*/  MOV R6, UR6 ;  /* 0x0000000600067c02 */ /* 0x010fe20008000f00 */
[----:B------:R-:W-:Y:S01]  /*aef0*/  IMAD.U32 R7, RZ, RZ, UR7 ;  /* 0x00000007ff077e24 */ /* 0x000fe2000f8e00ff */
[----:B-----5:R-:W-:Y:S01]  /*af00*/  MOV R10, UR8 ;  /* 0x00000008000a7c02 */ /* 0x020fe20008000f00 */
[----:B-1----:R-:W-:-:S07]  /*af10*/  IMAD.U32 R11, RZ, RZ, UR9 ;  /* 0x00000009ff0b7e24 */ /* 0x002fce000f8e00ff */
[----:B------:R-:W-:-:S07]  /*af20*/  LEPC R20, `(.L_x_7167) ;  /* 0x000000001014794e */ /* 0x000fce0000000000 */
[----:B--23--:R-:W-:Y:S05]  /*af30*/  CALL.ABS.NOINC R2 ;  /* 0x0000000002007343 */ /* 0x00cfea0003c00000 */
.L_x_7167:
[----:B------:R-:W-:Y:S05]  /*af40*/  BRA `(.L_x_7143) ;  /* 0x0000000400007947 */ /* 0x000fea0003800000 */
.L_x_7166:
        /* <DEDUP_REMOVED lines=21> */
.L_x_7169:
[----:B------:R-:W-:Y:S05]  /*b0a0*/  BSYNC.RECONVERGENT B0 ;  /* 0x0000000000007941 */ /* 0x000fea0003800200 */
.L_x_7168:
[----:B------:R-:W-:-:S05]  /*b0b0*/  LOP3.LUT R7, R0, 0x80, R7, 0xf8, !PT ;  /* 0x0000008000077812 */ /* 0x000fca00078ef807 */
[----:B------:R0:W-:Y:S01]  /*b0c0*/  STG.E.U8 desc[UR36][R2.64], R7 ;  /* 0x0000000702007986 */ /* 0x0001e2000c101124 */
[----:B------:R-:W-:Y:S05]  /*b0d0*/  BRA `(.L_x_7143) ;  /* 0x00000000009c7947 */ /* 0x000fea0003800000 */
.L_x_7165:
        /* <DEDUP_REMOVED lines=20> */
.L_x_7171:
[----:B------:R-:W-:Y:S02]  /*b220*/  ISETP.GT.U32.AND P0, PT, R6, 0x7f800000, PT ;  /* 0x7f8000000600780c */ /* 0x000fe40003f04070 */
[----:B------:R-:W-:-:S04]  /*b230*/  MOV R0, 0x7f ;  /* 0x0000007f00007802 */ /* 0x000fc80000000f00 */
[----:B------:R-:W-:-:S07]  /*b240*/  SEL R0, R0, 0x7c, P0 ;  /* 0x0000007c00007807 */ /* 0x000fce0000000000 */
.L_x_7172:
[----:B------:R-:W-:Y:S05]  /*b250*/  BSYNC.RECONVERGENT B0 ;  /* 0x0000000000007941 */ /* 0x000fea0003800200 */
.L_x_7170:
[----:B------:R-:W-:-:S04]  /*b260*/  SHF.R.U32.HI R5, RZ, 0x18, R7 ;  /* 0x00000018ff057819 */ /* 0x000fc80000011607 */
[----:B------:R-:W-:-:S05]  /*b270*/  LOP3.LUT R5, R0, 0x80, R5, 0xf8, !PT ;  /* 0x0000008000057812 */ /* 0x000fca00078ef805 */
[----:B------:R0:W-:Y:S01]  /*b280*/  STG.E.U8 desc[UR36][R2.64], R5 ;  /* 0x0000000502007986 */ /* 0x0001e2000c101124 */
[----:B------:R-:W-:Y:S05]  /*b290*/  BRA `(.L_x_7143) ;  /* 0x00000000002c7947 */ /* 0x000fea0003800000 */
.L_x_7164:
        /* <DEDUP_REMOVED lines=11> */
.L_x_7143:
[----:B------:R-:W-:-:S07]  /*b350*/  VIADD R23, R23, 0x80 ;  /* 0x0000008017177836 */ /* 0x000fce0000000000 */
.L_x_7052:
[----:B------:R-:W-:Y:S05]  /*b360*/  BSYNC.RECONVERGENT B7 ;  /* 0x0000000000077941 */ /* 0x000fea0003800200 */
.L_x_7051:
[----:B------:R-:W5:Y:S01]  /*b370*/  LDCU UR4, c[0x0][0x380] ;  /* 0x00007000ff0477ac */ /* 0x000f620008000800 */
[----:B------:R-:W-:Y:S01]  /*b380*/  BSSY.RECONVERGENT B7, `(.L_x_7173) ;  /* 0x0000592000077945 */ /* 0x000fe20003800200 */
[----:B-----5:R-:W-:-:S13]  /*b390*/  ISETP.GE.AND P0, PT, R23, UR4, PT ;  /* 0x0000000417007c0c */ /* 0x020fda000bf06270 */
[----:B------:R-:W-:Y:S05]  /*b3a0*/  @P0 BRA `(.L_x_7174) ;  /* 0x00000058003c0947 */ /* 0x000fea0003800000 */
[----:B------:R-:W5:Y:S01]  /*b3b0*/  LDCU UR4, c[0x0][0x388] ;  /* 0x00007100ff0477ac */ /* 0x000f620008000800 */
[----:B0-2---:R-:W-:Y:S01]  /*b3c0*/  HFMA2 R0, -RZ, RZ, 0, 0 ;  /* 0x00000000ff007431 */ /* 0x005fe200000001ff */
[----:B---34-:R-:W-:Y:S01]  /*b3d0*/  MOV R24, RZ ;  /* 0x000000ff00187202 */ /* 0x018fe20000000f00 */
[----:B------:R-:W-:Y:S02]  /*b3e0*/  IMAD.MOV.U32 R16, RZ, RZ, RZ ;  /* 0x000000ffff107224 */ /* 0x000fe400078e00ff */
[----:B------:R-:W-:Y:S01]  /*b3f0*/  IMAD.MOV.U32 R22, RZ, RZ, RZ ;  /* 0x000000ffff167224 */ /* 0x000fe200078e00ff */
[----:B-----5:R-:W-:-:S09]  /*b400*/  UISETP.NE.AND UP0, UPT, UR4, URZ, UPT ;  /* 0x000000ff0400728c */ /* 0x020fd2000bf05270 */
[----:B------:R-:W-:Y:S05]  /*b410*/  BRA.U !UP0, `(.L_x_7175) ;  /* 0x0000001508d47547 */ /* 0x000fea000b800000 */
[----:B------:R-:W1:Y:S01]  /*b420*/  LDCU.64 UR4, c[0x0][0x390] ;  /* 0x00007200ff0477ac */ /* 0x000e620008000a00 */
[----:B------:R-:W-:Y:S01]  /*b430*/  MOV R22, RZ ;  /* 0x000000ff00167202 */ /* 0x000fe20000000f00 */
[----:B------:R-:W0:Y:S01]  /*b440*/  LDCU UR6, c[0x0][0x38c] ;  /* 0x00007180ff0677ac */ /* 0x000e220008000800 */
[----:B------:R-:W2:Y:S01]  /*b450*/  LDCU.64 UR8, c[0x0][0x4b8] ;  /* 0x00009700ff0877ac */ /* 0x000ea20008000a00 */
[----:B------:R-:W3:Y:S01]  /*b460*/  LDCU.64 UR10, c[0x0][0x4c0] ;  /* 0x00009800ff0a77ac */ /* 0x000ee20008000a00 */
[----:B------:R-:W-:Y:S01]  /*b470*/  UISETP.NE.AND UP0, UPT, UR42, URZ, UPT ;  /* 0x000000ff2a00728c */ /* 0x000fe2000bf05270 */
[----:B-1----:R-:W-:-:S05]  /*b480*/  IMAD.HI.U32 R2, R23, UR4, R22 ;  /* 0x0000000417027c27 */ /* 0x002fca000f8e0016 */
        /* <DEDUP_REMOVED lines=357> */
[----:B------:R-:W3:Y:S02]  /*cae0*/  LDCU.64 UR10, c[0x0][0x640] ;  /* 0x0000c800ff0a77ac */ /* 0x000ee40008000a00 */
        /* <DEDUP_REMOVED lines=8> */
.L_x_7175:
[----:B------:R-:W1:Y:S01]  /*cb70*/  LDCU.64 UR6, c[0x0][0x650] ;  /* 0x0000ca00ff0677ac */ /* 0x000e620008000a00 */
[----:B------:R-:W-:Y:S01]  /*cb80*/  BSSY.RECONVERGENT B6, `(.L_x_7176) ;  /* 0x00000ec000067945 */ /* 0x000fe20003800200 */
[----:B------:R-:W-:-:S04]  /*cb90*/  UPRMT UR4, UR40, 0x9910, URZ ;  /* 0x0000991028047896 */ /* 0x000fc800080000ff */
[----:B------:R-:W-:Y:S01]  /*cba0*/  UISETP.GT.AND UP0, UPT, UR4, 0x9, UPT ;  /* 0x000000090400788c */ /* 0x000fe2000bf04270 */
[----:B-1----:R-:W-:-:S04]  /*cbb0*/  IADD3 R2, P0, PT, R0, UR6, RZ ;  /* 0x0000000600027c10 */ /* 0x002fc8000ff1e0ff */
        /* <DEDUP_REMOVED lines=13> */
.L_x_7180:
[----:B------:R-:W2:Y:S02]  /*cc90*/  LDG.E.U8 R2, desc[UR36][R2.64] ;  /* 0x0000002402027981 */ /* 0x000ea4000c1e1100 */
[----:B--2---:R1:W2:Y:S02]  /*cca0*/  I2F.F64.U16 R18, R2 ;  /* 0x0000000200127312 */ /* 0x0042a40000101800 */
[----:B-12---:R-:W-:Y:S05]  /*ccb0*/  BRA `(.L_x_7182) ;  /* 0x0000000c00607947 */ /* 0x006fea0003800000 */
.L_x_7179:
        /* <DEDUP_REMOVED lines=9> */
.L_x_7184:
[----:B------:R-:W2:Y:S02]  /*cd50*/  LDG.E R2, desc[UR36][R2.64] ;  /* 0x0000002402027981 */ /* 0x000ea4000c1e1900 */
[----:B--2---:R1:W2:Y:S02]  /*cd60*/  I2F.F64 R18, R2 ;  /* 0x0000000200127312 */ /* 0x0042a40000201c00 */
[----:B-12---:R-:W-:Y:S05]  /*cd70*/  BRA `(.L_x_7182) ;  /* 0x0000000c00307947 */ /* 0x006fea0003800000 */
.L_x_7183:
[----:B------:R-:W2:Y:S02]  /*cd80*/  LDG.E.U16 R2, desc[UR36][R2.64] ;  /* 0x0000002402027981 */ /* 0x000ea4000c1e1500 */
[----:B--2---:R1:W2:Y:S02]  /*cd90*/  I2F.F64.S16 R18, R2 ;  /* 0x0000000200127312 */ /* 0x0042a40000101c00 */
[----:B-12---:R-:W-:Y:S05]  /*cda0*/  BRA `(.L_x_7182) ;  /* 0x0000000c00247947 */ /* 0x006fea0003800000 */
.L_x_7178:
        /* <DEDUP_REMOVED lines=10> */
.L_x_7186:
[----:B------:R-:W2:Y:S02]  /*ce50*/  LDG.E.U16 R0, desc[UR36][R2.64] ;  /* 0x0000002402007981 */ /* 0x000ea4000c1e1500 */
[----:B--2---:R-:W-:-:S05]  /*ce60*/  HADD2.F32 R0, -RZ, R0.H0_H0 ;  /* 0x20000000ff007230 */ /* 0x004fca0000004100 */
[----:B------:R-:W-:-:S04]  /*ce70*/  FMUL.FTZ R0, R0, 1 ;  /* 0x3f80000000007820 */ /* 0x000fc80000410000 */
[----:B------:R0:W1:Y:S02]  /*ce80*/  F2F.F64.F32 R18, R0 ;  /* 0x0000000000127310 */ /* 0x0000640000201800 */
[----:B01----:R-:W-:Y:S05]  /*ce90*/  BRA `(.L_x_7182) ;  /* 0x0000000800e87947 */ /* 0x003fea0003800000 */
.L_x_7185:
        /* <DEDUP_REMOVED lines=10> */
.L_x_7188:
[----:B------:R-:W2:Y:S02]  /*cf40*/  LDG.E.U16 R2, desc[UR36][R2.64] ;  /* 0x0000002402027981 */ /* 0x000ea4000c1e1500 */
[----:B--2---:R-:W-:-:S05]  /*cf50*/  HADD2.F32 R0, -RZ, R2.H0_H0 ;  /* 0x20000002ff007230 */ /* 0x004fca0000004100 */
[----:B------:R-:W-:-:S04]  /*cf60*/  FMUL.FTZ R0, R0, 1 ;  /* 0x3f80000000007820 */ /* 0x000fc80000410000 */
[----:B------:R0:W1:Y:S02]  /*cf70*/  F2F.F64.F32 R18, R0 ;  /* 0x0000000000127310 */ /* 0x0000640000201800 */
[----:B01----:R-:W-:Y:S05]  /*cf80*/  BRA `(.L_x_7182) ;  /* 0x0000000800ac7947 */ /* 0x003fea0003800000 */
.L_x_7187:
[----:B------:R0:W5:Y:S01]  /*cf90*/  LDG.E.64 R18, desc[UR36][R2.64] ;  /* 0x0000002402127981 */ /* 0x000162000c1e1b00 */
[----:B------:R-:W-:Y:S05]  /*cfa0*/  BRA `(.L_x_7182) ;  /* 0x0000000800a47947 */ /* 0x000fea0003800000 */
.L_x_7177:
        /* <DEDUP_REMOVED lines=13> */
.L_x_7191:
[----:B------:R3:W5:Y:S01]  /*d080*/  LDG.E.64 R18, desc[UR36][R2.64] ;  /* 0x0000002402127981 */ /* 0x000762000c1e1b00 */
[----:B------:R-:W-:Y:S05]  /*d090*/  BRA `(.L_x_7182) ;  /* 0x0000000800687947 */ /* 0x000fea0003800000 */
.L_x_7190:
        /* <DEDUP_REMOVED lines=27> */
.L_x_7193:
        /* <DEDUP_REMOVED lines=14> */
.L_x_7192:
[----:B------:R-:W2:Y:S02]  /*d330*/  LDG.E.U16 R0, desc[UR36][R2.64] ;  /* 0x0000002402007981 */ /* 0x000ea4000c1e1500 */
[----:B--2---:R-:W-:-:S04]  /*d340*/  IMAD.U32 R0, R0, 0x10000, RZ ;  /* 0x0001000000007824 */ /* 0x004fc800078e00ff */
[----:B------:R-:W-:-:S04]  /*d350*/  FMUL.FTZ R0, R0, 1 ;  /* 0x3f80000000007820 */ /* 0x000fc80000410000 */
[----:B------:R3:W4:Y:S02]  /*d360*/  F2F.F64.F32 R18, R0 ;  /* 0x0000000000127310 */ /* 0x0007240000201800 */
[----:B---34-:R-:W-:Y:S05]  /*d370*/  BRA `(.L_x_7182) ;  /* 0x0000000400b07947 */ /* 0x018fea0003800000 */
.L_x_7189:
        /* <DEDUP_REMOVED lines=11> */
.L_x_7196:
        /* <DEDUP_REMOVED lines=21> */
.L_x_7198:
[----:B------:R-:W-:Y:S05]  /*d580*/  BSYNC.RECONVERGENT B0 ;  /* 0x0000000000007941 */ /* 0x000fea0003800200 */
.L_x_7197:
[----:B------:R-:W-:Y:S02]  /*d590*/  SHF.L.U32 R0, R0, 0x14, RZ ;  /* 0x0000001400007819 */ /* 0x000fe400000006ff */
[----:B------:R-:W-:-:S04]  /*d5a0*/  LEA R2, R2, 0x3b800000, 0x17 ;  /* 0x3b80000002027811 */ /* 0x000fc800078eb8ff */
[----:B------:R-:W-:-:S05]  /*d5b0*/  LOP3.LUT R0, R2, R0, R7, 0xfe, !PT ;  /* 0x0000000002007212 */ /* 0x000fca00078efe07 */
[----:B------:R-:W-:-:S04]  /*d5c0*/  FMUL.FTZ R0, R0, 1 ;  /* 0x3f80000000007820 */ /* 0x000fc80000410000 */
[----:B------:R3:W4:Y:S02]  /*d5d0*/  F2F.F64.F32 R18, R0 ;  /* 0x0000000000127310 */ /* 0x0007240000201800 */
[----:B---34-:R-:W-:Y:S05]  /*d5e0*/  BRA `(.L_x_7182) ;  /* 0x0000000400147947 */ /* 0x018fea0003800000 */
.L_x_7195:
        /* <DEDUP_REMOVED lines=21> */
.L_x_7200:
[----:B------:R-:W-:Y:S05]  /*d740*/  BSYNC.RECONVERGENT B0 ;  /* 0x0000000000007941 */ /* 0x000fea0003800200 */
.L_x_7199:
[----:B------:R-:W-:Y:S01]  /*d750*/  IMAD.SHL.U32 R0, R0, 0x200000, RZ ;  /* 0x0020000000007824 */ /* 0x000fe200078e00ff */
[----:B------:R-:W-:-:S04]  /*d760*/  LEA R2, R2, 0x37800000, 0x17 ;  /* 0x3780000002027811 */ /* 0x000fc800078eb8ff */
[----:B------:R-:W-:-:S05]  /*d770*/  LOP3.LUT R0, R2, R0, R7, 0xfe, !PT ;  /* 0x0000000002007212 */ /* 0x000fca00078efe07 */
[----:B------:R-:W-:-:S04]  /*d780*/  FMUL.FTZ R0, R0, 1 ;  /* 0x3f80000000007820 */ /* 0x000fc80000410000 */
[----:B------:R3:W4:Y:S02]  /*d790*/  F2F.F64.F32 R18, R0 ;  /* 0x0000000000127310 */ /* 0x0007240000201800 */
[----:B---34-:R-:W-:Y:S05]  /*d7a0*/  BRA `(.L_x_7182) ;  /* 0x0000000000a47947 */ /* 0x018fea0003800000 */
.L_x_7194:
        /* <DEDUP_REMOVED lines=18> */
.L_x_7181:
        /* <DEDUP_REMOVED lines=16> */
.L_x_7203:
[----:B------:R-:W-:Y:S01]  /*d9d0*/  CS2R R18, SRZ ;  /* 0x0000000000127805 */ /* 0x000fe2000001ff00 */
[----:B------:R-:W-:Y:S06]  /*d9e0*/  BRA `(.L_x_7182) ;  /* 0x0000000000147947 */ /* 0x000fec0003800000 */
.L_x_7202:
[----:B------:R-:W2:Y:S02]  /*d9f0*/  LDG.E.64 R18, desc[UR36][R2.64] ;  /* 0x0000002402127981 */ /* 0x000ea4000c1e1b00 */
[----:B--2---:R-:W1:Y:S02]  /*da00*/  I2F.F64.U64 R18, R18 ;  /* 0x0000001200127312 */ /* 0x004e640000301800 */
[----:B-1----:R-:W-:Y:S05]  /*da10*/  BRA `(.L_x_7182) ;  /* 0x0000000000087947 */ /* 0x002fea0003800000 */
.L_x_7201:
[----:B------:R-:W2:Y:S02]  /*da20*/  LDG.E R2, desc[UR36][R2.64] ;  /* 0x0000002402027981 */ /* 0x000ea4000c1e1900 */
[----:B--2---:R1:W2:Y:S02]  /*da30*/  I2F.F64.U32 R18, R2 ;  /* 0x0000000200127312 */ /* 0x0042a40000201800 */
.L_x_7182:
[----:B------:R-:W-:Y:S05]  /*da40*/  BSYNC.RECONVERGENT B6 ;  /* 0x0000000000067941 */ /* 0x000fea0003800200 */
.L_x_7176:
[----:B------:R-:W0:Y:S01]  /*da50*/  LDCU.64 UR6, c[0x0][0x658] ;  /* 0x0000cb00ff0677ac */ /* 0x000e220008000a00 */
[----:B------:R-:W-:Y:S01]  /*da60*/  BSSY.RECONVERGENT B6, `(.L_x_7204) ;  /* 0x00000ec000067945 */ /* 0x000fe20003800200 */
[----:B------:R-:W-:-:S04]  /*da70*/  UPRMT UR4, UR39, 0x9910, URZ ;  /* 0x0000991027047896 */ /* 0x000fc800080000ff */
[----:B------:R-:W-:Y:S01]  /*da80*/  UISETP.GT.AND UP0, UPT, UR4, 0x9, UPT ;  /* 0x000000090400788c */ /* 0x000fe2000bf04270 */
[----:B01-3--:R-:W-:-:S04]  /*da90*/  IADD3 R2, P0, PT, R16, UR6, RZ ;  /* 0x0000000610027c10 */ /* 0x00bfc8000ff1e0ff */
        /* <DEDUP_REMOVED lines=11> */
[----:B---3--:R0:W1:Y:S02]  /*db50*/  I2F.F64.S16 R16, R2 ;  /* 0x0000000200107312 */ /* 0x0080640000101c00 */
[----:B01----:R-:W-:Y:S05]  /*db60*/  BRA `(.L_x_7210) ;  /* 0x0000000c006c7947 */ /* 0x003fea0003800000 */
.L_x_7208:
[----:B------:R-:W3:Y:S02]  /*db70*/  LDG.E.U8 R2, desc[UR36][R2.64] ;  /* 0x0000002402027981 */ /* 0x000ee4000c1e1100 */
[----:B---3--:R0:W1:Y:S02]  /*db80*/  I2F.F64.U16 R16, R2 ;  /* 0x0000000200107312 */ /* 0x0080640000101800 */
[----:B01----:R-:W-:Y:S05]  /*db90*/  BRA `(.L_x_7210) ;  /* 0x0000000c00607947 */ /* 0x003fea0003800000 */
.L_x_7207:
[----:B------:R-:W-:-:S09]  /*dba0*/  UISETP.NE.AND UP0, UPT, UR4, 0x2, UPT ;  /* 0x000000020400788c */ /* 0x000fd2000bf05270 */
[----:B------:R-:W-:Y:S05]  /*dbb0*/  BRA.U !UP0, `(.L_x_7211) ;  /* 0x0000000108287547 */ /* 0x000fea000b800000 */
[----:B------:R-:W-:-:S09]  /*dbc0*/  UISETP.NE.AND UP0, UPT, UR4, 0x3, UPT ;  /* 0x000000030400788c */ /* 0x000fd2000bf05270 */
[----:B------:R-:W-:Y:S05]  /*dbd0*/  BRA.U !UP0, `(.L_x_7212) ;  /* 0x0000000108147547 */ /* 0x000fea000b800000 */
[----:B------:R-:W-:-:S09]  /*dbe0*/  UISETP.NE.AND UP0, UPT, UR4, 0x4, UPT ;  /* 0x000000040400788c */ /* 0x000fd2000bf05270 */
[----:B------:R-:W-:Y:S05]  /*dbf0*/  BRA.U UP0, `(.L_x_7209) ;  /* 0x0000000900ec7547 */ /* 0x000fea000b800000 */
[----:B------:R-:W3:Y:S02]  /*dc00*/  LDG.E.64 R16, desc[UR36][R2.64] ;  /* 0x0000002402107981 */ /* 0x000ee4000c1e1b00 */
[----:B---3--:R-:W0:Y:S02]  /*dc10*/  I2F.F64.S64 R16, R16 ;  /* 0x0000001000107312 */ /* 0x008e240000301c00 */
[----:B0-----:R-:W-:Y:S05]  /*dc20*/  BRA `(.L_x_7210) ;  /* 0x0000000c003c7947 */ /* 0x001fea0003800000 */
.L_x_7212:
[----:B------:R-:W3:Y:S02]  /*dc30*/  LDG.E R2, desc[UR36][R2.64] ;  /* 0x0000002402027981 */ /* 0x000ee4000c1e1900 */
[----:B---3--:R0:W1:Y:S02]  /*dc40*/  I2F.F64 R16, R2 ;  /* 0x0000000200107312 */ /* 0x0080640000201c00 */
[----:B01----:R-:W-:Y:S05]  /*dc50*/  BRA `(.L_x_7210) ;  /* 0x0000000c00307947 */ /* 0x003fea0003800000 */
.L_x_7211:
[----:B------:R-:W3:Y:S02]  /*dc60*/  LDG.E.U16 R2, desc[UR36][R2.64] ;  /* 0x0000002402027981 */ /* 0x000ee4000c1e1500 */
[----:B---3--:R0:W1:Y:S02]  /*dc70*/  I2F.F64.S16 R16, R2 ;  /* 0x0000000200107312 */ /* 0x0080640000101c00 */
[----:B01----:R-:W-:Y:S05]  /*dc80*/  BRA `(.L_x_7210) ;  /* 0x0000000c00247947 */ /* 0x003fea0003800000 */
.L_x_7206:
        /* <DEDUP_REMOVED lines=10> */
.L_x_7214:
[----:B------:R-:W3:Y:S02]  /*dd30*/  LDG.E.U16 R0, desc[UR36][R2.64] ;  /* 0x0000002402007981 */ /* 0x000ee4000c1e1500 */
[----:B---3--:R-:W-:-:S05]  /*dd40*/  HADD2.F32 R0, -RZ, R0.H0_H0 ;  /* 0x20000000ff007230 */ /* 0x008fca0000004100 */
[----:B------:R-:W-:-:S04]  /*dd50*/  FMUL.FTZ R0, R0, 1 ;  /* 0x3f80000000007820 */ /* 0x000fc80000410000 */
[----:B------:R0:W1:Y:S02]  /*dd60*/  F2F.F64.F32 R16, R0 ;  /* 0x0000000000107310 */ /* 0x0000640000201800 */
[----:B01----:R-:W-:Y:S05]  /*dd70*/  BRA `(.L_x_7210) ;  /* 0x0000000800e87947 */ /* 0x003fea0003800000 */
.L_x_7213:
        /* <DEDUP_REMOVED lines=8> */
[----:B------:R-:W4:Y:S02]  /*de00*/  F2F.F64.F32 R16, R16 ;  /* 0x0000001000107310 */ /* 0x000f240000201800 */
[----:B----4-:R-:W-:Y:S05]  /*de10*/  BRA `(.L_x_7210) ;  /* 0x0000000800c07947 */ /* 0x010fea0003800000 */
.L_x_7216:
[----:B------:R-:W3:Y:S02]  /*de20*/  LDG.E.U16 R2, desc[UR36][R2.64] ;  /* 0x0000002402027981 */ /* 0x000ee4000c1e1500 */
[----:B---3--:R-:W-:-:S05]  /*de30*/  HADD2.F32 R0, -RZ, R2.H0_H0 ;  /* 0x20000002ff007230 */ /* 0x008fca0000004100 */
[----:B------:R-:W-:-:S04]  /*de40*/  FMUL.FTZ R0, R0, 1 ;  /* 0x3f80000000007820 */ /* 0x000fc80000410000 */
[----:B------:R4:W0:Y:S02]  /*de50*/  F2F.F64.F32 R16, R0 ;  /* 0x0000000000107310 */ /* 0x0008240000201800 */
[----:B0---4-:R-:W-:Y:S05]  /*de60*/  BRA `(.L_x_7210) ;  /* 0x0000000800ac7947 */ /* 0x011fea0003800000 */
.L_x_7215:
[----:B------:R4:W5:Y:S01]  /*de70*/  LDG.E.64 R16, desc[UR36][R2.64] ;  /* 0x0000002402107981 */ /* 0x000962000c1e1b00 */
[----:B------:R-:W-:Y:S05]  /*de80*/  BRA `(.L_x_7210) ;  /* 0x0000000800a47947 */ /* 0x000fea0003800000 */
.L_x_7205:
        /* <DEDUP_REMOVED lines=13> */
.L_x_7219:
[----:B------:R3:W5:Y:S01]  /*df60*/  LDG.E.64 R16, desc[UR36][R2.64] ;  /* 0x0000002402107981 */ /* 0x000762000c1e1b00 */
[----:B------:R-:W-:Y:S05]  /*df70*/  BRA `(.L_x_7210) ;  /* 0x0000000800687947 */ /* 0x000fea0003800000 */
.L_x_7218:
        /* <DEDUP_REMOVED lines=27> */
.L_x_7221:
[----:B------:R-:W3:Y:S02]  /*e130*/  LDG.E.U8 R2, desc[UR36][R2.64] ;  /* 0x0000002402027981 */ /* 0x000ee4000c1e1100 */
[C---:B---3--:R-:W-:Y:S01]  /*e140*/  IMAD.SHL.U32 R0, R2.reuse, 0x2000000, RZ ;  /* 0x0200000002007824 */ /* 0x048fe200078e00ff */
        /* <DEDUP_REMOVED lines=12> */
.L_x_7220:
[----:B------:R-:W3:Y:S02]  /*e210*/  LDG.E.U16 R0, desc[UR36][R2.64] ;  /* 0x0000002402007981 */ /* 0x000ee4000c1e1500 */
[----:B---3--:R-:W-:-:S04]  /*e220*/  IMAD.U32 R0, R0, 0x10000, RZ ;  /* 0x0001000000007824 */ /* 0x008fc800078e00ff */
[----:B------:R-:W-:-:S04]  /*e230*/  FMUL.FTZ R0, R0, 1 ;  /* 0x3f80000000007820 */ /* 0x000fc80000410000 */
[----:B------:R4:W0:Y:S02]  /*e240*/  F2F.F64.F32 R16, R0 ;  /* 0x0000000000107310 */ /* 0x0008240000201800 */
[----:B0---4-:R-:W-:Y:S05]  /*e250*/  BRA `(.L_x_7210) ;  /* 0x0000000400b07947 */ /* 0x011fea0003800000 */
.L_x_7217:
        /* <DEDUP_REMOVED lines=11> */
.L_x_7224:
        /* <DEDUP_REMOVED lines=21> */
.L_x_7226:
[----:B------:R-:W-:Y:S05]  /*e460*/  BSYNC.RECONVERGENT B0 ;  /* 0x0000000000007941 */ /* 0x000fea0003800200 */
.L_x_7225:
[----:B------:R-:W-:Y:S02]  /*e470*/  SHF.L.U32 R0, R0, 0x14, RZ ;  /* 0x0000001400007819 */ /* 0x000fe400000006ff */
[----:B------:R-:W-:-:S04]  /*e480*/  LEA R2, R2, 0x3b800000, 0x17 ;  /* 0x3b80000002027811 */ /* 0x000fc800078eb8ff */
[----:B------:R-:W-:-:S05]  /*e490*/  LOP3.LUT R0, R2, R0, R7, 0xfe, !PT ;  /* 0x0000000002007212 */ /* 0x000fca00078efe07 */
[----:B------:R-:W-:-:S04]  /*e4a0*/  FMUL.FTZ R0, R0, 1 ;  /* 0x3f80000000007820 */ /* 0x000fc80000410000 */
[----:B------:R3:W4:Y:S02]  /*e4b0*/  F2F.F64.F32 R16, R0 ;  /* 0x0000000000107310 */ /* 0x0007240000201800 */
[----:B---34-:R-:W-:Y:S05]  /*e4c0*/  BRA `(.L_x_7210) ;  /* 0x0000000400147947 */ /* 0x018fea0003800000 */
.L_x_7223:
[----:B------:R-:W3:Y:S01]  /*e4d0*/  LDG.E.U8 R3, desc[UR36][R2.64] ;  /* 0x0000002402037981 */ /* 0x000ee2000c1e1100 */
[----:B------:R-:W-:Y:S02]  /*e4e0*/  CS2R R16, SRZ ;  /* 0x0000000000107805 */ /* 0x000fe4000001ff00 */
[----:B---3--:R-:W-:-:S13]  /*e4f0*/  ISETP.NE.AND P0, PT, R3, RZ, PT ;  /* 0x000000ff0300720c */ /* 0x008fda0003f05270 */
        /* <DEDUP_REMOVED lines=18> */
.L_x_7228:
[----:B------:R-:W-:Y:S05]  /*e620*/  BSYNC.RECONVERGENT B0 ;  /* 0x0000000000007941 */ /* 0x000fea0003800200 */
.L_x_7227:
[----:B------:R-:W-:Y:S01]  /*e630*/  IMAD.SHL.U32 R0, R0, 0x200000, RZ ;  /* 0x0020000000007824 */ /* 0x000fe200078e00ff */
[----:B------:R-:W-:-:S04]  /*e640*/  LEA R2, R2, 0x37800000, 0x17 ;  /* 0x3780000002027811 */ /* 0x000fc800078eb8ff */
[----:B------:R-:W-:-:S05]  /*e650*/  LOP3.LUT R0, R2, R0, R7, 0xfe, !PT ;  /* 0x0000000002007212 */ /* 0x000fca00078efe07 */
[----:B------:R-:W-:-:S04]  /*e660*/  FMUL.FTZ R0, R0, 1 ;  /* 0x3f80000000007820 */ /* 0x000fc80000410000 */
[----:B------:R3:W4:Y:S02]  /*e670*/  F2F.F64.F32 R16, R0 ;  /* 0x0000000000107310 */ /* 0x0007240000201800 */
[----:B---34-:R-:W-:Y:S05]  /*e680*/  BRA `(.L_x_7210) ;  /* 0x0000000000a47947 */ /* 0x018fea0003800000 */
.L_x_7222:
[----:B------:R-:W-:-:S09]  /*e690*/  UISETP.NE.AND UP0, UPT, UR4, 0x1c, UPT ;  /* 0x0000001c0400788c */ /* 0x000fd2000bf05270 */
[----:B------:R-:W-:Y:S05]  /*e6a0*/  BRA.U !UP0, `(.L_x_7229) ;  /* 0x0000000108947547 */ /* 0x000fea000b800000 */
[----:B------:R-:W-:-:S09]  /*e6b0*/  UISETP.NE.AND UP0, UPT, UR4, 0x1d, UPT ;  /* 0x0000001d0400788c */ /* 0x000fd2000bf05270 */
[----:B------:R-:W-:Y:S05]  /*e6c0*/  BRA.U !UP0, `(.L_x_7230) ;  /* 0x0000000108807547 */ /* 0x000fea000b800000 */
[----:B------:R-:W-:-:S09]  /*e6d0*/  UISETP.NE.AND UP0, UPT, UR4, 0x2c, UPT ;  /* 0x0000002c0400788c */ /* 0x000fd2000bf05270 */
[----:B------:R-:W-:Y:S05]  /*e6e0*/  BRA.U UP0, `(.L_x_7209) ;  /* 0x0000000100307547 */ /* 0x000fea000b800000 */
[----:B------:R-:W3:Y:S01]  /*e6f0*/  LDG.E.U8 R0, desc[UR36][R2.64] ;  /* 0x0000002402007981 */ /* 0x000ee2000c1e1100 */
[----:B------:R-:W-:Y:S02]  /*e700*/  HFMA2 R16, -RZ, RZ, 0, 0 ;  /* 0x00000000ff107431 */ /* 0x000fe400000001ff */
[----:B------:R-:W-:Y:S01]  /*e710*/  IMAD.MOV.U32 R17, RZ, RZ, 0x38000000 ;  /* 0x38000000ff117424 */ /* 0x000fe200078e00ff */
[----:B---3--:R-:W-:-:S13]  /*e720*/  ISETP.NE.AND P0, PT, R0, RZ, PT ;  /* 0x000000ff0000720c */ /* 0x008fda0003f05270 */
        /* <DEDUP_REMOVED lines=8> */
.L_x_7209:
[----:B------:R-:W-:Y:S01]  /*e7b0*/  MOV R2, 0x0 ;  /* 0x0000000000027802 */ /* 0x000fe20000000f00 */
        /* <DEDUP_REMOVED lines=15> */
.L_x_7231:
[----:B------:R-:W-:Y:S01]  /*e8b0*/  CS2R R16, SRZ ;  /* 0x0000000000107805 */ /* 0x000fe2000001ff00 */
[----:B------:R-:W-:Y:S06]  /*e8c0*/  BRA `(.L_x_7210) ;  /* 0x0000000000147947 */ /* 0x000fec0003800000 */
.L_x_7230:
[----:B------:R-:W3:Y:S02]  /*e8d0*/  LDG.E.64 R16, desc[UR36][R2.64] ;  /* 0x0000002402107981 */ /* 0x000ee4000c1e1b00 */
[----:B---3--:R-:W3:Y:S02]  /*e8e0*/  I2F.F64.U64 R16, R16 ;  /* 0x0000001000107312 */ /* 0x008ee40000301800 */
[----:B---3--:R-:W-:Y:S05]  /*e8f0*/  BRA `(.L_x_7210) ;  /* 0x0000000000087947 */ /* 0x008fea0003800000 */
.L_x_7229:
[----:B------:R-:W3:Y:S02]  /*e900*/  LDG.E R2, desc[UR36][R2.64] ;  /* 0x0000002402027981 */ /* 0x000ee4000c1e1900 */
[----:B---3--:R0:W1:Y:S02]  /*e910*/  I2F.F64.U32 R16, R2 ;  /* 0x0000000200107312 */ /* 0x0080640000201800 */
.L_x_7210:
[----:B------:R-:W-:Y:S05]  /*e920*/  BSYNC.RECONVERGENT B6 ;  /* 0x0000000000067941 */ /* 0x000fea0003800200 */
.L_x_7204:
        /* <DEDUP_REMOVED lines=16> */
[----:B---3--:R-:W4:Y:S02]  /*ea30*/  I2F.F64.S16 R2, R2 ;  /* 0x0000000200027312 */ /* 0x008f240000101c00 */
[----:B----4-:R-:W-:Y:S05]  /*ea40*/  BRA `(.L_x_7238) ;  /* 0x0000000c006c7947 */ /* 0x010fea0003800000 */
.L_x_7236:
[----:B---34-:R-:W3:Y:S02]  /*ea50*/  LDG.E.U8 R2, desc[UR36][R24.64] ;  /* 0x0000002418027981 */ /* 0x018ee4000c1e1100 */
[----:B---3--:R-:W4:Y:S02]  /*ea60*/  I2F.F64.U16 R2, R2 ;  /* 0x0000000200027312 */ /* 0x008f240000101800 */
[----:B----4-:R-:W-:Y:S05]  /*ea70*/  BRA `(.L_x_7238) ;  /* 0x0000000c00607947 */ /* 0x010fea0003800000 */
.L_x_7235:
[----:B------:R-:W-:-:S09]  /*ea80*/  UISETP.NE.AND UP0, UPT, UR4, 0x2, UPT ;  /* 0x000000020400788c */ /* 0x000fd2000bf05270 */
[----:B------:R-:W-:Y:S05]  /*ea90*/  BRA.U !UP0, `(.L_x_7239) ;  /* 0x0000000108287547 */ /* 0x000fea000b800000 */
[----:B------:R-:W-:-:S09]  /*eaa0*/  UISETP.NE.AND UP0, UPT, UR4, 0x3, UPT ;  /* 0x000000030400788c */ /* 0x000fd2000bf05270 */
[----:B------:R-:W-:Y:S05]  /*eab0*/  BRA.U !UP0, `(.L_x_7240) ;  /* 0x0000000108147547 */ /* 0x000fea000b800000 */
[----:B------:R-:W-:-:S09]  /*eac0*/  UISETP.NE.AND UP0, UPT, UR4, 0x4, UPT ;  /* 0x000000040400788c */ /* 0x000fd2000bf05270 */
[----:B------:R-:W-:Y:S05]  /*ead0*/  BRA.U UP0, `(.L_x_7237) ;  /* 0x0000000900ec7547 */ /* 0x000fea000b800000 */
[----:B---34-:R-:W3:Y:S02]  /*eae0*/  LDG.E.64 R2, desc[UR36][R24.64] ;  /* 0x0000002418027981 */ /* 0x018ee4000c1e1b00 */
[----:B---3--:R-:W4:Y:S02]  /*eaf0*/  I2F.F64.S64 R2, R2 ;  /* 0x0000000200027312 */ /* 0x008f240000301c00 */
[----:B----4-:R-:W-:Y:S05]  /*eb00*/  BRA `(.L_x_7238) ;  /* 0x0000000c003c7947 */ /* 0x010fea0003800000 */
.L_x_7240:
[----:B---34-:R-:W3:Y:S02]  /*eb10*/  LDG.E R2, desc[UR36][R24.64] ;  /* 0x0000002418027981 */ /* 0x018ee4000c1e1900 */
[----:B---3--:R-:W4:Y:S02]  /*eb20*/  I2F.F64 R2, R2 ;  /* 0x0000000200027312 */ /* 0x008f240000201c00 */
[----:B----4-:R-:W-:Y:S05]  /*eb30*/  BRA `(.L_x_7238) ;  /* 0x0000000c00307947 */ /* 0x010fea0003800000 */
.L_x_7239:
[----:B---34-:R-:W3:Y:S02]  /*eb40*/  LDG.E.U16 R2, desc[UR36][R24.64] ;  /* 0x0000002418027981 */ /* 0x018ee4000c1e1500 */
[----:B---3--:R-:W4:Y:S02]  /*eb50*/  I2F.F64.S16 R2, R2 ;  /* 0x0000000200027312 */ /* 0x008f240000101c00 */
[----:B----4-:R-:W-:Y:S05]  /*eb60*/  BRA `(.L_x_7238) ;  /* 0x0000000c00247947 */ /* 0x010fea0003800000 */
.L_x_7234:
        /* <DEDUP_REMOVED lines=10> */
.L_x_7242:
[----:B------:R-:W2:Y:S02]  /*ec10*/  LDG.E.U16 R0, desc[UR36][R24.64] ;  /* 0x0000002418007981 */ /* 0x000ea4000c1e1500 */
[----:B--2---:R-:W-:-:S05]  /*ec20*/  HADD2.F32 R0, -RZ, R0.H0_H0 ;  /* 0x20000000ff007230 */ /* 0x004fca0000004100 */
[----:B------:R-:W-:-:S04]  /*ec30*/  FMUL.FTZ R0, R0, 1 ;  /* 0x3f80000000007820 */ /* 0x000fc80000410000 */
[----:B---34-:R0:W2:Y:S02]  /*ec40*/  F2F.F64.F32 R2, R0 ;  /* 0x0000000000027310 */ /* 0x0180a40000201800 */
[----:B0-2---:R-:W-:Y:S05]  /*ec50*/  BRA `(.L_x_7238) ;  /* 0x0000000800e87947 */ /* 0x005fea0003800000 */
.L_x_7241:
        /* <DEDUP_REMOVED lines=8> */
[----:B------:R-:W4:Y:S02]  /*ece0*/  F2F.F64.F32 R2, R2 ;  /* 0x0000000200027310 */ /* 0x000f240000201800 */
[----:B----4-:R-:W-:Y:S05]  /*ecf0*/  BRA `(.L_x_7238) ;  /* 0x0000000800c07947 */ /* 0x010fea0003800000 */
.L_x_7244:
[----:B------:R-:W2:Y:S02]  /*ed00*/  LDG.E.U16 R24, desc[UR36][R24.64] ;  /* 0x0000002418187981 */ /* 0x000ea4000c1e1500 */
[----:B--2---:R-:W-:-:S05]  /*ed10*/  HADD2.F32 R0, -RZ, R24.H0_H0 ;  /* 0x20000018ff007230 */ /* 0x004fca0000004100 */
[----:B------:R-:W-:-:S04]  /*ed20*/  FMUL.FTZ R0, R0, 1 ;  /* 0x3f80000000007820 */ /* 0x000fc80000410000 */
[----:B---34-:R4:W0:Y:S02]  /*ed30*/  F2F.F64.F32 R2, R0 ;  /* 0x0000000000027310 */ /* 0x0188240000201800 */
[----:B0---4-:R-:W-:Y:S05]  /*ed40*/  BRA `(.L_x_7238) ;  /* 0x0000000800ac7947 */ /* 0x011fea0003800000 */
.L_x_7243:
[----:B---34-:R4:W5:Y:S01]  /*ed50*/  LDG.E.64 R2, desc[UR36][R24.64] ;  /* 0x0000002418027981 */ /* 0x018962000c1e1b00 */
[----:B------:R-:W-:Y:S05]  /*ed60*/  BRA `(.L_x_7238) ;  /* 0x0000000800a47947 */ /* 0x000fea0003800000 */
.L_x_7233:
        /* <DEDUP_REMOVED lines=13> */
.L_x_7247:
[----:B---34-:R0:W5:Y:S01]  /*ee40*/  LDG.E.64 R2, desc[UR36][R24.64] ;  /* 0x0000002418027981 */ /* 0x018162000c1e1b00 */
[----:B------:R-:W-:Y:S05]  /*ee50*/  BRA `(.L_x_7238) ;  /* 0x0000000800687947 */ /* 0x000fea0003800000 */
.L_x_7246:
        /* <DEDUP_REMOVED lines=27> */
.L_x_7249:
[----:B---34-:R-:W3:Y:S02]  /*f010*/  LDG.E.U8 R3, desc[UR36][R24.64] ;  /* 0x0000002418037981 */ /* 0x018ee4000c1e1100 */
        /* <DEDUP_REMOVED lines=13> */
.L_x_7248:
[----:B------:R-:W2:Y:S02]  /*f0f0*/  LDG.E.U16 R0, desc[UR36][R24.64] ;  /* 0x0000002418007981 */ /* 0x000ea4000c1e1500 */
[----:B--2---:R-:W-:-:S04]  /*f100*/  IMAD.U32 R0, R0, 0x10000, RZ ;  /* 0x0001000000007824 */ /* 0x004fc800078e00ff */
[----:B------:R-:W-:-:S04]  /*f110*/  FMUL.FTZ R0, R0, 1 ;  /* 0x3f80000000007820 */ /* 0x000fc80000410000 */
[----:B---34-:R3:W4:Y:S02]  /*f120*/  F2F.F64.F32 R2, R0 ;  /* 0x0000000000027310 */ /* 0x0187240000201800 */
[----:B---34-:R-:W-:Y:S05]  /*f130*/  BRA `(.L_x_7238) ;  /* 0x0000000400b07947 */ /* 0x018fea0003800000 */
.L_x_7245:
        /* <DEDUP_REMOVED lines=11> */
.L_x_7252:
        /* <DEDUP_REMOVED lines=21> */
.L_x_7254:
[----:B------:R-:W-:Y:S05]  /*f340*/  BSYNC.RECONVERGENT B0 ;  /* 0x0000000000007941 */ /* 0x000fea0003800200 */
.L_x_7253:
[----:B------:R-:W-:Y:S02]  /*f350*/  SHF.L.U32 R0, R0, 0x14, RZ ;  /* 0x0000001400007819 */ /* 0x000fe400000006ff */
[----:B------:R-:W-:-:S04]  /*f360*/  LEA R2, R2, 0x3b800000, 0x17 ;  /* 0x3b80000002027811 */ /* 0x000fc800078eb8ff */
[----:B------:R-:W-:-:S05]  /*f370*/  LOP3.LUT R0, R2, R0, R7, 0xfe, !PT ;  /* 0x0000000002007212 */ /* 0x000fca00078efe07 */
[----:B------:R-:W-:-:S04]  /*f380*/  FMUL.FTZ R0, R0, 1 ;  /* 0x3f80000000007820 */ /* 0x000fc80000410000 */
[----:B------:R4:W0:Y:S02]  /*f390*/  F2F.F64.F32 R2, R0 ;  /* 0x0000000000027310 */ /* 0x0008240000201800 */
[----:B0---4-:R-:W-:Y:S05]  /*f3a0*/  BRA `(.L_x_7238) ;  /* 0x0000000400147947 */ /* 0x011fea0003800000 */
.L_x_7251:
[----:B------:R-:W2:Y:S01]  /*f3b0*/  LDG.E.U8 R24, desc[UR36][R24.64] ;  /* 0x0000002418187981 */ /* 0x000ea2000c1e1100 */
[----:B---34-:R-:W-:Y:S02]  /*f3c0*/  CS2R R2, SRZ ;  /* 0x0000000000027805 */ /* 0x018fe4000001ff00 */
        /* <DEDUP_REMOVED lines=19> */
.L_x_7256:
[----:B------:R-:W-:Y:S05]  /*f500*/  BSYNC.RECONVERGENT B0 ;  /* 0x0000000000007941 */ /* 0x000fea0003800200 */
.L_x_7255:
[----:B------:R-:W-:Y:S01]  /*f510*/  IMAD.SHL.U32 R0, R0, 0x200000, RZ ;  /* 0x0020000000007824 */ /* 0x000fe200078e00ff */
[----:B------:R-:W-:-:S04]  /*f520*/  LEA R2, R2, 0x37800000, 0x17 ;  /* 0x3780000002027811 */ /* 0x000fc800078eb8ff */
[----:B------:R-:W-:-:S05]  /*f530*/  LOP3.LUT R0, R2, R0, R7, 0xfe, !PT ;  /* 0x0000000002007212 */ /* 0x000fca00078efe07 */
[----:B------:R-:W-:-:S04]  /*f540*/  FMUL.FTZ R0, R0, 1 ;  /* 0x3f80000000007820 */ /* 0x000fc80000410000 */
[----:B------:R4:W0:Y:S02]  /*f550*/  F2F.F64.F32 R2, R0 ;  /* 0x0000000000027310 */ /* 0x0008240000201800 */
[----:B0---4-:R-:W-:Y:S05]  /*f560*/  BRA `(.L_x_7238) ;  /* 0x0000000000a47947 */ /* 0x011fea0003800000 */
.L_x_7250:
[----:B------:R-:W-:-:S09]  /*f570*/  UISETP.NE.AND UP0, UPT, UR4, 0x1c, UPT ;  /* 0x0000001c0400788c */ /* 0x000fd2000bf05270 */
[----:B------:R-:W-:Y:S05]  /*f580*/  BRA.U !UP0, `(.L_x_7257) ;  /* 0x0000000108947547 */ /* 0x000fea000b800000 */
[----:B------:R-:W-:-:S09]  /*f590*/  UISETP.NE.AND UP0, UPT, UR4, 0x1d, UPT ;  /* 0x0000001d0400788c */ /* 0x000fd2000bf05270 */
[----:B------:R-:W-:Y:S05]  /*f5a0*/  BRA.U !UP0, `(.L_x_7258) ;  /* 0x0000000108807547 */ /* 0x000fea000b800000 */
[----:B------:R-:W-:-:S09]  /*f5b0*/  UISETP.NE.AND UP0, UPT, UR4, 0x2c, UPT ;  /* 0x0000002c0400788c */ /* 0x000fd2000bf05270 */
[----:B------:R-:W-:Y:S05]  /*f5c0*/  BRA.U UP0, `(.L_x_7237) ;  /* 0x0000000100307547 */ /* 0x000fea000b800000 */
[----:B------:R-:W2:Y:S01]  /*f5d0*/  LDG.E.U8 R0, desc[UR36][R24.64] ;  /* 0x0000002418007981 */ /* 0x000ea2000c1e1100 */
[----:B---34-:R-:W-:Y:S02]  /*f5e0*/  HFMA2 R2, -RZ, RZ, 0, 0 ;  /* 0x00000000ff027431 */ /* 0x018fe400000001ff */
        /* <DEDUP_REMOVED lines=8> */
[----:B------:R4:W0:Y:S02]  /*f670*/  @P0 F2F.F64.F32 R2, R0 ;  /* 0x0000000000020310 */ /* 0x0008240000201800 */
[----:B0---4-:R-:W-:Y:S05]  /*f680*/  BRA `(.L_x_7238) ;  /* 0x00000000005c7947 */ /* 0x011fea0003800000 */
.L_x_7237:
        /* <DEDUP_REMOVED lines=10> */
[----:B---3--:R-:W-:Y:S01]  /*f730*/  IMAD.U32 R6, RZ, RZ, UR6 ;  /* 0x00000006ff067e24 */ /* 0x008fe2000f8e00ff */
[----:B------:R-:W-:Y:S01]  /*f740*/  MOV R7, UR7 ;  /* 0x0000000700077c02 */ /* 0x000fe20008000f00 */
[----:B-1----:R-:W-:Y:S01]  /*f750*/  IMAD.U32 R10, RZ, RZ, UR8 ;  /* 0x00000008ff0a7e24 */ /* 0x002fe2000f8e00ff */
[----:B------:R-:W-:-:S07]  /*f760*/  MOV R11, UR9 ;  /* 0x00000009000b7c02 */ /* 0x000fce0008000f00 */
[----:B------:R-:W-:-:S07]  /*f770*/  LEPC R20, `(.L_x_7259) ;  /* 0x000000001014794e */ /* 0x000fce0000000000 */
[----:B--2-45:R-:W-:Y:S05]  /*f780*/  CALL.ABS.NOINC R2 ;  /* 0x0000000002007343 */ /* 0x034fea0003c00000 */
.L_x_7259:
[----:B------:R-:W-:Y:S01]  /*f790*/  CS2R R2, SRZ ;  /* 0x0000000000027805 */ /* 0x000fe2000001ff00 */
[----:B------:R-:W-:Y:S06]  /*f7a0*/  BRA `(.L_x_7238) ;  /* 0x0000000000147947 */ /* 0x000fec0003800000 */
.L_x_7258:
[----:B---34-:R-:W3:Y:S02]  /*f7b0*/  LDG.E.64 R2, desc[UR36][R24.64] ;  /* 0x0000002418027981 */ /* 0x018ee4000c1e1b00 */
[----:B---3--:R-:W4:Y:S02]  /*f7c0*/  I2F.F64.U64 R2, R2 ;  /* 0x0000000200027312 */ /* 0x008f240000301800 */
[----:B----4-:R-:W-:Y:S05]  /*f7d0*/  BRA `(.L_x_7238) ;  /* 0x0000000000087947 */ /* 0x010fea0003800000 */
.L_x_7257:
[----:B---34-:R-:W3:Y:S02]  /*f7e0*/  LDG.E R2, desc[UR36][R24.64] ;  /* 0x0000002418027981 */ /* 0x018ee4000c1e1900 */
[----:B---3--:R-:W3:Y:S02]  /*f7f0*/  I2F.F64.U32 R2, R2 ;  /* 0x0000000200027312 */ /* 0x008ee40000201800 */
.L_x_7238:
[----:B------:R-:W-:Y:S05]  /*f800*/  BSYNC.RECONVERGENT B6 ;  /* 0x0000000000067941 */ /* 0x000fea0003800200 */
.L_x_7232:
        /* <DEDUP_REMOVED lines=18> */
[----:B0-----:R-:W-:-:S04]  /*f930*/  IADD3 R2, P1, PT, R22, UR6, RZ ;  /* 0x0000000616027c10 */ /* 0x001fc8000ff3e0ff */
[----:B------:R-:W-:-:S15]  /*f940*/  IADD3.X R3, PT, PT, RZ, UR7, RZ, P1, !PT ;  /* 0x00000007ff037c10 */ /* 0x000fde0008ffe4ff */
[----:B------:R-:W-:-:S15]  /*f950*/  NOP ;  /* 0x0000000000007918 */ /* 0x000fde0000000000 */
[----:B------:R-:W-:-:S15]  /*f960*/  NOP ;  /* 0x0000000000007918 */ /* 0x000fde0000000000 */
[----:B------:R-:W-:-:S13]  /*f970*/  NOP ;  /* 0x0000000000007918 */ /* 0x000fda0000000000 */
        /* <DEDUP_REMOVED lines=13> */
.L_x_7263:
[----:B------:R-:W0:Y:S02]  /*fa50*/  F2I.S64.F64.TRUNC R4, R4 ;  /* 0x0000000400047311 */ /* 0x000e24000030d900 */
[----:B0-----:R-:W-:-:S05]  /*fa60*/  IMAD.MOV.U32 R7, RZ, RZ, R4 ;  /* 0x000000ffff077224 */ /* 0x001fca00078e0004 */
[----:B------:R0:W-:Y:S01]  /*fa70*/  STG.E.U8 desc[UR36][R2.64], R7 ;  /* 0x0000000702007986 */ /* 0x0001e2000c101124 */
[----:B------:R-:W-:Y:S05]  /*fa80*/  BRA `(.L_x_7265) ;  /* 0x0000001000807947 */ /* 0x000fea0003800000 */
.L_x_7262:
        /* <DEDUP_REMOVED lines=9> */
.L_x_7267:
[----:B------:R-:W0:Y:S02]  /*fb20*/  F2I.F64.TRUNC R5, R4 ;  /* 0x0000000400057311 */ /* 0x000e24000030d100 */
[----:B0-----:R0:W-:Y:S01]  /*fb30*/  STG.E desc[UR36][R2.64], R5 ;  /* 0x0000000502007986 */ /* 0x0011e2000c101924 */
[----:B------:R-:W-:Y:S05]  /*fb40*/  BRA `(.L_x_7265) ;  /* 0x0000001000507947 */ /* 0x000fea0003800000 */
.L_x_7266:
[----:B------:R-:W0:Y:S02]  /*fb50*/  F2I.F64.TRUNC R5, R4 ;  /* 0x0000000400057311 */ /* 0x000e24000030d100 */
[----:B0-----:R0:W-:Y:S01]  /*fb60*/  STG.E.U16 desc[UR36][R2.64], R5 ;  /* 0x0000000502007986 */ /* 0x0011e2000c101524 */
[----:B------:R-:W-:Y:S05]  /*fb70*/  BRA `(.L_x_7265) ;  /* 0x0000001000447947 */ /* 0x000fea0003800000 */
.L_x_7261:
        /* <DEDUP_REMOVED lines=17> */
.L_x_7269:
        /* <DEDUP_REMOVED lines=12> */
.L_x_7268:
        /* <DEDUP_REMOVED lines=18> */
.L_x_7271:
        /* <DEDUP_REMOVED lines=13> */
.L_x_7270:
[----:B------:R0:W-:Y:S01]  /*ff40*/  STG.E.64 desc[UR36][R2.64], R4 ;  /* 0x0000000402007986 */ /* 0x0001e2000c101b24 */
[----:B------:R-:W-:Y:S05]  /*ff50*/  BRA `(.L_x_7265) ;  /* 0x0000000c004c7947 */ /* 0x000fea0003800000 */
.L_x_7260:
        /* <DEDUP_REMOVED lines=13> */
.L_x_7275:
        /* <DEDUP_REMOVED lines=26> */
.L_x_7278:
[----:B------:R-:W-:-:S04]  /*101d0*/  SHF.R.U32.HI R5, RZ, 0x18, R7 ;  /* 0x00000018ff057819 */ /* 0x000fc80000011607 */
[----:B------:R-:W-:-:S07]  /*101e0*/  LOP3.LUT R0, R0, 0x80, R5, 0xf8, !PT ;  /* 0x0000008000007812 */ /* 0x000fce00078ef805 */
.L_x_7277:
[----:B------:R-:W-:Y:S05]  /*101f0*/  BSYNC.RECONVERGENT B0 ;  /* 0x0000000000007941 */ /* 0x000fea0003800200 */
.L_x_7276:
[----:B------:R0:W-:Y:S01]  /*10200*/  STG.E.U8 desc[UR36][R2.64], R0 ;  /* 0x0000000002007986 */ /* 0x0001e2000c101124 */
[----:B------:R-:W-:Y:S05]  /*10210*/  BRA `(.L_x_7265) ;  /* 0x00000008009c7947 */ /* 0x000fea0003800000 */
.L_x_7274:
        /* <DEDUP_REMOVED lines=26> */
.L_x_7281:
[----:B------:R-:W-:-:S04]  /*103c0*/  SHF.R.U32.HI R5, RZ, 0x18, R7 ;  /* 0x00000018ff057819 */ /* 0x000fc80000011607 */
[----:B------:R-:W-:-:S07]  /*103d0*/  LOP3.LUT R0, R0, 0x80, R5, 0xf8, !PT ;  /* 0x0000008000007812 */ /* 0x000fce00078ef805 */
.L_x_7280:
[----:B------:R-:W-:Y:S05]  /*103e0*/  BSYNC.RECONVERGENT B0 ;  /* 0x0000000000007941 */ /* 0x000fea0003800200 */
.L_x_7279:
[----:B------:R0:W-:Y:S01]  /*103f0*/  STG.E.U8 desc[UR36][R2.64], R0 ;  /* 0x0000000002007986 */ /* 0x0001e2000c101124 */
[----:B------:R-:W-:Y:S05]  /*10400*/  BRA `(.L_x_7265) ;  /* 0x0000000800207947 */ /* 0x000fea0003800000 */
.L_x_7273:
        /* <DEDUP_REMOVED lines=26> */
[----:B------:R-:W-:-:S05]  /*105b0*/  @!P0 IMAD.MOV R0, RZ, RZ, R6 ;  /* 0x000000ffff008224 */ /* 0x000fca00078e0206 */
[----:B------:R-:W-:-:S05]  /*105c0*/  @P1 MOV R5, R0 ;  /* 0x0000000000051202 */ /* 0x000fca0000000f00 */
[----:B------:R0:W-:Y:S01]  /*105d0*/  STG.E.U8 desc[UR36][R2.64], R5 ;  /* 0x0000000502007986 */ /* 0x0001e2000c101124 */
[----:B------:R-:W-:Y:S05]  /*105e0*/  BRA `(.L_x_7265) ;  /* 0x0000000400a87947 */ /* 0x000fea0003800000 */
.L_x_7283:
[----:B------:R-:W0:Y:S02]  /*105f0*/  F2I.U64.F64.TRUNC R4, R4 ;  /* 0x0000000400047311 */ /* 0x000e24000030d800 */
[----:B0-----:R0:W-:Y:S01]  /*10600*/  STG.E.64 desc[UR36][R2.64], R4 ;  /* 0x0000000402007986 */ /* 0x0011e2000c101b24 */
[----:B------:R-:W-:Y:S05]  /*10610*/  BRA `(.L_x_7265) ;  /* 0x00000004009c7947 */ /* 0x000fea0003800000 */
.L_x_7282:
[----:B------:R-:W0:Y:S02]  /*10620*/  F2I.U32.F64.TRUNC R5, R4 ;  /* 0x0000000400057311 */ /* 0x000e24000030d000 */
[----:B0-----:R0:W-:Y:S01]  /*10630*/  STG.E desc[UR36][R2.64], R5 ;  /* 0x0000000502007986 */ /* 0x0011e2000c101924 */
[----:B------:R-:W-:Y:S05]  /*10640*/  BRA `(.L_x_7265) ;  /* 0x0000000400907947 */ /* 0x000fea0003800000 */
.L_x_7272:
        /* <DEDUP_REMOVED lines=10> */
.L_x_7285:
[----:B------:R-:W-:-:S05]  /*106f0*/  CS2R R6, SRZ ;  /* 0x0000000000067805 */ /* 0x000fca000001ff00 */
[----:B------:R0:W-:Y:S01]  /*10700*/  STG.E.128 desc[UR36][R2.64], R4 ;  /* 0x0000000402007986 */ /* 0x0001e2000c101d24 */
[----:B------:R-:W-:Y:S05]  /*10710*/  BRA `(.L_x_7265) ;  /* 0x00000004005c7947 */ /* 0x000fea0003800000 */
.L_x_7284:
[----:B------:R-:W-:-:S09]  /*10720*/  UISETP.NE.AND UP0, UPT, UR4, 0xf, UPT ;  /* 0x0000000f0400788c */ /* 0x000fd2000bf05270 */
[----:B------:R-:W-:Y:S05]  /*10730*/  BRA.U !UP0, `(.L_x_7286) ;  /* 0x0000000508287547 */ /* 0x000fea000b800000 */
[----:B------:R-:W-:-:S09]  /*10740*/  UISETP.NE.AND UP0, UPT, UR4, 0x17, UPT ;  /* 0x000000170400788c */ /* 0x000fd2000bf05270 */
[----:B------:R-:W-:Y:S05]  /*10750*/  BRA.U !UP0, `(.L_x_7287) ;  /* 0x0000000108b07547 */ /* 0x000fea000b800000 */
[----:B------:R-:W-:-:S09]  /*10760*/  UISETP.NE.AND UP0, UPT, UR4, 0x18, UPT ;  /* 0x000000180400788c */ /* 0x000fd2000bf05270 */
[----:B------:R-:W-:Y:S05]  /*10770*/  BRA.U !UP0, `(.L_x_7288) ;  /* 0x0000000108447547 */ /* 0x000fea000b800000 */
.L_x_7264:
        /* <DEDUP_REMOVED lines=10> */
[----:B---3--:R-:W-:Y:S01]  /*10820*/  IMAD.U32 R6, RZ, RZ, UR6 ;  /* 0x00000006ff067e24 */ /* 0x008fe2000f8e00ff */
[----:B------:R-:W-:Y:S01]  /*10830*/  MOV R7, UR7 ;  /* 0x0000000700077c02 */ /* 0x000fe20008000f00 */
[----:B-----5:R-:W-:Y:S01]  /*10840*/  IMAD.U32 R10, RZ, RZ, UR8 ;  /* 0x00000008ff0a7e24 */ /* 0x020fe2000f8e00ff */
[----:B-1----:R-:W-:-:S07]  /*10850*/  MOV R11, UR9 ;  /* 0x00000009000b7c02 */ /* 0x002fce0008000f00 */
[----:B------:R-:W-:-:S07]  /*10860*/  LEPC R20, `(.L_x_7289) ;  /* 0x000000001014794e */ /* 0x000fce0000000000 */
[----:B--2-4-:R-:W-:Y:S05]  /*10870*/  CALL.ABS.NOINC R2 ;  /* 0x0000000002007343 */ /* 0x014fea0003c00000 */
.L_x_7289:
[----:B------:R-:W-:Y:S05]  /*10880*/  BRA `(.L_x_7265) ;  /* 0x0000000400007947 */ /* 0x000fea0003800000 */
.L_x_7288:
        /* <DEDUP_REMOVED lines=21> */
.L_x_7291:
[----:B------:R-:W-:Y:S05]  /*109e0*/  BSYNC.RECONVERGENT B0 ;  /* 0x0000000000007941 */ /* 0x000fea0003800200 */
.L_x_7290:
[----:B------:R-:W-:-:S05]  /*109f0*/  LOP3.LUT R7, R0, 0x80, R7, 0xf8, !PT ;  /* 0x0000008000077812 */ /* 0x000fca00078ef807 */
[----:B------:R1:W-:Y:S01]  /*10a00*/  STG.E.U8 desc[UR36][R2.64], R7 ;  /* 0x0000000702007986 */ /* 0x0003e2000c101124 */
[----:B------:R-:W-:Y:S05]  /*10a10*/  BRA `(.L_x_7265) ;  /* 0x00000000009c7947 */ /* 0x000fea0003800000 */
.L_x_7287:
        /* <DEDUP_REMOVED lines=20> */
.L_x_7293:
[----:B------:R-:W-:Y:S01]  /*10b60*/  IMAD.MOV.U32 R0, RZ, RZ, 0x7f ;  /* 0x0000007fff007424 */ /* 0x000fe200078e00ff */
[----:B------:R-:W-:-:S04]  /*10b70*/  ISETP.GT.U32.AND P0, PT, R6, 0x7f800000, PT ;  /* 0x7f8000000600780c */ /* 0x000fc80003f04070 */
[----:B------:R-:W-:-:S09]  /*10b80*/  SEL R0, R0, 0x7c, P0 ;  /* 0x0000007c00007807 */ /* 0x000fd20000000000 */
.L_x_7294:
[----:B------:R-:W-:Y:S05]  /*10b90*/  BSYNC.RECONVERGENT B0 ;  /* 0x0000000000007941 */ /* 0x000fea0003800200 */
.L_x_7292:
[----:B------:R-:W-:-:S04]  /*10ba0*/  SHF.R.U32.HI R5, RZ, 0x18, R7 ;  /* 0x00000018ff057819 */ /* 0x000fc80000011607 */
[----:B------:R-:W-:-:S05]  /*10bb0*/  LOP3.LUT R5, R0, 0x80, R5, 0xf8, !PT ;  /* 0x0000008000057812 */ /* 0x000fca00078ef805 */
[----:B------:R0:W-:Y:S01]  /*10bc0*/  STG.E.U8 desc[UR36][R2.64], R5 ;  /* 0x0000000502007986 */ /* 0x0001e2000c101124 */
[----:B------:R-:W-:Y:S05]  /*10bd0*/  BRA `(.L_x_7265) ;  /* 0x00000000002c7947 */ /* 0x000fea0003800000 */
.L_x_7286:
        /* <DEDUP_REMOVED lines=11> */
.L_x_7265:
[----:B------:R-:W-:-:S07]  /*10c90*/  IADD3 R23, PT, PT, R23, 0x80, RZ ;  /* 0x0000008017177810 */ /* 0x000fce0007ffe0ff */
.L_x_7174:
[----:B------:R-:W-:Y:S05]  /*10ca0*/  BSYNC.RECONVERGENT B7 ;  /* 0x0000000000077941 */ /* 0x000fea0003800200 */
.L_x_7173:
[----:B------:R-:W5:Y:S02]  /*10cb0*/  LDCU UR4, c[0x0][0x380] ;  /* 0x00007000ff0477ac */ /* 0x000f640008000800 */
[----:B-----5:R-:W-:-:S13]  /*10cc0*/  ISETP.GE.AND P0, PT, R23, UR4, PT ;  /* 0x0000000417007c0c */ /* 0x020fda000bf06270 */
[----:B------:R-:W-:Y:S05]  /*10cd0*/  @P0 EXIT ;  /* 0x000000000000094d */ /* 0x000fea0003800000 */
[----:B------:R-:W5:Y:S01]  /*10ce0*/  LDCU UR4, c[0x0][0x388] ;  /* 0x00007100ff0477ac */ /* 0x000f620008000800 */
[----:B------:R-:W-:Y:S02]  /*10cf0*/  HFMA2 R16, -RZ, RZ, 0, 0 ;  /* 0x00000000ff107431 */ /* 0x000fe400000001ff */
[----:B---34-:R-:W-:Y:S01]  /*10d00*/  IMAD.MOV.U32 R24, RZ, RZ, RZ ;  /* 0x000000ffff187224 */ /* 0x018fe200078e00ff */
[----:B------:R-:W-:Y:S01]  /*10d10*/  MOV R18, RZ ;  /* 0x000000ff00127202 */ /* 0x000fe20000000f00 */
[----:B0-2---:R-:W-:Y:S01]  /*10d20*/  IMAD.MOV.U32 R0, RZ, RZ, RZ ;  /* 0x000000ffff007224 */ /* 0x005fe200078e00ff */
        /* <DEDUP_REMOVED lines=375> */
.L_x_7295:
[----:B------:R-:W0:Y:S01]  /*124a0*/  LDCU.64 UR6, c[0x0][0x648] ;  /* 0x0000c900ff0677ac */ /* 0x000e220008000a00 */
[----:B------:R-:W-:Y:S01]  /*124b0*/  BSSY.RECONVERGENT B6, `(.L_x_7296) ;  /* 0x00000ef000067945 */ /* 0x000fe20003800200 */
[----:B------:R-:W1:Y:S01]  /*124c0*/  LDCU.64 UR8, c[0x0][0x650] ;  /* 0x0000ca00ff0877ac */ /* 0x000e620008000a00 */
[----:B------:R-:W-:-:S04]  /*124d0*/  UPRMT UR4, UR40, 0x9910, URZ ;  /* 0x0000991028047896 */ /* 0x000fc800080000ff */
[----:B------:R-:W-:Y:S01]  /*124e0*/  UISETP.GT.AND UP0, UPT, UR4, 0x9, UPT ;  /* 0x000000090400788c */ /* 0x000fe2000bf04270 */
[----:B0-----:R-:W-:Y:S02]  /*124f0*/  IADD3 R16, P0, PT, R16, UR6, RZ ;  /* 0x0000000610107c10 */ /* 0x001fe4000ff1e0ff */
[----:B-1----:R-:W-:-:S03]  /*12500*/  IADD3 R2, P1, PT, R0, UR8, RZ ;  /* 0x0000000800027c10 */ /* 0x002fc6000ff3e0ff */
        /* <DEDUP_REMOVED lines=14> */
.L_x_7300:
[----:B------:R-:W2:Y:S02]  /*125f0*/  LDG.E.U8 R2, desc[UR36][R2.64] ;  /* 0x0000002402027981 */ /* 0x000ea4000c1e1100 */
[----:B--2---:R0:W1:Y:S02]  /*12600*/  I2F.F64.U16 R22, R2 ;  /* 0x0000000200167312 */ /* 0x0040640000101800 */
[----:B01----:R-:W-:Y:S05]  /*12610*/  BRA `(.L_x_7302) ;  /* 0x0000000c00607947 */ /* 0x003fea0003800000 */
.L_x_7299:
        /* <DEDUP_REMOVED lines=9> */
.L_x_7304:
[----:B------:R-:W2:Y:S02]  /*126b0*/  LDG.E R2, desc[UR36][R2.64] ;  /* 0x0000002402027981 */ /* 0x000ea4000c1e1900 */
[----:B--2---:R0:W1:Y:S02]  /*126c0*/  I2F.F64 R22, R2 ;  /* 0x0000000200167312 */ /* 0x0040640000201c00 */
[----:B01----:R-:W-:Y:S05]  /*126d0*/  BRA `(.L_x_7302) ;  /* 0x0000000c00307947 */ /* 0x003fea0003800000 */
.L_x_7303:
[----:B------:R-:W2:Y:S02]  /*126e0*/  LDG.E.U16 R2, desc[UR36][R2.64] ;  /* 0x0000002402027981 */ /* 0x000ea4000c1e1500 */
[----:B--2---:R0:W1:Y:S02]  /*126f0*/  I2F.F64.S16 R22, R2 ;  /* 0x0000000200167312 */ /* 0x0040640000101c00 */
[----:B01----:R-:W-:Y:S05]  /*12700*/  BRA `(.L_x_7302) ;  /* 0x0000000c00247947 */ /* 0x003fea0003800000 */
.L_x_7298:
        /* <DEDUP_REMOVED lines=10> */
.L_x_7306:
[----:B------:R-:W2:Y:S02]  /*127b0*/  LDG.E.U16 R0, desc[UR36][R2.64] ;  /* 0x0000002402007981 */ /* 0x000ea4000c1e1500 */
[----:B--2---:R-:W-:-:S05]  /*127c0*/  HADD2.F32 R0, -RZ, R0.H0_H0 ;  /* 0x20000000ff007230 */ /* 0x004fca0000004100 */
[----:B------:R-:W-:-:S04]  /*127d0*/  FMUL.FTZ R0, R0, 1 ;  /* 0x3f80000000007820 */ /* 0x000fc80000410000 */
[----:B------:R1:W2:Y:S02]  /*127e0*/  F2F.F64.F32 R22, R0 ;  /* 0x0000000000167310 */ /* 0x0002a40000201800 */
[----:B-12---:R-:W-:Y:S05]  /*127f0*/  BRA `(.L_x_7302) ;  /* 0x0000000800e87947 */ /* 0x006fea0003800000 */
.L_x_7305:
        /* <DEDUP_REMOVED lines=10> */
.L_x_7308:
[----:B------:R-:W2:Y:S02]  /*128a0*/  LDG.E.U16 R2, desc[UR36][R2.64] ;  /* 0x0000002402027981 */ /* 0x000ea4000c1e1500 */
[----:B--2---:R-:W-:-:S05]  /*128b0*/  HADD2.F32 R0, -RZ, R2.H0_H0 ;  /* 0x20000002ff007230 */ /* 0x004fca0000004100 */
[----:B------:R-:W-:-:S04]  /*128c0*/  FMUL.FTZ R0, R0, 1 ;  /* 0x3f80000000007820 */ /* 0x000fc80000410000 */
[----:B------:R0:W1:Y:S02]  /*128d0*/  F2F.F64.F32 R22, R0 ;  /* 0x0000000000167310 */ /* 0x0000640000201800 */
[----:B01----:R-:W-:Y:S05]  /*128e0*/  BRA `(.L_x_7302) ;  /* 0x0000000800ac7947 */ /* 0x003fea0003800000 */
.L_x_7307:
[----:B------:R0:W5:Y:S01]  /*128f0*/  LDG.E.64 R22, desc[UR36][R2.64] ;  /* 0x0000002402167981 */ /* 0x000162000c1e1b00 */
[----:B------:R-:W-:Y:S05]  /*12900*/  BRA `(.L_x_7302) ;  /* 0x0000000800a47947 */ /* 0x000fea0003800000 */
.L_x_7297:
        /* <DEDUP_REMOVED lines=13> */
.L_x_7311:
[----:B------:R3:W5:Y:S01]  /*129e0*/  LDG.E.64 R22, desc[UR36][R2.64] ;  /* 0x0000002402167981 */ /* 0x000762000c1e1b00 */
[----:B------:R-:W-:Y:S05]  /*129f0*/  BRA `(.L_x_7302) ;  /* 0x0000000800687947 */ /* 0x000fea0003800000 */
.L_x_7310:
        /* <DEDUP_REMOVED lines=27> */
.L_x_7313:
        /* <DEDUP_REMOVED lines=14> */
.L_x_7312:
[----:B------:R-:W2:Y:S02]  /*12c90*/  LDG.E.U16 R0, desc[UR36][R2.64] ;  /* 0x0000002402007981 */ /* 0x000ea4000c1e1500 */
[----:B--2---:R-:W-:-:S04]  /*12ca0*/  IMAD.U32 R0, R0, 0x10000, RZ ;  /* 0x0001000000007824 */ /* 0x004fc800078e00ff */
[----:B------:R-:W-:-:S04]  /*12cb0*/  FMUL.FTZ R0, R0, 1 ;  /* 0x3f80000000007820 */ /* 0x000fc80000410000 */
[----:B------:R4:W0:Y:S02]  /*12cc0*/  F2F.F64.F32 R22, R0 ;  /* 0x0000000000167310 */ /* 0x0008240000201800 */
[----:B0---4-:R-:W-:Y:S05]  /*12cd0*/  BRA `(.L_x_7302) ;  /* 0x0000000400b07947 */ /* 0x011fea0003800000 */
.L_x_7309:
        /* <DEDUP_REMOVED lines=11> */
.L_x_7316:
        /* <DEDUP_REMOVED lines=21> */
.L_x_7318:
[----:B------:R-:W-:Y:S05]  /*12ee0*/  BSYNC.RECONVERGENT B0 ;  /* 0x0000000000007941 */ /* 0x000fea0003800200 */
.L_x_7317:
[----:B------:R-:W-:Y:S02]  /*12ef0*/  SHF.L.U32 R0, R0, 0x14, RZ ;  /* 0x0000001400007819 */ /* 0x000fe400000006ff */
[----:B------:R-:W-:-:S04]  /*12f00*/  LEA R2, R2, 0x3b800000, 0x17 ;  /* 0x3b80000002027811 */ /* 0x000fc800078eb8ff */
[----:B------:R-:W-:-:S05]  /*12f10*/  LOP3.LUT R0, R2, R0, R7, 0xfe, !PT ;  /* 0x0000000002007212 */ /* 0x000fca00078efe07 */
[----:B------:R-:W-:-:S04]  /*12f20*/  FMUL.FTZ R0, R0, 1 ;  /* 0x3f80000000007820 */ /* 0x000fc80000410000 */
[----:B------:R3:W4:Y:S02]  /*12f30*/  F2F.F64.F32 R22, R0 ;  /* 0x0000000000167310 */ /* 0x0007240000201800 */
[----:B---34-:R-:W-:Y:S05]  /*12f40*/  BRA `(.L_x_7302) ;  /* 0x0000000400147947 */ /* 0x018fea0003800000 */
.L_x_7315:
        /* <DEDUP_REMOVED lines=21> */
.L_x_7320:
[----:B------:R-:W-:Y:S05]  /*130a0*/  BSYNC.RECONVERGENT B0 ;  /* 0x0000000000007941 */ /* 0x000fea0003800200 */
.L_x_7319:
[----:B------:R-:W-:Y:S01]  /*130b0*/  IMAD.SHL.U32 R0, R0, 0x200000, RZ ;  /* 0x0020000000007824 */ /* 0x000fe200078e00ff */
[----:B------:R-:W-:-:S04]  /*130c0*/  LEA R2, R2, 0x37800000, 0x17 ;  /* 0x3780000002027811 */ /* 0x000fc800078eb8ff */
[----:B------:R-:W-:-:S05]  /*130d0*/  LOP3.LUT R0, R2, R0, R7, 0xfe, !PT ;  /* 0x0000000002007212 */ /* 0x000fca00078efe07 */
[----:B------:R-:W-:-:S04]  /*130e0*/  FMUL.FTZ R0, R0, 1 ;  /* 0x3f80000000007820 */ /* 0x000fc80000410000 */
[----:B------:R3:W4:Y:S02]  /*130f0*/  F2F.F64.F32 R22, R0 ;  /* 0x0000000000167310 */ /* 0x0007240000201800 */
[----:B---34-:R-:W-:Y:S05]  /*13100*/  BRA `(.L_x_7302) ;  /* 0x0000000000a47947 */ /* 0x018fea0003800000 */
.L_x_7314:
        /* <DEDUP_REMOVED lines=18> */
.L_x_7301:
        /* <DEDUP_REMOVED lines=16> */
.L_x_7323:
[----:B------:R-:W-:Y:S01]  /*13330*/  CS2R R22, SRZ ;  /* 0x0000000000167805 */ /* 0x000fe2000001ff00 */
[----:B------:R-:W-:Y:S06]  /*13340*/  BRA `(.L_x_7302) ;  /* 0x0000000000147947 */ /* 0x000fec0003800000 */
.L_x_7322:
[----:B------:R-:W2:Y:S02]  /*13350*/  LDG.E.64 R22, desc[UR36][R2.64] ;  /* 0x0000002402167981 */ /* 0x000ea4000c1e1b00 */
[----:B--2---:R-:W3:Y:S02]  /*13360*/  I2F.F64.U64 R22, R22 ;  /* 0x0000001600167312 */ /* 0x004ee40000301800 */
[----:B---3--:R-:W-:Y:S05]  /*13370*/  BRA `(.L_x_7302) ;  /* 0x0000000000087947 */ /* 0x008fea0003800000 */
.L_x_7321:
[----:B------:R-:W2:Y:S02]  /*13380*/  LDG.E R2, desc[UR36][R2.64] ;  /* 0x0000002402027981 */ /* 0x000ea4000c1e1900 */
[----:B--2---:R1:W2:Y:S02]  /*13390*/  I2F.F64.U32 R22, R2 ;  /* 0x0000000200167312 */ /* 0x0042a40000201800 */
.L_x_7302:
[----:B------:R-:W-:Y:S05]  /*133a0*/  BSYNC.RECONVERGENT B6 ;  /* 0x0000000000067941 */ /* 0x000fea0003800200 */
.L_x_7296:
        /* <DEDUP_REMOVED lines=18> */
.L_x_7328:
[----:B------:R-:W3:Y:S02]  /*134d0*/  LDG.E.U8 R2, desc[UR36][R2.64] ;  /* 0x0000002402027981 */ /* 0x000ee4000c1e1100 */
[----:B---3--:R0:W1:Y:S02]  /*134e0*/  I2F.F64.U16 R18, R2 ;  /* 0x0000000200127312 */ /* 0x0080640000101800 */
[----:B01----:R-:W-:Y:S05]  /*134f0*/  BRA `(.L_x_7330) ;  /* 0x0000000c00607947 */ /* 0x003fea0003800000 */
.L_x_7327:
        /* <DEDUP_REMOVED lines=9> */
.L_x_7332:
[----:B------:R-:W3:Y:S02]  /*13590*/  LDG.E R2, desc[UR36][R2.64] ;  /* 0x0000002402027981 */ /* 0x000ee4000c1e1900 */
[----:B---3--:R0:W1:Y:S02]  /*135a0*/  I2F.F64 R18, R2 ;  /* 0x0000000200127312 */ /* 0x0080640000201c00 */
[----:B01----:R-:W-:Y:S05]  /*135b0*/  BRA `(.L_x_7330) ;  /* 0x0000000c00307947 */ /* 0x003fea0003800000 */
.L_x_7331:
[----:B------:R-:W3:Y:S02]  /*135c0*/  LDG.E.U16 R2, desc[UR36][R2.64] ;  /* 0x0000002402027981 */ /* 0x000ee4000c1e1500 */
[----:B---3--:R0:W1:Y:S02]  /*135d0*/  I2F.F64.S16 R18, R2 ;  /* 0x0000000200127312 */ /* 0x0080640000101c00 */
[----:B01----:R-:W-:Y:S05]  /*135e0*/  BRA `(.L_x_7330) ;  /* 0x0000000c00247947 */ /* 0x003fea0003800000 */
.L_x_7326:
        /* <DEDUP_REMOVED lines=8> */
[----:B------:R-:W1:Y:S02]  /*13670*/  F2F.F64.F32 R18, R18 ;  /* 0x0000001200127310 */ /* 0x000e640000201800 */
[----:B-1----:R-:W-:Y:S05]  /*13680*/  BRA `(.L_x_7330) ;  /* 0x0000000800fc7947 */ /* 0x002fea0003800000 */
.L_x_7334:
[----:B------:R-:W3:Y:S02]  /*13690*/  LDG.E.U16 R0, desc[UR36][R2.64] ;  /* 0x0000002402007981 */ /* 0x000ee4000c1e1500 */
[----:B---3--:R-:W-:-:S05]  /*136a0*/  HADD2.F32 R0, -RZ, R0.H0_H0 ;  /* 0x20000000ff007230 */ /* 0x008fca0000004100 */
[----:B------:R-:W-:-:S04]  /*136b0*/  FMUL.FTZ R0, R0, 1 ;  /* 0x3f80000000007820 */ /* 0x000fc80000410000 */
[----:B------:R1:W3:Y:S02]  /*136c0*/  F2F.F64.F32 R18, R0 ;  /* 0x0000000000127310 */ /* 0x0002e40000201800 */
[----:B-1-3--:R-:W-:Y:S05]  /*136d0*/  BRA `(.L_x_7330) ;  /* 0x0000000800e87947 */ /* 0x00afea0003800000 */
.L_x_7333:
        /* <DEDUP_REMOVED lines=10> */
.L_x_7336:
[----:B------:R-:W3:Y:S02]  /*13780*/  LDG.E.U16 R2, desc[UR36][R2.64] ;  /* 0x0000002402027981 */ /* 0x000ee4000c1e1500 */
[----:B---3--:R-:W-:-:S05]  /*13790*/  HADD2.F32 R0, -RZ, R2.H0_H0 ;  /* 0x20000002ff007230 */ /* 0x008fca0000004100 */
[----:B------:R-:W-:-:S04]  /*137a0*/  FMUL.FTZ R0, R0, 1 ;  /* 0x3f80000000007820 */ /* 0x000fc80000410000 */
[----:B------:R0:W1:Y:S02]  /*137b0*/  F2F.F64.F32 R18, R0 ;  /* 0x0000000000127310 */ /* 0x0000640000201800 */
[----:B01----:R-:W-:Y:S05]  /*137c0*/  BRA `(.L_x_7330) ;  /* 0x0000000800ac7947 */ /* 0x003fea0003800000 */
.L_x_7335:
[----:B------:R0:W5:Y:S01]  /*137d0*/  LDG.E.64 R18, desc[UR36][R2.64] ;  /* 0x0000002402127981 */ /* 0x000162000c1e1b00 */
[----:B------:R-:W-:Y:S05]  /*137e0*/  BRA `(.L_x_7330) ;  /* 0x0000000800a47947 */ /* 0x000fea0003800000 */
.L_x_7325:
        /* <DEDUP_REMOVED lines=13> */
.L_x_7339:
[----:B------:R1:W5:Y:S01]  /*138c0*/  LDG.E.64 R18, desc[UR36][R2.64] ;  /* 0x0000002402127981 */ /* 0x000362000c1e1b00 */
[----:B------:R-:W-:Y:S05]  /*138d0*/  BRA `(.L_x_7330) ;  /* 0x0000000800687947 */ /* 0x000fea0003800000 */
.L_x_7338:
        /* <DEDUP_REMOVED lines=27> */
.L_x_7341:
        /* <DEDUP_REMOVED lines=14> */
.L_x_7340:
[----:B------:R-:W3:Y:S02]  /*13b70*/  LDG.E.U16 R0, desc[UR36][R2.64] ;  /* 0x0000002402007981 */ /* 0x000ee4000c1e1500 */
[----:B---3--:R-:W-:-:S04]  /*13b80*/  IMAD.U32 R0, R0, 0x10000, RZ ;  /* 0x0001000000007824 */ /* 0x008fc800078e00ff */
[----:B------:R-:W-:-:S04]  /*13b90*/  FMUL.FTZ R0, R0, 1 ;  /* 0x3f80000000007820 */ /* 0x000fc80000410000 */
[----:B------:R3:W4:Y:S02]  /*13ba0*/  F2F.F64.F32 R18, R0 ;  /* 0x0000000000127310 */ /* 0x0007240000201800 */
[----:B---34-:R-:W-:Y:S05]  /*13bb0*/  BRA `(.L_x_7330) ;  /* 0x0000000400b07947 */ /* 0x018fea0003800000 */
.L_x_7337:
        /* <DEDUP_REMOVED lines=9> */
[----:B---3--:R0:W1:Y:S02]  /*13c50*/  I2F.F64.U16 R18, R2 ;  /* 0x0000000200127312 */ /* 0x0080640000101800 */
[----:B01----:R-:W-:Y:S05]  /*13c60*/  BRA `(.L_x_7330) ;  /* 0x0000000400847947 */ /* 0x003fea0003800000 */
.L_x_7344:
        /* <DEDUP_REMOVED lines=21> */
.L_x_7346:
[----:B------:R-:W-:Y:S05]  /*13dc0*/  BSYNC.RECONVERGENT B0 ;  /* 0x0000000000007941 */ /* 0x000fea0003800200 */
.L_x_7345:
[----:B------:R-:W-:Y:S02]  /*13dd0*/  SHF.L.U32 R0, R0, 0x14, RZ ;  /* 0x0000001400007819 */ /* 0x000fe400000006ff */
[----:B------:R-:W-:-:S04]  /*13de0*/  LEA R2, R2, 0x3b800000, 0x17 ;  /* 0x3b80000002027811 */ /* 0x000fc800078eb8ff */
[----:B------:R-:W-:-:S05]  /*13df0*/  LOP3.LUT R0, R2, R0, R7, 0xfe, !PT ;  /* 0x0000000002007212 */ /* 0x000fca00078efe07 */
[----:B------:R-:W-:-:S04]  /*13e00*/  FMUL.FTZ R0, R0, 1 ;  /* 0x3f80000000007820 */ /* 0x000fc80000410000 */
[----:B------:R0:W1:Y:S02]  /*13e10*/  F2F.F64.F32 R18, R0 ;  /* 0x0000000000127310 */ /* 0x0000640000201800 */
[----:B01----:R-:W-:Y:S05]  /*13e20*/  BRA `(.L_x_7330) ;  /* 0x0000000400147947 */ /* 0x003fea0003800000 */
.L_x_7343:
        /* <DEDUP_REMOVED lines=21> */
.L_x_7348:
[----:B------:R-:W-:Y:S05]  /*13f80*/  BSYNC.RECONVERGENT B0 ;  /* 0x0000000000007941 */ /* 0x000fea0003800200 */
.L_x_7347:
[----:B------:R-:W-:Y:S01]  /*13f90*/  IMAD.SHL.U32 R0, R0, 0x200000, RZ ;  /* 0x0020000000007824 */ /* 0x000fe200078e00ff */
[----:B------:R-:W-:-:S04]  /*13fa0*/  LEA R2, R2, 0x37800000, 0x17 ;  /* 0x3780000002027811 */ /* 0x000fc800078eb8ff */
[----:B------:R-:W-:-:S05]  /*13fb0*/  LOP3.LUT R0, R2, R0, R7, 0xfe, !PT ;  /* 0x0000000002007212 */ /* 0x000fca00078efe07 */
[----:B------:R-:W-:-:S04]  /*13fc0*/  FMUL.FTZ R0, R0, 1 ;  /* 0x3f80000000007820 */ /* 0x000fc80000410000 */
[----:B------:R0:W1:Y:S02]  /*13fd0*/  F2F.F64.F32 R18, R0 ;  /* 0x0000000000127310 */ /* 0x0000640000201800 */
[----:B01----:R-:W-:Y:S05]  /*13fe0*/  BRA `(.L_x_7330) ;  /* 0x0000000000a47947 */ /* 0x003fea0003800000 */
.L_x_7342:
        /* <DEDUP_REMOVED lines=16> */
[----:B------:R0:W1:Y:S02]  /*140f0*/  @P0 F2F.F64.F32 R18, R0 ;  /* 0x0000000000120310 */ /* 0x0000640000201800 */
[----:B01----:R-:W-:Y:S05]  /*14100*/  BRA `(.L_x_7330) ;  /* 0x00000000005c7947 */ /* 0x003fea0003800000 */
.L_x_7329:
        /* <DEDUP_REMOVED lines=16> */
.L_x_7351:
[----:B------:R-:W-:Y:S01]  /*14210*/  CS2R R18, SRZ ;  /* 0x0000000000127805 */ /* 0x000fe2000001ff00 */
[----:B------:R-:W-:Y:S06]  /*14220*/  BRA `(.L_x_7330) ;  /* 0x0000000000147947 */ /* 0x000fec0003800000 */
.L_x_7350:
[----:B------:R-:W3:Y:S02]  /*14230*/  LDG.E.64 R18, desc[UR36][R2.64] ;  /* 0x0000002402127981 */ /* 0x000ee4000c1e1b00 */
[----:B---3--:R-:W0:Y:S02]  /*14240*/  I2F.F64.U64 R18, R18 ;  /* 0x0000001200127312 */ /* 0x008e240000301800 */
[----:B0-----:R-:W-:Y:S05]  /*14250*/  BRA `(.L_x_7330) ;  /* 0x0000000000087947 */ /* 0x001fea0003800000 */
.L_x_7349:
[----:B------:R-:W3:Y:S02]  /*14260*/  LDG.E R2, desc[UR36][R2.64] ;  /* 0x0000002402027981 */ /* 0x000ee4000c1e1900 */
[----:B---3--:R3:W4:Y:S02]  /*14270*/  I2F.F64.U32 R18, R2 ;  /* 0x0000000200127312 */ /* 0x0087240000201800 */
.L_x_7330:
[----:B------:R-:W-:Y:S05]  /*14280*/  BSYNC.RECONVERGENT B6 ;  /* 0x0000000000067941 */ /* 0x000fea0003800200 */
.L_x_7324:
        /* <DEDUP_REMOVED lines=15> */
[----:B-1-3--:R-:W3:Y:S02]  /*14380*/  LDG.E.S8 R2, desc[UR36][R24.64] ;  /* 0x0000002418027981 */ /* 0x00aee4000c1e1300 */
[----:B---3--:R-:W0:Y:S02]  /*14390*/  I2F.F64.S16 R2, R2 ;  /* 0x0000000200027312 */ /* 0x008e240000101c00 */
[----:B0-----:R-:W-:Y:S05]  /*143a0*/  BRA `(.L_x_7358) ;  /* 0x0000000c006c7947 */ /* 0x001fea0003800000 */
.L_x_7356:
[----:B-1-3--:R-:W3:Y:S02]  /*143b0*/  LDG.E.U8 R2, desc[UR36][R24.64] ;  /* 0x0000002418027981 */ /* 0x00aee4000c1e1100 */
[----:B---3--:R-:W0:Y:S02]  /*143c0*/  I2F.F64.U16 R2, R2 ;  /* 0x0000000200027312 */ /* 0x008e240000101800 */
[----:B0-----:R-:W-:Y:S05]  /*143d0*/  BRA `(.L_x_7358) ;  /* 0x0000000c00607947 */ /* 0x001fea0003800000 */
.L_x_7355:
[----:B------:R-:W-:-:S09]  /*143e0*/  UISETP.NE.AND UP0, UPT, UR4, 0x2, UPT ;  /* 0x000000020400788c */ /* 0x000fd2000bf05270 */
[----:B------:R-:W-:Y:S05]  /*143f0*/  BRA.U !UP0, `(.L_x_7359) ;  /* 0x0000000108287547 */ /* 0x000fea000b800000 */
[----:B------:R-:W-:-:S09]  /*14400*/  UISETP.NE.AND UP0, UPT, UR4, 0x3, UPT ;  /* 0x000000030400788c */ /* 0x000fd2000bf05270 */
[----:B------:R-:W-:Y:S05]  /*14410*/  BRA.U !UP0, `(.L_x_7360) ;  /* 0x0000000108147547 */ /* 0x000fea000b800000 */
[----:B------:R-:W-:-:S09]  /*14420*/  UISETP.NE.AND UP0, UPT, UR4, 0x4, UPT ;  /* 0x000000040400788c */ /* 0x000fd2000bf05270 */
[----:B------:R-:W-:Y:S05]  /*14430*/  BRA.U UP0, `(.L_x_7357) ;  /* 0x0000000900ec7547 */ /* 0x000fea000b800000 */
[----:B-1-3--:R-:W3:Y:S02]  /*14440*/  LDG.E.64 R2, desc[UR36][R24.64] ;  /* 0x0000002418027981 */ /* 0x00aee4000c1e1b00 */
[----:B---3--:R-:W0:Y:S02]  /*14450*/  I2F.F64.S64 R2, R2 ;  /* 0x0000000200027312 */ /* 0x008e240000301c00 */
[----:B0-----:R-:W-:Y:S05]  /*14460*/  BRA `(.L_x_7358) ;  /* 0x0000000c003c7947 */ /* 0x001fea0003800000 */
.L_x_7360:
[----:B-1-3--:R-:W3:Y:S02]  /*14470*/  LDG.E R2, desc[UR36][R24.64] ;  /* 0x0000002418027981 */ /* 0x00aee4000c1e1900 */
[----:B---3--:R-:W0:Y:S02]  /*14480*/  I2F.F64 R2, R2 ;  /* 0x0000000200027312 */ /* 0x008e240000201c00 */
[----:B0-----:R-:W-:Y:S05]  /*14490*/  BRA `(.L_x_7358) ;  /* 0x0000000c00307947 */ /* 0x001fea0003800000 */
.L_x_7359:
[----:B-1-3--:R-:W3:Y:S02]  /*144a0*/  LDG.E.U16 R2, desc[UR36][R24.64] ;  /* 0x0000002418027981 */ /* 0x00aee4000c1e1500 */
[----:B---3--:R-:W0:Y:S02]  /*144b0*/  I2F.F64.S16 R2, R2 ;  /* 0x0000000200027312 */ /* 0x008e240000101c00 */
[----:B0-----:R-:W-:Y:S05]  /*144c0*/  BRA `(.L_x_7358) ;  /* 0x0000000c00247947 */ /* 0x001fea0003800000 */
.L_x_7354:
[----:B------:R-:W-:-:S09]  /*144d0*/  UISETP.GT.AND UP0, UPT, UR4, 0x6, UPT ;  /* 0x000000060400788c */ /* 0x000fd2000bf04270 */
[----:B------:R-:W-:Y:S05]  /*144e0*/  BRA.U UP0, `(.L_x_7361) ;  /* 0x0000000100347547 */ /* 0x000fea000b800000 */
[----:B------:R-:W-:-:S09]  /*144f0*/  UISETP.NE.AND UP0, UPT, UR4, 0x5, UPT ;  /* 0x000000050400788c */ /* 0x000fd2000bf05270 */
[----:B------:R-:W-:Y:S05]  /*14500*/  BRA.U !UP0, `(.L_x_7362) ;  /* 0x0000000108187547 */ /* 0x000fea000b800000 */
[----:B------:R-:W-:-:S09]  /*14510*/  UISETP.NE.AND UP0, UPT, UR4, 0x6, UPT ;  /* 0x000000060400788c */ /* 0x000fd2000bf05270 */
[----:B------:R-:W-:Y:S05]  /*14520*/  BRA.U UP0, `(.L_x_7357) ;  /* 0x0000000900b07547 */ /* 0x000fea000b800000 */
[----:B-1-3--:R-:W3:Y:S02]  /*14530*/  LDG.E R2, desc[UR36][R24.64] ;  /* 0x0000002418027981 */ /* 0x00aee4000c1e1900 */
[----:B---3--:R-:W-:-:S06]  /*14540*/  FMUL.FTZ R2, R2, 1 ;  /* 0x3f80000002027820 */ /* 0x008fcc0000410000 */
[----:B------:R-:W3:Y:S02]  /*14550*/  F2F.F64.F32 R2, R2 ;  /* 0x0000000200027310 */ /* 0x000ee40000201800 */
[----:B---3--:R-:W-:Y:S05]  /*14560*/  BRA `(.L_x_7358) ;  /* 0x0000000800fc7947 */ /* 0x008fea0003800000 */
.L_x_7362:
[----:B------:R-:W2:Y:S02]  /*14570*/  LDG.E.U16 R0, desc[UR36][R24.64] ;  /* 0x0000002418007981 */ /* 0x000ea4000c1e1500 */
[----:B--2---:R-:W-:-:S05]  /*14580*/  HADD2.F32 R0, -RZ, R0.H0_H0 ;  /* 0x20000000ff007230 */ /* 0x004fca0000004100 */
[----:B------:R-:W-:-:S04]  /*14590*/  FMUL.FTZ R0, R0, 1 ;  /* 0x3f80000000007820 */ /* 0x000fc80000410000 */
[----:B-1-3--:R3:W0:Y:S02]  /*145a0*/  F2F.F64.F32 R2, R0 ;  /* 0x0000000000027310 */ /* 0x00a6240000201800 */
[----:B0--3--:R-:W-:Y:S05]  /*145b0*/  BRA `(.L_x_7358) ;  /* 0x0000000800e87947 */ /* 0x009fea0003800000 */
.L_x_7361:
[----:B------:R-:W-:-:S09]  /*145c0*/  UISETP.NE.AND UP0, UPT, UR4, 0x7, UPT ;  /* 0x000000070400788c */ /* 0x000fd2000bf05270 */
[----:B------:R-:W-:Y:S05]  /*145d0*/  BRA.U !UP0, `(.L_x_7363) ;  /* 0x0000000108347547 */ /* 0x000fea000b800000 */
[----:B------:R-:W-:-:S09]  /*145e0*/  UISETP.NE.AND UP0, UPT, UR4, 0x8, UPT ;  /* 0x000000080400788c */ /* 0x000fd2000bf05270 */
[----:B------:R-:W-:Y:S05]  /*145f0*/  BRA.U !UP0, `(.L_x_7364) ;  /* 0x0000000108187547 */ /* 0x000fea000b800000 */
[----:B------:R-:W-:-:S09]  /*14600*/  UISETP.NE.AND UP0, UPT, UR4, 0x9, UPT ;  /* 0x000000090400788c */ /* 0x000fd2000bf05270 */
[----:B------:R-:W-:Y:S05]  /*14610*/  BRA.U UP0, `(.L_x_7357) ;  /* 0x0000000900747547 */ /* 0x000fea000b800000 */
[----:B------:R-:W1:Y:S02]  /*14620*/  LDG.E R24, desc[UR36][R24.64] ;  /* 0x0000002418187981 */ /* 0x000e64000c1e1900 */
[----:B-1-3--:R-:W-:-:S06]  /*14630*/  FMUL.FTZ R2, R24, 1 ;  /* 0x3f80000018027820 */ /* 0x00afcc0000410000 */
[----:B------:R-:W0:Y:S02]  /*14640*/  F2F.F64.F32 R2, R2 ;  /* 0x0000000200027310 */ /* 0x000e240000201800 */
[----:B0-----:R-:W-:Y:S05]  /*14650*/  BRA `(.L_x_7358) ;  /* 0x0000000800c07947 */ /* 0x001fea0003800000 */
.L_x_7364:
[----:B------:R-:W2:Y:S02]  /*14660*/  LDG.E.U16 R24, desc[UR36][R24.64] ;  /* 0x0000002418187981 */ /* 0x000ea4000c1e1500 */
[----:B--2---:R-:W-:-:S05]  /*14670*/  HADD2.F32 R0, -RZ, R24.H0_H0 ;  /* 0x20000018ff007230 */ /* 0x004fca0000004100 */
[----:B------:R-:W-:-:S04]  /*14680*/  FMUL.FTZ R0, R0, 1 ;  /* 0x3f80000000007820 */ /* 0x000fc80000410000 */
[----:B-1-3--:R0:W1:Y:S02]  /*14690*/  F2F.F64.F32 R2, R0 ;  /* 0x0000000000027310 */ /* 0x00a0640000201800 */
[----:B01----:R-:W-:Y:S05]  /*146a0*/  BRA `(.L_x_7358) ;  /* 0x0000000800ac7947 */ /* 0x003fea0003800000 */
.L_x_7363:
[----:B-1-3--:R3:W5:Y:S01]  /*146b0*/  LDG.E.64 R2, desc[UR36][R24.64] ;  /* 0x0000002418027981 */ /* 0x00a762000c1e1b00 */
[----:B------:R-:W-:Y:S05]  /*146c0*/  BRA `(.L_x_7358) ;  /* 0x0000000800a47947 */ /* 0x000fea0003800000 */
.L_x_7353:
        /* <DEDUP_REMOVED lines=9> */
[----:B-1-3--:R-:W-:Y:S01]  /*14760*/  IMAD.MOV.U32 R2, RZ, RZ, RZ ;  /* 0x000000ffff027224 */ /* 0x00afe200078e00ff */
[----:B--2---:R-:W-:-:S04]  /*14770*/  ISETP.NE.AND P0, PT, R24, RZ, PT ;  /* 0x000000ff1800720c */ /* 0x004fc80003f05270 */
[----:B------:R-:W-:Y:S01]  /*14780*/  FSEL R3, RZ, 1.875, !P0 ;  /* 0x3ff00000ff037808 */ /* 0x000fe20004000000 */
[----:B------:R-:W-:Y:S08]  /*14790*/  BRA `(.L_x_7358) ;  /* 0x0000000800707947 */ /* 0x000ff00003800000 */
.L_x_7367:
[----:B-1-3--:R0:W5:Y:S01]  /*147a0*/  LDG.E.64 R2, desc[UR36][R24.64] ;  /* 0x0000002418027981 */ /* 0x00a162000c1e1b00 */
[----:B------:R-:W-:Y:S05]  /*147b0*/  BRA `(.L_x_7358) ;  /* 0x0000000800687947 */ /* 0x000fea0003800000 */
.L_x_7366:
        /* <DEDUP_REMOVED lines=9> */
[C---:B-1-3--:R-:W-:Y:S02]  /*14850*/  LOP3.LUT R2, R0.reuse, 0x7f000000, RZ, 0xc0, !PT ;  /* 0x7f00000000027812 */ /* 0x04afe400078ec0ff */
        /* <DEDUP_REMOVED lines=15> */
[----:B------:R-:W0:Y:S02]  /*14950*/  F2F.F64.F32 R2, R3 ;  /* 0x0000000300027310 */ /* 0x000e240000201800 */
[----:B0-----:R-:W-:Y:S05]  /*14960*/  BRA `(.L_x_7358) ;  /* 0x0000000400fc7947 */ /* 0x001fea0003800000 */
.L_x_7369:
[----:B-1----:R-:W2:Y:S02]  /*14970*/  LDG.E.U8 R3, desc[UR36][R24.64] ;  /* 0x0000002418037981 */ /* 0x002ea4000c1e1100 */
[C---:B--2---:R-:W-:Y:S01]  /*14980*/  IMAD.SHL.U32 R0, R3.reuse, 0x2000000, RZ ;  /* 0x0200000003007824 */ /* 0x044fe200078e00ff */
[----:B------:R-:W-:-:S04]  /*14990*/  SHF.L.U32 R3, R3, 0x8, RZ ;  /* 0x0000000803037819 */ /* 0x000fc800000006ff */
[----:B------:R-:W-:-:S13]  /*149a0*/  ISETP.GE.U32.AND P0, PT, R0, 0x8000000, PT ;  /* 0x080000000000780c */ /* 0x000fda0003f06070 */
[C---:B---3--:R-:W-:Y:S02]  /*149b0*/  @!P0 LOP3.LUT R2, R3.reuse, 0x7f00, RZ, 0xc0, !PT ;  /* 0x00007f0003028812 */ /* 0x048fe400078ec0ff */
        /* <DEDUP_REMOVED lines=9> */
.L_x_7368:
[----:B------:R-:W2:Y:S02]  /*14a50*/  LDG.E.U16 R0, desc[UR36][R24.64] ;  /* 0x0000002418007981 */ /* 0x000ea4000c1e1500 */
[----:B--2---:R-:W-:-:S04]  /*14a60*/  IMAD.U32 R0, R0, 0x10000, RZ ;  /* 0x0001000000007824 */ /* 0x004fc800078e00ff */
[----:B------:R-:W-:-:S04]  /*14a70*/  FMUL.FTZ R0, R0, 1 ;  /* 0x3f80000000007820 */ /* 0x000fc80000410000 */
[----:B-1-3--:R0:W1:Y:S02]  /*14a80*/  F2F.F64.F32 R2, R0 ;  /* 0x0000000000027310 */ /* 0x00a0640000201800 */
[----:B01----:R-:W-:Y:S05]  /*14a90*/  BRA `(.L_x_7358) ;  /* 0x0000000400b07947 */ /* 0x003fea0003800000 */
.L_x_7365:
        /* <DEDUP_REMOVED lines=8> */
[----:B-1-3--:R-:W3:Y:S02]  /*14b20*/  LDG.E.U16 R2, desc[UR36][R24.64] ;  /* 0x0000002418027981 */ /* 0x00aee4000c1e1500 */
[----:B---3--:R-:W3:Y:S02]  /*14b30*/  I2F.F64.U16 R2, R2 ;  /* 0x0000000200027312 */ /* 0x008ee40000101800 */
[----:B---3--:R-:W-:Y:S05]  /*14b40*/  BRA `(.L_x_7358) ;  /* 0x0000000400847947 */ /* 0x008fea0003800000 */
.L_x_7372:
[----:B------:R-:W2:Y:S01]  /*14b50*/  LDG.E.U8 R24, desc[UR36][R24.64] ;  /* 0x0000002418187981 */ /* 0x000ea2000c1e1100 */
[----:B-1-3--:R-:W-:Y:S02]  /*14b60*/  CS2R R2, SRZ ;  /* 0x0000000000027805 */ /* 0x00afe4000001ff00 */
        /* <DEDUP_REMOVED lines=19> */
.L_x_7374:
[----:B------:R-:W-:Y:S05]  /*14ca0*/  BSYNC.RECONVERGENT B0 ;  /* 0x0000000000007941 */ /* 0x000fea0003800200 */
.L_x_7373:
[----:B------:R-:W-:Y:S02]  /*14cb0*/  SHF.L.U32 R0, R0, 0x14, RZ ;  /* 0x0000001400007819 */ /* 0x000fe400000006ff */
[----:B------:R-:W-:-:S04]  /*14cc0*/  LEA R2, R2, 0x3b800000, 0x17 ;  /* 0x3b80000002027811 */ /* 0x000fc800078eb8ff */
[----:B------:R-:W-:-:S05]  /*14cd0*/  LOP3.LUT R0, R2, R0, R7, 0xfe, !PT ;  /* 0x0000000002007212 */ /* 0x000fca00078efe07 */
[----:B------:R-:W-:-:S04]  /*14ce0*/  FMUL.FTZ R0, R0, 1 ;  /* 0x3f80000000007820 */ /* 0x000fc80000410000 */
[----:B------:R3:W0:Y:S02]  /*14cf0*/  F2F.F64.F32 R2, R0 ;  /* 0x0000000000027310 */ /* 0x0006240000201800 */
[----:B0--3--:R-:W-:Y:S05]  /*14d00*/  BRA `(.L_x_7358) ;  /* 0x0000000400147947 */ /* 0x009fea0003800000 */
.L_x_7371:
[----:B------:R-:W2:Y:S01]  /*14d10*/  LDG.E.U8 R24, desc[UR36][R24.64] ;  /* 0x0000002418187981 */ /* 0x000ea2000c1e1100 */
[----:B-1-3--:R-:W-:Y:S02]  /*14d20*/  CS2R R2, SRZ ;  /* 0x0000000000027805 */ /* 0x00afe4000001ff00 */
        /* <DEDUP_REMOVED lines=19> */
.L_x_7376:
[----:B------:R-:W-:Y:S05]  /*14e60*/  BSYNC.RECONVERGENT B0 ;  /* 0x0000000000007941 */ /* 0x000fea0003800200 */
.L_x_7375:
[----:B------:R-:W-:Y:S01]  /*14e70*/  IMAD.SHL.U32 R0, R0, 0x200000, RZ ;  /* 0x0020000000007824 */ /* 0x000fe200078e00ff */
[----:B------:R-:W-:-:S04]  /*14e80*/  LEA R2, R2, 0x37800000, 0x17 ;  /* 0x3780000002027811 */ /* 0x000fc800078eb8ff */
[----:B------:R-:W-:-:S05]  /*14e90*/  LOP3.LUT R0, R2, R0, R7, 0xfe, !PT ;  /* 0x0000000002007212 */ /* 0x000fca00078efe07 */
[----:B------:R-:W-:-:S04]  /*14ea0*/  FMUL.FTZ R0, R0, 1 ;  /* 0x3f80000000007820 */ /* 0x000fc80000410000 */
[----:B------:R3:W0:Y:S02]  /*14eb0*/  F2F.F64.F32 R2, R0 ;  /* 0x0000000000027310 */ /* 0x0006240000201800 */
[----:B0--3--:R-:W-:Y:S05]  /*14ec0*/  BRA `(.L_x_7358) ;  /* 0x0000000000a47947 */ /* 0x009fea0003800000 */
.L_x_7370:
[----:B------:R-:W-:-:S09]  /*14ed0*/  UISETP.NE.AND UP0, UPT, UR4, 0x1c, UPT ;  /* 0x0000001c0400788c */ /* 0x000fd2000bf05270 */
[----:B------:R-:W-:Y:S05]  /*14ee0*/  BRA.U !UP0, `(.L_x_7377) ;  /* 0x0000000108947547 */ /* 0x000fea000b800000 */
[----:B------:R-:W-:-:S09]  /*14ef0*/  UISETP.NE.AND UP0, UPT, UR4, 0x1d, UPT ;  /* 0x0000001d0400788c */ /* 0x000fd2000bf05270 */
[----:B------:R-:W-:Y:S05]  /*14f00*/  BRA.U !UP0, `(.L_x_7378) ;  /* 0x0000000108807547 */ /* 0x000fea000b800000 */
[----:B------:R-:W-:-:S09]  /*14f10*/  UISETP.NE.AND UP0, UPT, UR4, 0x2c, UPT ;  /* 0x0000002c0400788c */ /* 0x000fd2000bf05270 */
[----:B------:R-:W-:Y:S05]  /*14f20*/  BRA.U UP0, `(.L_x_7357) ;  /* 0x0000000100307547 */ /* 0x000fea000b800000 */
[----:B------:R-:W2:Y:S01]  /*14f30*/  LDG.E.U8 R0, desc[UR36][R24.64] ;  /* 0x0000002418007981 */ /* 0x000ea2000c1e1100 */
[----:B-1-3--:R-:W-:Y:S02]  /*14f40*/  HFMA2 R2, -RZ, RZ, 0, 0 ;  /* 0x00000000ff027431 */ /* 0x00afe400000001ff */
        /* <DEDUP_REMOVED lines=8> */
[----:B------:R1:W3:Y:S02]  /*14fd0*/  @P0 F2F.F64.F32 R2, R0 ;  /* 0x0000000000020310 */ /* 0x0002e40000201800 */
[----:B-1-3--:R-:W-:Y:S05]  /*14fe0*/  BRA `(.L_x_7358) ;  /* 0x00000000005c7947 */ /* 0x00afea0003800000 */
.L_x_7357:
[----:B-1-3--:R-:W-:Y:S01]  /*14ff0*/  MOV R2, 0x0 ;  /* 0x0000000000027802 */ /* 0x00afe20000000f00 */
[----:B------:R-:W0:Y:S01]  /*15000*/  LDCU.64 UR4, c[0x4][0x128] ;  /* 0x01002500ff0477ac */ /* 0x000e220008000a00 */
[----:B------:R-:W-:Y:S02]  /*15010*/  HFMA2 R12, -RZ, RZ, 0, 5.9604644775390625e-08 ;  /* 0x00000001ff0c7431 */ /* 0x000fe400000001ff */
[----:B------:R-:W-:Y:S01]  /*15020*/  IMAD.MOV.U32 R8, RZ, RZ, 0x4e ;  /* 0x0000004eff087424 */ /* 0x000fe200078e00ff */
[----:B------:R-:W1:Y:S01]  /*15030*/  LDCU.64 UR6, c[0x4][0x130] ;  /* 0x01002600ff0677ac */ /* 0x000e620008000a00 */
[----:B------:R-:W3:Y:S01]  /*15040*/  LDC.64 R2, c[0x4][R2] ;  /* 0x0100000002027b82 */ /* 0x000ee20000000a00 */
[----:B------:R-:W-:Y:S01]  /*15050*/  IMAD.MOV.U32 R13, RZ, RZ, RZ ;  /* 0x000000ffff0d7224 */ /* 0x000fe200078e00ff */
[----:B------:R-:W2:Y:S01]  /*15060*/  LDCU.64 UR8, c[0x4][0x8] ;  /* 0x01000100ff0877ac */ /* 0x000ea20008000a00 */
[----:B0-----:R-:W-:Y:S01]  /*15070*/  IMAD.U32 R4, RZ, RZ, UR4 ;  /* 0x00000004ff047e24 */ /* 0x001fe2000f8e00ff */
[----:B------:R-:W-:Y:S01]  /*15080*/  MOV R5, UR5 ;  /* 0x0000000500057c02 */ /* 0x000fe20008000f00 */
[----:B-1----:R-:W-:Y:S01]  /*15090*/  IMAD.U32 R6, RZ, RZ, UR6 ;  /* 0x00000006ff067e24 */ /* 0x002fe2000f8e00ff */
[----:B------:R-:W-:Y:S01]  /*150a0*/  MOV R7, UR7 ;  /* 0x0000000700077c02 */ /* 0x000fe20008000f00 */
[----:B--2---:R-:W-:Y:S01]  /*150b0*/  IMAD.U32 R10, RZ, RZ, UR8 ;  /* 0x00000008ff0a7e24 */ /* 0x004fe2000f8e00ff */
[----:B------:R-:W-:-:S07]  /*150c0*/  MOV R11, UR9 ;  /* 0x00000009000b7c02 */ /* 0x000fce0008000f00 */
[----:B------:R-:W-:-:S07]  /*150d0*/  LEPC R20, `(.L_x_7379) ;  /* 0x000000001014794e */ /* 0x000fce0000000000 */
[----:B---345:R-:W-:Y:S05]  /*150e0*/  CALL.ABS.NOINC R2 ;  /* 0x0000000002007343 */ /* 0x038fea0003c00000 */
.L_x_7379:
[----:B------:R-:W-:Y:S01]  /*150f0*/  CS2R R2, SRZ ;  /* 0x0000000000027805 */ /* 0x000fe2000001ff00 */
[----:B------:R-:W-:Y:S06]  /*15100*/  BRA `(.L_x_7358) ;  /* 0x0000000000147947 */ /* 0x000fec0003800000 */
.L_x_7378:
[----:B-1-3--:R-:W3:Y:S02]  /*15110*/  LDG.E.64 R2, desc[UR36][R24.64] ;  /* 0x0000002418027981 */ /* 0x00aee4000c1e1b00 */
[----:B---3--:R-:W1:Y:S02]  /*15120*/  I2F.F64.U64 R2, R2 ;  /* 0x0000000200027312 */ /* 0x008e640000301800 */
[----:B-1----:R-:W-:Y:S05]  /*15130*/  BRA `(.L_x_7358) ;  /* 0x0000000000087947 */ /* 0x002fea0003800000 */
.L_x_7377:
[----:B-1-3--:R-:W3:Y:S02]  /*15140*/  LDG.E R2, desc[UR36][R24.64] ;  /* 0x0000002418027981 */ /* 0x00aee4000c1e1900 */
[----:B---3--:R-:W1:Y:S02]  /*15150*/  I2F.F64.U32 R2, R2 ;  /* 0x0000000200027312 */ /* 0x008e640000201800 */
.L_x_7358:
[----:B------:R-:W-:Y:S05]  /*15160*/  BSYNC.RECONVERGENT B6 ;  /* 0x0000000000067941 */ /* 0x000fea0003800200 */
.L_x_7352:
[----:B------:R-:W-:Y:S01]  /*15170*/  UPRMT UR4, UR44, 0x9910, URZ ;  /* 0x000099102c047896 */ /* 0x000fe200080000ff */
[----:B-1---5:R-:W-:Y:S03]  /*15180*/  DSETP.GEU.AND P0, PT, |R2|, 0.5, PT ;  /* 0x3fe000000200742a */ /* 0x022fe60003f0e200 */
[----:B------:R-:W-:-:S15]  /*15190*/  UISETP.GT.AND UP0, UPT, UR4, 0x9, UPT ;  /* 0x000000090400788c */ /* 0x000fde000bf04270 */
[----:B------:R-:W-:-:S15]  /*151a0*/  NOP ;  /* 0x0000000000007918 */ /* 0x000fde0000000000 */
[----:B------:R-:W-:-:S15]  /*151b0*/  NOP ;  /* 0x0000000000007918 */ /* 0x000fde0000000000 */
[----:B------:R-:W-:-:S15]  /*151c0*/  NOP ;  /* 0x0000000000007918 */ /* 0x000fde0000000000 */
[----:B------:R-:W-:-:S01]  /*151d0*/  NOP ;  /* 0x0000000000007918 */ /* 0x000fc20000000000 */
[----:B--2-4-:R-:W1:-:S15]  /*151e0*/  DADD R6, R18, -R22 ;  /* 0x0000000012067229 */ /* 0x014e5e0000000816 */
        /* <DEDUP_REMOVED lines=9> */
[----:B------:R-:W1:-:S15]  /*15280*/  @P0 DADD R2, -R2, 1 ;  /* 0x3ff0000002020429 */ /* 0x000e5e0000000100 */
[----:B------:R-:W-:-:S15]  /*15290*/  NOP ;  /* 0x0000000000007918 */ /* 0x000fde0000000000 */
[----:B------:R-:W-:-:S15]  /*152a0*/  NOP ;  /* 0x0000000000007918 */ /* 0x000fde0000000000 */
[----:B------:R-:W-:-:S15]  /*152b0*/  NOP ;  /* 0x0000000000007918 */ /* 0x000fde0000000000 */
[----:B------:R-:W-:-:S04]  /*152c0*/  NOP ;  /* 0x0000000000007918 */ /* 0x000fc80000000000 */
[----:B-1----:R1:W2:Y:S02]  /*152d0*/  @P0 DFMA R4, -R6, R2, R18 ;  /* 0x000000020604022b */ /* 0x0022a40000000112 */
[----:B-12---:R-:W-:Y:S05]  /*152e0*/  BRA.U UP0, `(.L_x_7380) ;  /* 0x0000000500707547 */ /* 0x006fea000b800000 */
        /* <DEDUP_REMOVED lines=11> */
.L_x_7383:
[----:B------:R-:W1:Y:S02]  /*153a0*/  F2I.S64.F64.TRUNC R4, R4 ;  /* 0x0000000400047311 */ /* 0x000e64000030d900 */
[----:B-1----:R-:W-:-:S05]  /*153b0*/  MOV R3, R4 ;  /* 0x0000000400037202 */ /* 0x002fca0000000f00 */
[----:B------:R-:W-:Y:S01]  /*153c0*/  STG.E.U8 desc[UR36][R16.64], R3 ;  /* 0x0000000310007986 */ /* 0x000fe2000c101124 */
[----:B------:R-:W-:Y:S05]  /*153d0*/  EXIT ;  /* 0x000000000000794d */ /* 0x000fea0003800000 */
.L_x_7382:
        /* <DEDUP_REMOVED lines=9> */
.L_x_7386:
[----:B------:R-:W1:Y:S02]  /*15470*/  F2I.F64.TRUNC R5, R4 ;  /* 0x0000000400057311 */ /* 0x000e64000030d100 */
[----:B-1----:R-:W-:Y:S01]  /*15480*/  STG.E desc[UR36][R16.64], R5 ;  /* 0x0000000510007986 */ /* 0x002fe2000c101924 */
[----:B------:R-:W-:Y:S05]  /*15490*/  EXIT ;  /* 0x000000000000794d */ /* 0x000fea0003800000 */
.L_x_7385:
[----:B------:R-:W1:Y:S02]  /*154a0*/  F2I.F64.TRUNC R5, R4 ;  /* 0x0000000400057311 */ /* 0x000e64000030d100 */
[----:B-1----:R-:W-:Y:S01]  /*154b0*/  STG.E.U16 desc[UR36][R16.64], R5 ;  /* 0x0000000510007986 */ /* 0x002fe2000c101524 */
[----:B------:R-:W-:Y:S05]  /*154c0*/  EXIT ;  /* 0x000000000000794d */ /* 0x000fea0003800000 */
.L_x_7381:
        /* <DEDUP_REMOVED lines=17> */
.L_x_7388:
        /* <DEDUP_REMOVED lines=12> */
.L_x_7387:
        /* <DEDUP_REMOVED lines=18> */
.L_x_7390:
        /* <DEDUP_REMOVED lines=13> */
.L_x_7389:
[----:B------:R-:W-:Y:S01]  /*15890*/  STG.E.64 desc[UR36][R16.64], R4 ;  /* 0x0000000410007986 */ /* 0x000fe2000c101b24 */
[----:B------:R-:W-:Y:S05]  /*158a0*/  EXIT ;  /* 0x000000000000794d */ /* 0x000fea0003800000 */
.L_x_7380:
        /* <DEDUP_REMOVED lines=13> */
.L_x_7394:
        /* <DEDUP_REMOVED lines=25> */
.L_x_7397:
[----:B------:R-:W-:-:S04]  /*15b10*/  SHF.R.U32.HI R3, RZ, 0x18, R3 ;  /* 0x00000018ff037819 */ /* 0x000fc80000011603 */
[----:B------:R-:W-:-:S04]  /*15b20*/  LOP3.LUT R0, R0, 0x80, R3, 0xf8, !PT ;  /* 0x0000008000007812 */ /* 0x000fc800078ef803 */
[----:B------:R-:W-:-:S07]  /*15b30*/  PRMT R8, R0, 0x7610, R8 ;  /* 0x0000761000087816 */ /* 0x000fce0000000008 */
.L_x_7396:
[----:B------:R-:W-:Y:S05]  /*15b40*/  BSYNC.RECONVERGENT B0 ;  /* 0x0000000000007941 */ /* 0x000fea0003800200 */
.L_x_7395:
[----:B------:R-:W-:Y:S01]  /*15b50*/  STG.E.U8 desc[UR36][R16.64], R8 ;  /* 0x0000000810007986 */ /* 0x000fe2000c101124 */
[----:B------:R-:W-:Y:S05]  /*15b60*/  EXIT ;  /* 0x000000000000794d */ /* 0x000fea0003800000 */
.L_x_7393:
        /* <DEDUP_REMOVED lines=25> */
.L_x_7400:
[----:B------:R-:W-:-:S04]  /*15d00*/  SHF.R.U32.HI R3, RZ, 0x18, R3 ;  /* 0x00000018ff037819 */ /* 0x000fc80000011603 */
[----:B------:R-:W-:-:S04]  /*15d10*/  LOP3.LUT R0, R0, 0x80, R3, 0xf8, !PT ;  /* 0x0000008000007812 */ /* 0x000fc800078ef803 */
[----:B------:R-:W-:-:S07]  /*15d20*/  PRMT R8, R0, 0x7610, R8 ;  /* 0x0000761000087816 */ /* 0x000fce0000000008 */
.L_x_7399:
[----:B------:R-:W-:Y:S05]  /*15d30*/  BSYNC.RECONVERGENT B0 ;  /* 0x0000000000007941 */ /* 0x000fea0003800200 */
.L_x_7398:
[----:B------:R-:W-:Y:S01]  /*15d40*/  STG.E.U8 desc[UR36][R16.64], R8 ;  /* 0x0000000810007986 */ /* 0x000fe2000c101124 */
[----:B------:R-:W-:Y:S05]  /*15d50*/  EXIT ;  /* 0x000000000000794d */ /* 0x000fea0003800000 */
.L_x_7392:
        /* <DEDUP_REMOVED lines=30> */
.L_x_7402:
[----:B------:R-:W1:Y:S02]  /*15f40*/  F2I.U64.F64.TRUNC R4, R4 ;  /* 0x0000000400047311 */ /* 0x000e64000030d800 */
[----:B-1----:R-:W-:Y:S01]  /*15f50*/  STG.E.64 desc[UR36][R16.64], R4 ;  /* 0x0000000410007986 */ /* 0x002fe2000c101b24 */
[----:B------:R-:W-:Y:S05]  /*15f60*/  EXIT ;  /* 0x000000000000794d */ /* 0x000fea0003800000 */
.L_x_7401:
[----:B------:R-:W1:Y:S02]  /*15f70*/  F2I.U32.F64.TRUNC R5, R4 ;  /* 0x0000000400057311 */ /* 0x000e64000030d000 */
[----:B-1----:R-:W-:Y:S01]  /*15f80*/  STG.E desc[UR36][R16.64], R5 ;  /* 0x0000000510007986 */ /* 0x002fe2000c101924 */
[----:B------:R-:W-:Y:S05]  /*15f90*/  EXIT ;  /* 0x000000000000794d */ /* 0x000fea0003800000 */
.L_x_7391:
        /* <DEDUP_REMOVED lines=10> */
.L_x_7404:
[----:B------:R-:W-:-:S05]  /*16040*/  CS2R R6, SRZ ;  /* 0x0000000000067805 */ /* 0x000fca000001ff00 */
[----:B------:R-:W-:Y:S01]  /*16050*/  STG.E.128 desc[UR36][R16.64], R4 ;  /* 0x0000000410007986 */ /* 0x000fe2000c101d24 */
[----:B------:R-:W-:Y:S05]  /*16060*/  EXIT ;  /* 0x000000000000794d */ /* 0x000fea0003800000 */
.L_x_7403:
[----:B------:R-:W-:-:S09]  /*16070*/  UISETP.NE.AND UP0, UPT, UR4, 0xf, UPT ;  /* 0x0000000f0400788c */ /* 0x000fd2000bf05270 */
[----:B------:R-:W-:Y:S05]  /*16080*/  BRA.U !UP0, `(.L_x_7405) ;  /* 0x0000000508287547 */ /* 0x000fea000b800000 */
[----:B------:R-:W-:-:S09]  /*16090*/  UISETP.NE.AND UP0, UPT, UR4, 0x17, UPT ;  /* 0x000000170400788c */ /* 0x000fd2000bf05270 */
[----:B------:R-:W-:Y:S05]  /*160a0*/  BRA.U !UP0, `(.L_x_7406) ;  /* 0x0000000108b07547 */ /* 0x000fea000b800000 */
[----:B------:R-:W-:-:S09]  /*160b0*/  UISETP.NE.AND UP0, UPT, UR4, 0x18, UPT ;  /* 0x000000180400788c */ /* 0x000fd2000bf05270 */
[----:B------:R-:W-:Y:S05]  /*160c0*/  BRA.U !UP0, `(.L_x_7407) ;  /* 0x0000000108447547 */ /* 0x000fea000b800000 */
.L_x_7384:
        /* <DEDUP_REMOVED lines=16> */
.L_x_7408:
[----:B------:R-:W-:Y:S05]  /*161d0*/  EXIT ;  /* 0x000000000000794d */ /* 0x000fea0003800000 */
.L_x_7407:
        /* <DEDUP_REMOVED lines=21> */
.L_x_7410:
[----:B------:R-:W-:Y:S05]  /*16330*/  BSYNC.RECONVERGENT B0 ;  /* 0x0000000000007941 */ /* 0x000fea0003800200 */
.L_x_7409:
[----:B------:R-:W-:-:S05]  /*16340*/  LOP3.LUT R3, R0, 0x80, R3, 0xf8, !PT ;  /* 0x0000008000037812 */ /* 0x000fca00078ef803 */
[----:B------:R-:W-:Y:S01]  /*16350*/  STG.E.U8 desc[UR36][R16.64], R3 ;  /* 0x0000000310007986 */ /* 0x000fe2000c101124 */
[----:B------:R-:W-:Y:S05]  /*16360*/  EXIT ;  /* 0x000000000000794d */ /* 0x000fea0003800000 */
.L_x_7406:
        /* <DEDUP_REMOVED lines=20> */
.L_x_7412:
[----:B------:R-:W-:Y:S02]  /*164b0*/  ISETP.GT.U32.AND P0, PT, R2, 0x7f800000, PT ;  /* 0x7f8000000200780c */ /* 0x000fe40003f04070 */
[----:B------:R-:W-:-:S04]  /*164c0*/  MOV R0, 0x7f ;  /* 0x0000007f00007802 */ /* 0x000fc80000000f00 */
[----:B------:R-:W-:-:S07]  /*164d0*/  SEL R0, R0, 0x7c, P0 ;  /* 0x0000007c00007807 */ /* 0x000fce0000000000 */
.L_x_7413:
[----:B------:R-:W-:Y:S05]  /*164e0*/  BSYNC.RECONVERGENT B0 ;  /* 0x0000000000007941 */ /* 0x000fea0003800200 */
.L_x_7411:
[----:B------:R-:W-:-:S04]  /*164f0*/  SHF.R.U32.HI R3, RZ, 0x18, R3 ;  /* 0x00000018ff037819 */ /* 0x000fc80000011603 */
[----:B------:R-:W-:-:S05]  /*16500*/  LOP3.LUT R3, R0, 0x80, R3, 0xf8, !PT ;  /* 0x0000008000037812 */ /* 0x000fca00078ef803 */
[----:B------:R-:W-:Y:S01]  /*16510*/  STG.E.U8 desc[UR36][R16.64], R3 ;  /* 0x0000000310007986 */ /* 0x000fe2000c101124 */
[----:B------:R-:W-:Y:S05]  /*16520*/  EXIT ;  /* 0x000000000000794d */ /* 0x000fea0003800000 */
.L_x_7405:
        /* <DEDUP_REMOVED lines=12> */
.L_x_7414:
        /* <DEDUP_REMOVED lines=9> */
.L_x_8033:


//--------------------- .text._ZN2at6native27unrolled_elementwise_kernelIZZZNS0_44_GLOBAL__N__40a83637_7_Lerp_cu_7dd49032_296918lerp_tensor_kernelERNS_18TensorIteratorBaseEENKUlvE0_clEvENKUlvE_clEvEUldddE_St5arrayIPcLm4EELi4E23TrivialOffsetCalculatorILi3EjESB_ILi1EjENS0_6memory12LoadWithCastILi3EEENSE_13StoreWithCastILi1EEEEEviT_T0_T2_T3_T4_T5_ --------------------------
	.section	.text._ZN2at6native27unrolled_elementwise_kernelIZZZNS0_44_GLOBAL__N__40a83637_7_Lerp_cu_7dd49032_296918lerp_tensor_kernelERNS_18TensorIteratorBaseEENKUlvE0_clEvENKUlvE_clEvEUldddE_St5arrayIPcLm4EELi4E23TrivialOffsetCalculatorILi3EjESB_ILi1EjENS0_6memory12LoadWithCastILi3EEENSE_13StoreWithCastILi1EEEEEviT_T0_T2_T3_T4_T5_,"ax",@progbits
	.align	128
        .global         _ZN2at6native27unrolled_elementwise_kernelIZZZNS0_44_GLOBAL__N__40a83637_7_Lerp_cu_7dd49032_296918lerp_tensor_kernelERNS_18TensorIteratorBaseEENKUlvE0_clEvENKUlvE_clEvEUldddE_St5arrayIPcLm4EELi4E23TrivialOffsetCalculatorILi3EjESB_ILi1EjENS0_6memory12LoadWithCastILi3EEENSE_13StoreWithCastILi1EEEEEviT_T0_T2_T3_T4_T5_
        .type           _ZN2at6native27unrolled_elementwise_kernelIZZZNS0_44_GLOBAL__N__40a83637_7_Lerp_cu_7dd49032_296918lerp_tensor_kernelERNS_18TensorIteratorBaseEENKUlvE0_clEvENKUlvE_clEvEUldddE_St5arrayIPcLm4EELi4E23TrivialOffsetCalculatorILi3EjESB_ILi1EjENS0_6memory12LoadWithCastILi3EEENSE_13StoreWithCastILi1EEEEEviT_T0_T2_T3_T4_T5_,@function
        .size           _ZN2at6native27unrolled_elementwise_kernelIZZZNS0_44_GLOBAL__N__40a83637_7_Lerp_cu_7dd49032_296918lerp_tensor_kernelERNS_18TensorIteratorBaseEENKUlvE0_clEvENKUlvE_clEvEUldddE_St5arrayIPcLm4EELi4E23TrivialOffsetCalculatorILi3EjESB_ILi1EjENS0_6memory12LoadWithCastILi3EEENSE_13StoreWithCastILi1EEEEEviT_T0_T2_T3_T4_T5_,(.L_x_8034 - _ZN2at6native27unrolled_elementwise_kernelIZZZNS0_44_GLOBAL__N__40a83637_7_Lerp_cu_7dd49032_296918lerp_tensor_kernelERNS_18TensorIteratorBaseEENKUlvE0_clEvENKUlvE_clEvEUldddE_St5arrayIPcLm4EELi4E23TrivialOffsetCalculatorILi3EjESB_ILi1EjENS0_6memory12LoadWithCastILi3EEENSE_13StoreWithCastILi1EEEEEviT_T0_T2_T3_T4_T5_)
        .other          _ZN2at6native27unrolled_elementwise_kernelIZZZNS0_44_GLOBAL__N__40a83637_7_Lerp_cu_7dd49032_296918lerp_tensor_kernelERNS_18TensorIteratorBaseEENKUlvE0_clEvENKUlvE_clEvEUldddE_St5arrayIPcLm4EELi4E23TrivialOffsetCalculatorILi3EjESB_ILi1EjENS0_6memory12LoadWithCastILi3EEENSE_13StoreWithCastILi1EEEEEviT_T0_T2_T3_T4_T5_,@"STO_CUDA_ENTRY STV_DEFAULT"
_ZN2at6native27unrolled_elementwise_kernelIZZZNS0_44_GLOBAL__N__40a83637_7_Lerp_cu_7dd49032_296918lerp_tensor_kernelERNS_18TensorIteratorBaseEENKUlvE0_clEvENKUlvE_clEvEUldddE_St5arrayIPcLm4EELi4E23TrivialOffsetCalculatorILi3EjESB_ILi1EjENS0_6memory12LoadWithCastILi3EEENSE_13StoreWithCastILi1EEEEEviT_T0_T2_T3_T4_T5_:
.text._ZN2at6native27unrolled_elementwise_kernelIZZZNS0_44_GLOBAL__N__40a83637_7_Lerp_cu_7dd49032_296918lerp_tensor_kernelERNS_18TensorIteratorBaseEENKUlvE0_clEvENKUlvE_clEvEUldddE_St5arrayIPcLm4EELi4E23TrivialOffsetCalculatorILi3EjESB_ILi1EjENS0_6memory12LoadWithCastILi3EEENSE_13StoreWithCastILi1EEEEEviT_T0_T2_T3_T4_T5_:
        /* <DEDUP_REMOVED lines=8> */
[----:B------:R-:W-:-:S02]  /*0080*/  CS2R R42, SRZ ;  /* 0x00000000002a7805 */ /* 0x000fc4000001ff00 */
[----:B------:R-:W-:Y:S01]  /*0090*/  CS2R R40, SRZ ;  /* 0x0000000000287805 */ /* 0x000fe2000001ff00 */
        /* <DEDUP_REMOVED lines=27> */
.L_x_7421:
[----:B------:R-:W2:Y:S02]  /*0250*/  LDG.E.U8 R4, desc[UR36][R4.64] ;  /* 0x0000002404047981 */ /* 0x000ea4000c1e1100 */
[----:B--2---:R0:W1:Y:S02]  /*0260*/  I2F.F64.U16 R44, R4 ;  /* 0x00000004002c7312 */ /* 0x0040640000101800 */
[----:B01----:R-:W-:Y:S05]  /*0270*/  BRA `(.L_x_7423) ;  /* 0x0000000c00647947 */ /* 0x003fea0003800000 */
.L_x_7420:
        /* <DEDUP_REMOVED lines=9> */
.L_x_7425:
[----:B------:R-:W2:Y:S02]  /*0310*/  LDG.E R4, desc[UR36][R4.64] ;  /* 0x0000002404047981 */ /* 0x000ea4000c1e1900 */
[----:B--2---:R0:W1:Y:S02]  /*0320*/  I2F.F64 R44, R4 ;  /* 0x00000004002c7312 */ /* 0x0040640000201c00 */
[----:B01----:R-:W-:Y:S05]  /*0330*/  BRA `(.L_x_7423) ;  /* 0x0000000c00347947 */ /* 0x003fea0003800000 */
.L_x_7424:
[----:B------:R-:W2:Y:S02]  /*0340*/  LDG.E.U16 R4, desc[UR36][R4.64] ;  /* 0x0000002404047981 */ /* 0x000ea4000c1e1500 */
[----:B--2---:R0:W1:Y:S02]  /*0350*/  I2F.F64.S16 R44, R4 ;  /* 0x00000004002c7312 */ /* 0x0040640000101c00 */
[----:B01----:R-:W-:Y:S05]  /*0360*/  BRA `(.L_x_7423) ;  /* 0x0000000c00287947 */ /* 0x003fea0003800000 */
.L_x_7419:
        /* <DEDUP_REMOVED lines=10> */
.L_x_7427:
[----:B------:R-:W2:Y:S02]  /*0410*/  LDG.E.U16 R0, desc[UR36][R4.64] ;  /* 0x0000002404007981 */ /* 0x000ea4000c1e1500 */
[----:B--2---:R-:W-:-:S05]  /*0420*/  HADD2.F32 R0, -RZ, R0.H0_H0 ;  /* 0x20000000ff007230 */ /* 0x004fca0000004100 */
[----:B------:R-:W-:-:S04]  /*0430*/  FMUL.FTZ R0, R0, 1 ;  /* 0x3f80000000007820 */ /* 0x000fc80000410000 */
[----:B------:R1:W2:Y:S02]  /*0440*/  F2F.F64.F32 R44, R0 ;  /* 0x00000000002c7310 */ /* 0x0002a40000201800 */
[----:B-12---:R-:W-:Y:S05]  /*0450*/  BRA `(.L_x_7423) ;  /* 0x0000000800ec7947 */ /* 0x006fea0003800000 */
.L_x_7426:
        /* <DEDUP_REMOVED lines=10> */
.L_x_7429:
[----:B------:R-:W2:Y:S02]  /*0500*/  LDG.E.U16 R4, desc[UR36][R4.64] ;  /* 0x0000002404047981 */ /* 0x000ea4000c1e1500 */
[----:B--2---:R-:W-:-:S05]  /*0510*/  HADD2.F32 R0, -RZ, R4.H0_H0 ;  /* 0x20000004ff007230 */ /* 0x004fca0000004100 */
[----:B------:R-:W-:-:S04]  /*0520*/  FMUL.FTZ R0, R0, 1 ;  /* 0x3f80000000007820 */ /* 0x000fc80000410000 */
[----:B------:R1:W2:Y:S02]  /*0530*/  F2F.F64.F32 R44, R0 ;  /* 0x00000000002c7310 */ /* 0x0002a40000201800 */
[----:B-12---:R-:W-:Y:S05]  /*0540*/  BRA `(.L_x_7423) ;  /* 0x0000000800b07947 */ /* 0x006fea0003800000 */
.L_x_7428:
[----:B------:R0:W5:Y:S01]  /*0550*/  LDG.E.64 R44, desc[UR36][R4.64] ;  /* 0x00000024042c7981 */ /* 0x000162000c1e1b00 */
[----:B------:R-:W-:Y:S05]  /*0560*/  BRA `(.L_x_7423) ;  /* 0x0000000800a87947 */ /* 0x000fea0003800000 */
.L_x_7418:
        /* <DEDUP_REMOVED lines=13> */
.L_x_7432:
[----:B------:R1:W5:Y:S01]  /*0640*/  LDG.E.64 R44, desc[UR36][R4.64] ;  /* 0x00000024042c7981 */ /* 0x000362000c1e1b00 */
[----:B------:R-:W-:Y:S05]  /*0650*/  BRA `(.L_x_7423) ;  /* 0x00000008006c7947 */ /* 0x000fea0003800000 */
.L_x_7431:
        /* <DEDUP_REMOVED lines=27> */
.L_x_7434:
        /* <DEDUP_REMOVED lines=11> */
[----:B------:R-:W-:-:S05]  /*08c0*/  LOP3.LUT R0, R0, 0x80000000, R3, 0xf8, !PT ;  /* 0x8000000000007812 */ /* 0x000fca00078ef803 */
[----:B------:R-:W-:-:S04]  /*08d0*/  FMUL.FTZ R0, R0, 1 ;  /* 0x3f80000000007820 */ /* 0x000fc80000410000 */
[----:B------:R2:W3:Y:S02]  /*08e0*/  F2F.F64.F32 R44, R0 ;  /* 0x00000000002c7310 */ /* 0x0004e40000201800 */
[----:B--23--:R-:W-:Y:S05]  /*08f0*/  BRA `(.L_x_7423) ;  /* 0x0000000400c47947 */ /* 0x00cfea0003800000 */
.L_x_7433:
[----:B------:R-:W2:Y:S02]  /*0900*/  LDG.E.U16 R0, desc[UR36][R4.64] ;  /* 0x0000002404007981 */ /* 0x000ea4000c1e1500 */
[----:B--2---:R-:W-:-:S04]  /*0910*/  IMAD.U32 R0, R0, 0x10000, RZ ;  /* 0x0001000000007824 */ /* 0x004fc800078e00ff */
[----:B------:R-:W-:-:S04]  /*0920*/  FMUL.FTZ R0, R0, 1 ;  /* 0x3f80000000007820 */ /* 0x000fc80000410000 */
[----:B------:R2:W3:Y:S02]  /*0930*/  F2F.F64.F32 R44, R0 ;  /* 0x00000000002c7310 */ /* 0x0004e40000201800 */
[----:B--23--:R-:W-:Y:S05]  /*0940*/  BRA `(.L_x_7423) ;  /* 0x0000000400b07947 */ /* 0x00cfea0003800000 */
.L_x_7430:
        /* <DEDUP_REMOVED lines=11> */
.L_x_7437:
        /* <DEDUP_REMOVED lines=21> */
.L_x_7439:
[----:B------:R-:W-:Y:S05]  /*0b50*/  BSYNC.RECONVERGENT B0 ;  /* 0x0000000000007941 */ /* 0x000fea0003800200 */
.L_x_7438:
[----:B------:R-:W-:Y:S01]  /*0b60*/  IMAD.SHL.U32 R0, R0, 0x100000, RZ ;  /* 0x0010000000007824 */ /* 0x000fe200078e00ff */
[----:B------:R-:W-:-:S04]  /*0b70*/  LEA R3, R3, 0x3b800000, 0x17 ;  /* 0x3b80000003037811 */ /* 0x000fc800078eb8ff */
[----:B------:R-:W-:-:S05]  /*0b80*/  LOP3.LUT R0, R3, R0, R7, 0xfe, !PT ;  /* 0x0000000003007212 */ /* 0x000fca00078efe07 */
[----:B------:R-:W-:-:S04]  /*0b90*/  FMUL.FTZ R0, R0, 1 ;  /* 0x3f80000000007820 */ /* 0x000fc80000410000 */
[----:B------:R4:W0:Y:S02]  /*0ba0*/  F2F.F64.F32 R44, R0 ;  /* 0x00000000002c7310 */ /* 0x0008240000201800 */
[----:B0---4-:R-:W-:Y:S05]  /*0bb0*/  BRA `(.L_x_7423) ;  /* 0x0000000400147947 */ /* 0x011fea0003800000 */
.L_x_7436:
        /* <DEDUP_REMOVED lines=21> */
.L_x_7441:
[----:B------:R-:W-:Y:S05]  /*0d10*/  BSYNC.RECONVERGENT B0 ;  /* 0x0000000000007941 */ /* 0x000fea0003800200 */
.L_x_7440:
[----:B------:R-:W-:Y:S01]  /*0d20*/  IMAD.SHL.U32 R0, R0, 0x200000, RZ ;  /* 0x0020000000007824 */ /* 0x000fe200078e00ff */
[----:B------:R-:W-:-:S04]  /*0d30*/  LEA R3, R3, 0x37800000, 0x17 ;  /* 0x3780000003037811 */ /* 0x000fc800078eb8ff */
[----:B------:R-:W-:-:S05]  /*0d40*/  LOP3.LUT R0, R3, R0, R7, 0xfe, !PT ;  /* 0x0000000003007212 */ /* 0x000fca00078efe07 */
[----:B------:R-:W-:-:S04]  /*0d50*/  FMUL.FTZ R0, R0, 1 ;  /* 0x3f80000000007820 */ /* 0x000fc80000410000 */
[----:B------:R4:W0:Y:S02]  /*0d60*/  F2F.F64.F32 R44, R0 ;  /* 0x00000000002c7310 */ /* 0x0008240000201800 */
[----:B0---4-:R-:W-:Y:S05]  /*0d70*/  BRA `(.L_x_7423) ;  /* 0x0000000000a47947 */ /* 0x011fea0003800000 */
.L_x_7435:
[----:B------:R-:W-:-:S09]  /*0d80*/  UISETP.NE.AND UP0, UPT, UR4, 0x1c, UPT ;  /* 0x0000001c0400788c */ /* 0x000fd2000bf05270 */
[----:B------:R-:W-:Y:S05]  /*0d90*/  BRA.U !UP0, `(.L_x_7442) ;  /* 0x0000000108947547 */ /* 0x000fea000b800000 */
[----:B------:R-:W-:-:S09]  /*0da0*/  UISETP.NE.AND UP0, UPT, UR4, 0x1d, UPT ;  /* 0x0000001d0400788c */ /* 0x000fd2000bf05270 */
[----:B------:R-:W-:Y:S05]  /*0db0*/  BRA.U !UP0, `(.L_x_7443) ;  /* 0x0000000108807547 */ /* 0x000fea000b800000 */
[----:B------:R-:W-:-:S09]  /*0dc0*/  UISETP.NE.AND UP0, UPT, UR4, 0x2c, UPT ;  /* 0x0000002c0400788c */ /* 0x000fd2000bf05270 */
[----:B------:R-:W-:Y:S05]  /*0dd0*/  BRA.U !UP0, `(.L_x_7444) ;  /* 0x0000000108487547 */ /* 0x000fea000b800000 */
.L_x_7422:
        /* <DEDUP_REMOVED lines=16> */
.L_x_7445:
[----:B------:R-:W-:Y:S01]  /*0ee0*/  CS2R R44, SRZ ;  /* 0x00000000002c7805 */ /* 0x000fe2000001ff00 */
[----:B------:R-:W-:Y:S06]  /*0ef0*/  BRA `(.L_x_7423) ;  /* 0x0000000000447947 */ /* 0x000fec0003800000 */
.L_x_7444:
        /* <DEDUP_REMOVED lines=12> */
.L_x_7443:
[----:B------:R-:W2:Y:S02]  /*0fc0*/  LDG.E.64 R44, desc[UR36][R4.64] ;  /* 0x00000024042c7981 */ /* 0x000ea4000c1e1b00 */
[----:B--2---:R-:W4:Y:S02]  /*0fd0*/  I2F.F64.U64 R44, R44 ;  /* 0x0000002c002c7312 */ /* 0x004f240000301800 */
[----:B----4-:R-:W-:Y:S05]  /*0fe0*/  BRA `(.L_x_7423) ;  /* 0x0000000000087947 */ /* 0x010fea0003800000 */
.L_x_7442:
[----:B------:R-:W2:Y:S02]  /*0ff0*/  LDG.E R4, desc[UR36][R4.64] ;  /* 0x0000002404047981 */ /* 0x000ea4000c1e1900 */
[----:B--2---:R2:W3:Y:S02]  /*1000*/  I2F.F64.U32 R44, R4 ;  /* 0x00000004002c7312 */ /* 0x0044e40000201800 */
.L_x_7423:
[----:B------:R-:W-:Y:S05]  /*1010*/  BSYNC.RECONVERGENT B6 ;  /* 0x0000000000067941 */ /* 0x000fea0003800200 */
.L_x_7417:
        /* <DEDUP_REMOVED lines=20> */
.L_x_7450:
[----:B------:R-:W2:Y:S02]  /*1160*/  LDG.E.U8 R4, desc[UR36][R4.64] ;  /* 0x0000002404047981 */ /* 0x000ea4000c1e1100 */
[----:B--2---:R0:W1:Y:S02]  /*1170*/  I2F.F64.U16 R42, R4 ;  /* 0x00000004002a7312 */ /* 0x0040640000101800 */
[----:B01----:R-:W-:Y:S05]  /*1180*/  BRA `(.L_x_7452) ;  /* 0x0000000c00647947 */ /* 0x003fea0003800000 */
.L_x_7449:
        /* <DEDUP_REMOVED lines=9> */
.L_x_7454:
[----:B------:R-:W2:Y:S02]  /*1220*/  LDG.E R4, desc[UR36][R4.64] ;  /* 0x0000002404047981 */ /* 0x000ea4000c1e1900 */
[----:B--2---:R0:W1:Y:S02]  /*1230*/  I2F.F64 R42, R4 ;  /* 0x00000004002a7312 */ /* 0x0040640000201c00 */
[----:B01----:R-:W-:Y:S05]  /*1240*/  BRA `(.L_x_7452) ;  /* 0x0000000c00347947 */ /* 0x003fea0003800000 */
.L_x_7453:
[----:B------:R-:W2:Y:S02]  /*1250*/  LDG.E.U16 R4, desc[UR36][R4.64] ;  /* 0x0000002404047981 */ /* 0x000ea4000c1e1500 */
[----:B--2---:R0:W1:Y:S02]  /*1260*/  I2F.F64.S16 R42, R4 ;  /* 0x00000004002a7312 */ /* 0x0040640000101c00 */
[----:B01----:R-:W-:Y:S05]  /*1270*/  BRA `(.L_x_7452) ;  /* 0x0000000c00287947 */ /* 0x003fea0003800000 */
.L_x_7448:
        /* <DEDUP_REMOVED lines=10> */
.L_x_7456:
[----:B------:R-:W2:Y:S02]  /*1320*/  LDG.E.U16 R0, desc[UR36][R4.64] ;  /* 0x0000002404007981 */ /* 0x000ea4000c1e1500 */
[----:B--2---:R-:W-:-:S05]  /*1330*/  HADD2.F32 R0, -RZ, R0.H0_H0 ;  /* 0x20000000ff007230 */ /* 0x004fca0000004100 */
[----:B------:R-:W-:-:S04]  /*1340*/  FMUL.FTZ R0, R0, 1 ;  /* 0x3f80000000007820 */ /* 0x000fc80000410000 */
[----:B------:R4:W0:Y:S02]  /*1350*/  F2F.F64.F32 R42, R0 ;  /* 0x00000000002a7310 */ /* 0x0008240000201800 */
[----:B0---4-:R-:W-:Y:S05]  /*1360*/  BRA `(.L_x_7452) ;  /* 0x0000000800ec7947 */ /* 0x011fea0003800000 */
.L_x_7455:
        /* <DEDUP_REMOVED lines=10> */
.L_x_7458:
[----:B------:R-:W2:Y:S02]  /*1410*/  LDG.E.U16 R4, desc[UR36][R4.64] ;  /* 0x0000002404047981 */ /* 0x000ea4000c1e1500 */
[----:B--2---:R-:W-:-:S05]  /*1420*/  HADD2.F32 R0, -RZ, R4.H0_H0 ;  /* 0x20000004ff007230 */ /* 0x004fca0000004100 */
[----:B------:R-:W-:-:S04]  /*1430*/  FMUL.FTZ R0, R0, 1 ;  /* 0x3f80000000007820 */ /* 0x000fc80000410000 */
[----:B------:R0:W1:Y:S02]  /*1440*/  F2F.F64.F32 R42, R0 ;  /* 0x00000000002a7310 */ /* 0x0000640000201800 */
[----:B01----:R-:W-:Y:S05]  /*1450*/  BRA `(.L_x_7452) ;  /* 0x0000000800b07947 */ /* 0x003fea0003800000 */
.L_x_7457:
[----:B------:R4:W5:Y:S01]  /*1460*/  LDG.E.64 R42, desc[UR36][R4.64] ;  /* 0x00000024042a7981 */ /* 0x000962000c1e1b00 */
[----:B------:R-:W-:Y:S05]  /*1470*/  BRA `(.L_x_7452) ;  /* 0x0000000800a87947 */ /* 0x000fea0003800000 */
.L_x_7447:
        /* <DEDUP_REMOVED lines=13> */
.L_x_7461:
[----:B------:R0:W5:Y:S01]  /*1550*/  LDG.E.64 R42, desc[UR36][R4.64] ;  /* 0x00000024042a7981 */ /* 0x000162000c1e1b00 */
[----:B------:R-:W-:Y:S05]  /*1560*/  BRA `(.L_x_7452) ;  /* 0x00000008006c7947 */ /* 0x000fea0003800000 */
.L_x_7460:
        /* <DEDUP_REMOVED lines=27> */
.L_x_7463:
        /* <DEDUP_REMOVED lines=13> */
[----:B------:R0:W1:Y:S02]  /*17f0*/  F2F.F64.F32 R42, R0 ;  /* 0x00000000002a7310 */ /* 0x0000640000201800 */
[----:B01----:R-:W-:Y:S05]  /*1800*/  BRA `(.L_x_7452) ;  /* 0x0000000400c47947 */ /* 0x003fea0003800000 */
.L_x_7462:
[----:B------:R-:W2:Y:S02]  /*1810*/  LDG.E.U16 R0, desc[UR36][R4.64] ;  /* 0x0000002404007981 */ /* 0x000ea4000c1e1500 */
[----:B--2---:R-:W-:-:S04]  /*1820*/  IMAD.U32 R0, R0, 0x10000, RZ ;  /* 0x0001000000007824 */ /* 0x004fc800078e00ff */
[----:B------:R-:W-:-:S04]  /*1830*/  FMUL.FTZ R0, R0, 1 ;  /* 0x3f80000000007820 */ /* 0x000fc80000410000 */
[----:B------:R0:W1:Y:S02]  /*1840*/  F2F.F64.F32 R42, R0 ;  /* 0x00000000002a7310 */ /* 0x0000640000201800 */
[----:B01----:R-:W-:Y:S05]  /*1850*/  BRA `(.L_x_7452) ;  /* 0x0000000400b07947 */ /* 0x003fea0003800000 */
.L_x_7459:
        /* <DEDUP_REMOVED lines=11> */
.L_x_7466:
        /* <DEDUP_REMOVED lines=21> */
.L_x_7468:
[----:B------:R-:W-:Y:S05]  /*1a60*/  BSYNC.RECONVERGENT B0 ;  /* 0x0000000000007941 */ /* 0x000fea0003800200 */
.L_x_7467:
[----:B------:R-:W-:Y:S01]  /*1a70*/  IMAD.SHL.U32 R0, R0, 0x100000, RZ ;  /* 0x0010000000007824 */ /* 0x000fe200078e00ff */
[----:B------:R-:W-:-:S04]  /*1a80*/  LEA R3, R3, 0x3b800000, 0x17 ;  /* 0x3b80000003037811 */ /* 0x000fc800078eb8ff */
[----:B------:R-:W-:-:S05]  /*1a90*/  LOP3.LUT R0, R3, R0, R7, 0xfe, !PT ;  /* 0x0000000003007212 */ /* 0x000fca00078efe07 */
[----:B------:R-:W-:-:S04]  /*1aa0*/  FMUL.FTZ R0, R0, 1 ;  /* 0x3f80000000007820 */ /* 0x000fc80000410000 */
[----:B------:R4:W0:Y:S02]  /*1ab0*/  F2F.F64.F32 R42, R0 ;  /* 0x00000000002a7310 */ /* 0x0008240000201800 */
[----:B0---4-:R-:W-:Y:S05]  /*1ac0*/  BRA `(.L_x_7452) ;  /* 0x0000000400147947 */ /* 0x011fea0003800000 */
.L_x_7465:
        /* <DEDUP_REMOVED lines=21> */
.L_x_7470:
[----:B------:R-:W-:Y:S05]  /*1c20*/  BSYNC.RECONVERGENT B0 ;  /* 0x0000000000007941 */ /* 0x000fea0003800200 */
.L_x_7469:
[----:B------:R-:W-:Y:S01]  /*1c30*/  IMAD.SHL.U32 R0, R0, 0x200000, RZ ;  /* 0x0020000000007824 */ /* 0x000fe200078e00ff */
[----:B------:R-:W-:-:S04]  /*1c40*/  LEA R3, R3, 0x37800000, 0x17 ;  /* 0x3780000003037811 */ /* 0x000fc800078eb8ff */
[----:B------:R-:W-:-:S05]  /*1c50*/  LOP3.LUT R0, R3, R0, R7, 0xfe, !PT ;  /* 0x0000000003007212 */ /* 0x000fca00078efe07 */
[----:B------:R-:W-:-:S04]  /*1c60*/  FMUL.FTZ R0, R0, 1 ;  /* 0x3f80000000007820 */ /* 0x000fc80000410000 */
[----:B------:R4:W0:Y:S02]  /*1c70*/  F2F.F64.F32 R42, R0 ;  /* 0x00000000002a7310 */ /* 0x0008240000201800 */
[----:B0---4-:R-:W-:Y:S05]  /*1c80*/  BRA `(.L_x_7452) ;  /* 0x0000000000a47947 */ /* 0x011fea0003800000 */
.L_x_7464:
[----:B------:R-:W-:-:S09]  /*1c90*/  UISETP.NE.AND UP0, UPT, UR4, 0x1c, UPT ;  /* 0x0000001c0400788c */ /* 0x000fd2000bf05270 */
[----:B------:R-:W-:Y:S05]  /*1ca0*/  BRA.U !UP0, `(.L_x_7471) ;  /* 0x0000000108947547 */ /* 0x000fea000b800000 */
[----:B------:R-:W-:-:S09]  /*1cb0*/  UISETP.NE.AND UP0, UPT, UR4, 0x1d, UPT ;  /* 0x0000001d0400788c */ /* 0x000fd2000bf05270 */
[----:B------:R-:W-:Y:S05]  /*1cc0*/  BRA.U !UP0, `(.L_x_7472) ;  /* 0x0000000108807547 */ /* 0x000fea000b800000 */
[----:B------:R-:W-:-:S09]  /*1cd0*/  UISETP.NE.AND UP0, UPT, UR4, 0x2c, UPT ;  /* 0x0000002c0400788c */ /* 0x000fd2000bf05270 */
[----:B------:R-:W-:Y:S05]  /*1ce0*/  BRA.U !UP0, `(.L_x_7473) ;  /* 0x0000000108487547 */ /* 0x000fea000b800000 */
.L_x_7451:
        /* <DEDUP_REMOVED lines=16> */
.L_x_7474:
[----:B------:R-:W-:Y:S01]  /*1df0*/  CS2R R42, SRZ ;  /* 0x00000000002a7805 */ /* 0x000fe2000001ff00 */
[----:B------:R-:W-:Y:S06]  /*1e00*/  BRA `(.L_x_7452) ;  /* 0x0000000000447947 */ /* 0x000fec0003800000 */
.L_x_7473:
        /* <DEDUP_REMOVED lines=12> */
.L_x_7472:
[----:B------:R-:W2:Y:S02]  /*1ed0*/  LDG.E.64 R42, desc[UR36][R4.64] ;  /* 0x00000024042a7981 */ /* 0x000ea4000c1e1b00 */
[----:B--2---:R-:W1:Y:S02]  /*1ee0*/  I2F.F64.U64 R42, R42 ;  /* 0x0000002a002a7312 */ /* 0x004e640000301800 */
[----:B-1----:R-:W-:Y:S05]  /*1ef0*/  BRA `(.L_x_7452) ;  /* 0x0000000000087947 */ /* 0x002fea0003800000 */
.L_x_7471:
[----:B------:R-:W2:Y:S02]  /*1f00*/  LDG.E R4, desc[UR36][R4.64] ;  /* 0x0000002404047981 */ /* 0x000ea4000c1e1900 */
[----:B--2---:R1:W2:Y:S02]  /*1f10*/  I2F.F64.U32 R42, R4 ;  /* 0x00000004002a7312 */ /* 0x0042a40000201800 */
.L_x_7452:
[----:B------:R-:W-:Y:S05]  /*1f20*/  BSYNC.RECONVERGENT B6 ;  /* 0x0000000000067941 */ /* 0x000fea0003800200 */
.L_x_7446:
        /* <DEDUP_REMOVED lines=20> */
.L_x_7479:
[----:B------:R-:W4:Y:S02]  /*2070*/  LDG.E.U8 R4, desc[UR36][R4.64] ;  /* 0x0000002404047981 */ /* 0x000f24000c1e1100 */
[----:B----4-:R0:W1:Y:S02]  /*2080*/  I2F.F64.U16 R40, R4 ;  /* 0x0000000400287312 */ /* 0x0100640000101800 */
[----:B01----:R-:W-:Y:S05]  /*2090*/  BRA `(.L_x_7481) ;  /* 0x0000000c00647947 */ /* 0x003fea0003800000 */
.L_x_7478:
        /* <DEDUP_REMOVED lines=9> */
.L_x_7483:
[----:B------:R-:W4:Y:S02]  /*2130*/  LDG.E R4, desc[UR36][R4.64] ;  /* 0x0000002404047981 */ /* 0x000f24000c1e1900 */
[----:B----4-:R0:W1:Y:S02]  /*2140*/  I2F.F64 R40, R4 ;  /* 0x0000000400287312 */ /* 0x0100640000201c00 */
[----:B01----:R-:W-:Y:S05]  /*2150*/  BRA `(.L_x_7481) ;  /* 0x0000000c00347947 */ /* 0x003fea0003800000 */
.L_x_7482:
[----:B------:R-:W4:Y:S02]  /*2160*/  LDG.E.U16 R4, desc[UR36][R4.64] ;  /* 0x0000002404047981 */ /* 0x000f24000c1e1500 */
[----:B----4-:R0:W1:Y:S02]  /*2170*/  I2F.F64.S16 R40, R4 ;  /* 0x0000000400287312 */ /* 0x0100640000101c00 */
[----:B01----:R-:W-:Y:S05]  /*2180*/  BRA `(.L_x_7481) ;  /* 0x0000000c00287947 */ /* 0x003fea0003800000 */
.L_x_7477:
        /* <DEDUP_REMOVED lines=10> */
.L_x_7485:
[----:B------:R-:W4:Y:S02]  /*2230*/  LDG.E.U16 R0, desc[UR36][R4.64] ;  /* 0x0000002404007981 */ /* 0x000f24000c1e1500 */
[----:B----4-:R-:W-:-:S05]  /*2240*/  HADD2.F32 R0, -RZ, R0.H0_H0 ;  /* 0x20000000ff007230 */ /* 0x010fca0000004100 */
[----:B------:R-:W-:-:S04]  /*2250*/  FMUL.FTZ R0, R0, 1 ;  /* 0x3f80000000007820 */ /* 0x000fc80000410000 */
[----:B------:R0:W1:Y:S02]  /*2260*/  F2F.F64.F32 R40, R0 ;  /* 0x0000000000287310 */ /* 0x0000640000201800 */
[----:B01----:R-:W-:Y:S05]  /*2270*/  BRA `(.L_x_7481) ;  /* 0x0000000800ec7947 */ /* 0x003fea0003800000 */
.L_x_7484:
        /* <DEDUP_REMOVED lines=10> */
.L_x_7487:
[----:B------:R-:W4:Y:S02]  /*2320*/  LDG.E.U16 R4, desc[UR36][R4.64] ;  /* 0x0000002404047981 */ /* 0x000f24000c1e1500 */
[----:B----4-:R-:W-:-:S05]  /*2330*/  HADD2.F32 R0, -RZ, R4.H0_H0 ;  /* 0x20000004ff007230 */ /* 0x010fca0000004100 */
[----:B------:R-:W-:-:S04]  /*2340*/  FMUL.FTZ R0, R0, 1 ;  /* 0x3f80000000007820 */ /* 0x000fc80000410000 */
[----:B------:R0:W1:Y:S02]  /*2350*/  F2F.F64.F32 R40, R0 ;  /* 0x0000000000287310 */ /* 0x0000640000201800 */
[----:B01----:R-:W-:Y:S05]  /*2360*/  BRA `(.L_x_7481) ;  /* 0x0000000800b07947 */ /* 0x003fea0003800000 */
.L_x_7486:
[----:B------:R0:W5:Y:S01]  /*2370*/  LDG.E.64 R40, desc[UR36][R4.64] ;  /* 0x0000002404287981 */ /* 0x000162000c1e1b00 */
[----:B------:R-:W-:Y:S05]  /*2380*/  BRA `(.L_x_7481) ;  /* 0x0000000800a87947 */ /* 0x000fea0003800000 */
.L_x_7476:
        /* <DEDUP_REMOVED lines=13> */
.L_x_7490:
[----:B------:R4:W5:Y:S01]  /*2460*/  LDG.E.64 R40, desc[UR36][R4.64] ;  /* 0x0000002404287981 */ /* 0x000962000c1e1b00 */
[----:B------:R-:W-:Y:S05]  /*2470*/  BRA `(.L_x_7481) ;  /* 0x00000008006c7947 */ /* 0x000fea0003800000 */
.L_x_7489:
        /* <DEDUP_REMOVED lines=27> */
.L_x_7492:
[----:B------:R-:W4:Y:S02]  /*2630*/  LDG.E.U8 R4, desc[UR36][R4.64] ;  /* 0x0000002404047981 */ /* 0x000f24000c1e1100 */
[C---:B----4-:R-:W-:Y:S02]  /*2640*/  IMAD.SHL.U32 R3, R4.reuse, 0x2000000, RZ ;  /* 0x0200000004037824 */ /* 0x050fe400078e00ff */
        /* <DEDUP_REMOVED lines=11> */
[----:B------:R4:W0:Y:S02]  /*2700*/  F2F.F64.F32 R40, R0 ;  /* 0x0000000000287310 */ /* 0x0008240000201800 */
[----:B0---4-:R-:W-:Y:S05]  /*2710*/  BRA `(.L_x_7481) ;  /* 0x0000000400c47947 */ /* 0x011fea0003800000 */
.L_x_7491:
[----:B------:R-:W4:Y:S02]  /*2720*/  LDG.E.U16 R0, desc[UR36][R4.64] ;  /* 0x0000002404007981 */ /* 0x000f24000c1e1500 */
[----:B----4-:R-:W-:-:S04]  /*2730*/  IMAD.U32 R0, R0, 0x10000, RZ ;  /* 0x0001000000007824 */ /* 0x010fc800078e00ff */
[----:B------:R-:W-:-:S04]  /*2740*/  FMUL.FTZ R0, R0, 1 ;  /* 0x3f80000000007820 */ /* 0x000fc80000410000 */
[----:B------:R4:W0:Y:S02]  /*2750*/  F2F.F64.F32 R40, R0 ;  /* 0x0000000000287310 */ /* 0x0008240000201800 */
[----:B0---4-:R-:W-:Y:S05]  /*2760*/  BRA `(.L_x_7481) ;  /* 0x0000000400b07947 */ /* 0x011fea0003800000 */
.L_x_7488:
        /* <DEDUP_REMOVED lines=11> */
.L_x_7495:
        /* <DEDUP_REMOVED lines=21> */
.L_x_7497:
[----:B------:R-:W-:Y:S05]  /*2970*/  BSYNC.RECONVERGENT B0 ;  /* 0x0000000000007941 */ /* 0x000fea0003800200 */
.L_x_7496:
[----:B------:R-:W-:Y:S01]  /*2980*/  IMAD.SHL.U32 R0, R0, 0x100000, RZ ;  /* 0x0010000000007824 */ /* 0x000fe200078e00ff */
[----:B------:R-:W-:-:S04]  /*2990*/  LEA R3, R3, 0x3b800000, 0x17 ;  /* 0x3b80000003037811 */ /* 0x000fc800078eb8ff */
[----:B------:R-:W-:-:S05]  /*29a0*/  LOP3.LUT R0, R3, R0, R7, 0xfe, !PT ;  /* 0x0000000003007212 */ /* 0x000fca00078efe07 */
[----:B------:R-:W-:-:S04]  /*29b0*/  FMUL.FTZ R0, R0, 1 ;  /* 0x3f80000000007820 */ /* 0x000fc80000410000 */
[----:B------:R4:W0:Y:S02]  /*29c0*/  F2F.F64.F32 R40, R0 ;  /* 0x0000000000287310 */ /* 0x0008240000201800 */
[----:B0---4-:R-:W-:Y:S05]  /*29d0*/  BRA `(.L_x_7481) ;  /* 0x0000000400147947 */ /* 0x011fea0003800000 */
.L_x_7494:
        /* <DEDUP_REMOVED lines=21> */
.L_x_7499:
[----:B------:R-:W-:Y:S05]  /*2b30*/  BSYNC.RECONVERGENT B0 ;  /* 0x0000000000007941 */ /* 0x000fea0003800200 */
.L_x_7498:
[----:B------:R-:W-:Y:S01]  /*2b40*/  IMAD.SHL.U32 R0, R0, 0x200000, RZ ;  /* 0x0020000000007824 */ /* 0x000fe200078e00ff */
[----:B------:R-:W-:-:S04]  /*2b50*/  LEA R3, R3, 0x37800000, 0x17 ;  /* 0x3780000003037811 */ /* 0x000fc800078eb8ff */
[----:B------:R-:W-:-:S05]  /*2b60*/  LOP3.LUT R0, R3, R0, R7, 0xfe, !PT ;  /* 0x0000000003007212 */ /* 0x000fca00078efe07 */
[----:B------:R-:W-:-:S04]  /*2b70*/  FMUL.FTZ R0, R0, 1 ;  /* 0x3f80000000007820 */ /* 0x000fc80000410000 */
[----:B------:R4:W0:Y:S02]  /*2b80*/  F2F.F64.F32 R40, R0 ;  /* 0x0000000000287310 */ /* 0x0008240000201800 */
[----:B0---4-:R-:W-:Y:S05]  /*2b90*/  BRA `(.L_x_7481) ;  /* 0x0000000000a47947 */ /* 0x011fea0003800000 */
.L_x_7493:
[----:B------:R-:W-:-:S09]  /*2ba0*/  UISETP.NE.AND UP0, UPT, UR4, 0x1c, UPT ;  /* 0x0000001c0400788c */ /* 0x000fd2000bf05270 */
[----:B------:R-:W-:Y:S05]  /*2bb0*/  BRA.U !UP0, `(.L_x_7500) ;  /* 0x0000000108947547 */ /* 0x000fea000b800000 */
[----:B------:R-:W-:-:S09]  /*2bc0*/  UISETP.NE.AND UP0, UPT, UR4, 0x1d, UPT ;  /* 0x0000001d0400788c */ /* 0x000fd2000bf05270 */
[----:B------:R-:W-:Y:S05]  /*2bd0*/  BRA.U !UP0, `(.L_x_7501) ;  /* 0x0000000108807547 */ /* 0x000fea000b800000 */
[----:B------:R-:W-:-:S09]  /*2be0*/  UISETP.NE.AND UP0, UPT, UR4, 0x2c, UPT ;  /* 0x0000002c0400788c */ /* 0x000fd2000bf05270 */
[----:B------:R-:W-:Y:S05]  /*2bf0*/  BRA.U !UP0, `(.L_x_7502) ;  /* 0x0000000108487547 */ /* 0x000fea000b800000 */
.L_x_7480:
[----:B------:R-:W-:Y:S01]  /*2c00*/  MOV R0, 0x0 ;  /* 0x0000000000007802 */ /* 0x000fe20000000f00 */
[----:B------:R-:W0:Y:S01]  /*2c10*/  LDCU.64 UR4, c[0x4][0x128] ;  /* 0x01002500ff0477ac */ /* 0x000e220008000a00 */
[----:B------:R-:W-:Y:S02]  /*2c20*/  IMAD.MOV.U32 R8, RZ, RZ, 0x4e ;  /* 0x0000004eff087424 */ /* 0x000fe400078e00ff */
[----:B------:R1:W4:Y:S01]  /*2c30*/  LDC.64 R14, c[0x4][R0] ;  /* 0x01000000000e7b82 */ /* 0x0003220000000a00 */
[----:B------:R-:W2:Y:S01]  /*2c40*/  LDCU.64 UR6, c[0x4][0x130] ;  /* 0x01002600ff0677ac */ /* 0x000ea20008000a00 */
[----:B------:R-:W-:Y:S02]  /*2c50*/  IMAD.MOV.U32 R12, RZ, RZ, 0x1 ;  /* 0x00000001ff0c7424 */ /* 0x000fe400078e00ff */
[----:B------:R-:W-:Y:S01]  /*2c60*/  IMAD.MOV.U32 R13, RZ, RZ, RZ ;  /* 0x000000ffff0d7224 */ /* 0x000fe200078e00ff */
[----:B------:R-:W3:Y:S01]  /*2c70*/  LDCU.64 UR8, c[0x4][0x8] ;  /* 0x01000100ff0877ac */ /* 0x000ee20008000a00 */
[----:B0-----:R-:W-:-:S02]  /*2c80*/  IMAD.U32 R4, RZ, RZ, UR4 ;  /* 0x00000004ff047e24 */ /* 0x001fc4000f8e00ff */
[----:B------:R-:W-:Y:S02]  /*2c90*/  IMAD.U32 R5, RZ, RZ, UR5 ;  /* 0x00000005ff057e24 */ /* 0x000fe4000f8e00ff */
[----:B--2---:R-:W-:Y:S02]  /*2ca0*/  IMAD.U32 R6, RZ, RZ, UR6 ;  /* 0x00000006ff067e24 */ /* 0x004fe4000f8e00ff */
[----:B------:R-:W-:Y:S02]  /*2cb0*/  IMAD.U32 R7, RZ, RZ, UR7 ;  /* 0x00000007ff077e24 */ /* 0x000fe4000f8e00ff */
[----:B---3--:R-:W-:Y:S02]  /*2cc0*/  IMAD.U32 R10, RZ, RZ, UR8 ;  /* 0x00000008ff0a7e24 */ /* 0x008fe4000f8e00ff */
[----:B-1----:R-:W-:-:S07]  /*2cd0*/  IMAD.U32 R11, RZ, RZ, UR9 ;  /* 0x00000009ff0b7e24 */ /* 0x002fce000f8e00ff */
[----:B------:R-:W-:-:S07]  /*2ce0*/  LEPC R20, `(.L_x_7503) ;  /* 0x000000001014794e */ /* 0x000fce0000000000 */
[----:B----45:R-:W-:Y:S05]  /*2cf0*/  CALL.ABS.NOINC R14 ;  /* 0x000000000e007343 */ /* 0x030fea0003c00000 */
.L_x_7503:
[----:B------:R-:W-:Y:S01]  /*2d00*/  CS2R R40, SRZ ;  /* 0x0000000000287805 */ /* 0x000fe2000001ff00 */
[----:B------:R-:W-:Y:S06]  /*2d10*/  BRA `(.L_x_7481) ;  /* 0x0000000000447947 */ /* 0x000fec0003800000 */
.L_x_7502:
        /* <DEDUP_REMOVED lines=12> */
.L_x_7501:
[----:B------:R-:W4:Y:S02]  /*2de0*/  LDG.E.64 R40, desc[UR36][R4.64] ;  /* 0x0000002404287981 */ /* 0x000f24000c1e1b00 */
[----:B----4-:R-:W4:Y:S02]  /*2df0*/  I2F.F64.U64 R40, R40 ;  /* 0x0000002800287312 */ /* 0x010f240000301800 */
[----:B----4-:R-:W-:Y:S05]  /*2e00*/  BRA `(.L_x_7481) ;  /* 0x0000000000087947 */ /* 0x010fea0003800000 */
.L_x_7500:
[----:B------:R-:W4:Y:S02]  /*2e10*/  LDG.E R4, desc[UR36][R4.64] ;  /* 0x0000002404047981 */ /* 0x000f24000c1e1900 */
[----:B----4-:R0:W1:Y:S02]  /*2e20*/  I2F.F64.U32 R40, R4 ;  /* 0x0000000400287312 */ /* 0x0100640000201800 */
.L_x_7481:
[----:B------:R-:W-:Y:S05]  /*2e30*/  BSYNC.RECONVERGENT B6 ;  /* 0x0000000000067941 */ /* 0x000fea0003800200 */
.L_x_7475:
[----:B------:R-:W-:-:S07]  /*2e40*/  VIADD R33, R34, 0x80 ;  /* 0x0000008022217836 */ /* 0x000fce0000000000 */
.L_x_7416:
[----:B------:R-:W-:Y:S05]  /*2e50*/  BSYNC.RECONVERGENT B7 ;  /* 0x0000000000077941 */ /* 0x000fea0003800200 */
.L_x_7415:
[----:B------:R-:W-:Y:S01]  /*2e60*/  ISETP.GE.AND P0, PT, R33, R2, PT ;  /* 0x000000022100720c */ /* 0x000fe20003f06270 */
[----:B------:R-:W-:Y:S01]  /*2e70*/  BSSY.RECONVERGENT B7, `(.L_x_7504) ;  /* 0x00002da000077945 */ /* 0x000fe20003800200 */
[----:B------:R-:W-:Y:S02]  /*2e80*/  CS2R R28, SRZ ;  /* 0x00000000001c7805 */ /* 0x000fe4000001ff00 */
[----:B------:R-:W-:Y:S02]  /*2e90*/  CS2R R38, SRZ ;  /* 0x0000000000267805 */ /* 0x000fe4000001ff00 */
[----:B------:R-:W-:-:S07]  /*2ea0*/  CS2R R36, SRZ ;  /* 0x0000000000247805 */ /* 0x000fce000001ff00 */
[----:B------:R-:W-:Y:S05]  /*2eb0*/  @P0 BRA `(.L_x_7505) ;  /* 0x0000002c00540947 */ /* 0x000fea0003800000 */
[----:B0---4-:R-:W0:Y:S01]  /*2ec0*/  LDC.64 R4, c[0x0][0x390] ;  /* 0x0000e400ff047b82 */ /* 0x011e220000000a00 */
[----:B------:R-:W4:Y:S01]  /*2ed0*/  LDCU UR5, c[0x0][0x3b0] ;  /* 0x00007600ff0577ac */ /* 0x000f220008000800 */
[----:B------:R-:W-:Y:S01]  /*2ee0*/  IMAD R16, R32, 0x200, R33 ;  /* 0x0000020020107824 */ /* 0x000fe200078e0221 */
        /* <DEDUP_REMOVED lines=18> */
.L_x_7510:
[----:B------:R-:W4:Y:S02]  /*3010*/  LDG.E.U8 R4, desc[UR36][R4.64] ;  /* 0x0000002404047981 */ /* 0x000f24000c1e1100 */
[----:B----4-:R0:W4:Y:S02]  /*3020*/  I2F.F64.U16 R28, R4 ;  /* 0x00000004001c7312 */ /* 0x0101240000101800 */
[----:B0---4-:R-:W-:Y:S05]  /*3030*/  BRA `(.L_x_7512) ;  /* 0x0000000c00647947 */ /* 0x011fea0003800000 */
.L_x_7509:
        /* <DEDUP_REMOVED lines=9> */
.L_x_7514:
[----:B------:R-:W4:Y:S02]  /*30d0*/  LDG.E R4, desc[UR36][R4.64] ;  /* 0x0000002404047981 */ /* 0x000f24000c1e1900 */
[----:B----4-:R0:W4:Y:S02]  /*30e0*/  I2F.F64 R28, R4 ;  /* 0x00000004001c7312 */ /* 0x0101240000201c00 */
[----:B0---4-:R-:W-:Y:S05]  /*30f0*/  BRA `(.L_x_7512) ;  /* 0x0000000c00347947 */ /* 0x011fea0003800000 */
.L_x_7513:
[----:B------:R-:W4:Y:S02]  /*3100*/  LDG.E.U16 R4, desc[UR36][R4.64] ;  /* 0x0000002404047981 */ /* 0x000f24000c1e1500 */
[----:B----4-:R0:W4:Y:S02]  /*3110*/  I2F.F64.S16 R28, R4 ;  /* 0x00000004001c7312 */ /* 0x0101240000101c00 */
[----:B0---4-:R-:W-:Y:S05]  /*3120*/  BRA `(.L_x_7512) ;  /* 0x0000000c00287947 */ /* 0x011fea0003800000 */
.L_x_7508:
        /* <DEDUP_REMOVED lines=10> */
.L_x_7516:
[----:B------:R-:W4:Y:S02]  /*31d0*/  LDG.E.U16 R0, desc[UR36][R4.64] ;  /* 0x0000002404007981 */ /* 0x000f24000c1e1500 */
[----:B----4-:R-:W-:-:S05]  /*31e0*/  HADD2.F32 R0, -RZ, R0.H0_H0 ;  /* 0x20000000ff007230 */ /* 0x010fca0000004100 */
[----:B------:R-:W-:-:S04]  /*31f0*/  FMUL.FTZ R0, R0, 1 ;  /* 0x3f80000000007820 */ /* 0x000fc80000410000 */
[----:B------:R4:W0:Y:S02]  /*3200*/  F2F.F64.F32 R28, R0 ;  /* 0x00000000001c7310 */ /* 0x0008240000201800 */
[----:B0---4-:R-:W-:Y:S05]  /*3210*/  BRA `(.L_x_7512) ;  /* 0x0000000800ec7947 */ /* 0x011fea0003800000 */
.L_x_7515:
        /* <DEDUP_REMOVED lines=10> */
.L_x_7518:
[----:B------:R-:W4:Y:S02]  /*32c0*/  LDG.E.U16 R4, desc[UR36][R4.64] ;  /* 0x0000002404047981 */ /* 0x000f24000c1e1500 */
[----:B----4-:R-:W-:-:S05]  /*32d0*/  HADD2.F32 R0, -RZ, R4.H0_H0 ;  /* 0x20000004ff007230 */ /* 0x010fca0000004100 */
[----:B------:R-:W-:-:S04]  /*32e0*/  FMUL.FTZ R0, R0, 1 ;  /* 0x3f80000000007820 */ /* 0x000fc80000410000 */
[----:B------:R0:W4:Y:S02]  /*32f0*/  F2F.F64.F32 R28, R0 ;  /* 0x00000000001c7310 */ /* 0x0001240000201800 */
[----:B0---4-:R-:W-:Y:S05]  /*3300*/  BRA `(.L_x_7512) ;  /* 0x0000000800b07947 */ /* 0x011fea0003800000 */
.L_x_7517:
[----:B------:R0:W5:Y:S01]  /*3310*/  LDG.E.64 R28, desc[UR36][R4.64] ;  /* 0x00000024041c7981 */ /* 0x000162000c1e1b00 */
[----:B------:R-:W-:Y:S05]  /*3320*/  BRA `(.L_x_7512) ;  /* 0x0000000800a87947 */ /* 0x000fea0003800000 */
.L_x_7507:
        /* <DEDUP_REMOVED lines=13> */
.L_x_7521:
[----:B------:R0:W5:Y:S01]  /*3400*/  LDG.E.64 R28, desc[UR36][R4.64] ;  /* 0x00000024041c7981 */ /* 0x000162000c1e1b00 */
[----:B------:R-:W-:Y:S05]  /*3410*/  BRA `(.L_x_7512) ;  /* 0x00000008006c7947 */ /* 0x000fea0003800000 */
.L_x_7520:
        /* <DEDUP_REMOVED lines=27> */
.L_x_7523:
        /* <DEDUP_REMOVED lines=11> */
[----:B------:R-:W-:-:S05]  /*3680*/  LOP3.LUT R0, R0, 0x80000000, R3, 0xf8, !PT ;  /* 0x8000000000007812 */ /* 0x000fca00078ef803 */
[----:B------:R-:W-:-:S04]  /*3690*/  FMUL.FTZ R0, R0, 1 ;  /* 0x3f80000000007820 */ /* 0x000fc80000410000 */
[----:B------:R0:W4:Y:S02]  /*36a0*/  F2F.F64.F32 R28, R0 ;  /* 0x00000000001c7310 */ /* 0x0001240000201800 */
[----:B0---4-:R-:W-:Y:S05]  /*36b0*/  BRA `(.L_x_7512) ;  /* 0x0000000400c47947 */ /* 0x011fea0003800000 */
.L_x_7522:
[----:B------:R-:W4:Y:S02]  /*36c0*/  LDG.E.U16 R0, desc[UR36][R4.64] ;  /* 0x0000002404007981 */ /* 0x000f24000c1e1500 */
[----:B----4-:R-:W-:-:S04]  /*36d0*/  IMAD.U32 R0, R0, 0x10000, RZ ;  /* 0x0001000000007824 */ /* 0x010fc800078e00ff */
[----:B------:R-:W-:-:S04]  /*36e0*/  FMUL.FTZ R0, R0, 1 ;  /* 0x3f80000000007820 */ /* 0x000fc80000410000 */
[----:B------:R0:W4:Y:S02]  /*36f0*/  F2F.F64.F32 R28, R0 ;  /* 0x00000000001c7310 */ /* 0x0001240000201800 */
[----:B0---4-:R-:W-:Y:S05]  /*3700*/  BRA `(.L_x_7512) ;  /* 0x0000000400b07947 */ /* 0x011fea0003800000 */
.L_x_7519:
        /* <DEDUP_REMOVED lines=11> */
.L_x_7526:
        /* <DEDUP_REMOVED lines=21> */
.L_x_7528:
[----:B------:R-:W-:Y:S05]  /*3910*/  BSYNC.RECONVERGENT B0 ;  /* 0x0000000000007941 */ /* 0x000fea0003800200 */
.L_x_7527:
[----:B------:R-:W-:Y:S01]  /*3920*/  IMAD.SHL.U32 R0, R0, 0x100000, RZ ;  /* 0x0010000000007824 */ /* 0x000fe200078e00ff */
[----:B------:R-:W-:-:S04]  /*3930*/  LEA R3, R3, 0x3b800000, 0x17 ;  /* 0x3b80000003037811 */ /* 0x000fc800078eb8ff */
[----:B------:R-:W-:-:S05]  /*3940*/  LOP3.LUT R0, R3, R0, R7, 0xfe, !PT ;  /* 0x0000000003007212 */ /* 0x000fca00078efe07 */
[----:B------:R-:W-:-:S04]  /*3950*/  FMUL.FTZ R0, R0, 1 ;  /* 0x3f80000000007820 */ /* 0x000fc80000410000 */
[----:B------:R0:W4:Y:S02]  /*3960*/  F2F.F64.F32 R28, R0 ;  /* 0x00000000001c7310 */ /* 0x0001240000201800 */
[----:B0---4-:R-:W-:Y:S05]  /*3970*/  BRA `(.L_x_7512) ;  /* 0x0000000400147947 */ /* 0x011fea0003800000 */
.L_x_7525:
        /* <DEDUP_REMOVED lines=21> */
.L_x_7530:
[----:B------:R-:W-:Y:S05]  /*3ad0*/  BSYNC.RECONVERGENT B0 ;  /* 0x0000000000007941 */ /* 0x000fea0003800200 */
.L_x_7529:
[----:B------:R-:W-:Y:S01]  /*3ae0*/  IMAD.SHL.U32 R0, R0, 0x200000, RZ ;  /* 0x0020000000007824 */ /* 0x000fe200078e00ff */
[----:B------:R-:W-:-:S04]  /*3af0*/  LEA R3, R3, 0x37800000, 0x17 ;  /* 0x3780000003037811 */ /* 0x000fc800078eb8ff */
[----:B------:R-:W-:-:S05]  /*3b00*/  LOP3.LUT R0, R3, R0, R7, 0xfe, !PT ;  /* 0x0000000003007212 */ /* 0x000fca00078efe07 */
[----:B------:R-:W-:-:S04]  /*3b10*/  FMUL.FTZ R0, R0, 1 ;  /* 0x3f80000000007820 */ /* 0x000fc80000410000 */
[----:B------:R0:W4:Y:S02]  /*3b20*/  F2F.F64.F32 R28, R0 ;  /* 0x00000000001c7310 */ /* 0x0001240000201800 */
[----:B0---4-:R-:W-:Y:S05]  /*3b30*/  BRA `(.L_x_7512) ;  /* 0x0000000000a47947 */ /* 0x011fea0003800000 */
.L_x_7524:
        /* <DEDUP_REMOVED lines=18> */
.L_x_7511:
[----:B------:R-:W-:Y:S01]  /*3c60*/  MOV R0, 0x0 ;  /* 0x0000000000007802 */ /* 0x000fe20000000f00 */
[----:B------:R-:W0:Y:S01]  /*3c70*/  LDCU.64 UR4, c[0x4][0x128] ;  /* 0x01002500ff0477ac */ /* 0x000e220008000a00 */
[----:B------:R-:W-:Y:S02]  /*3c80*/  IMAD.MOV.U32 R8, RZ, RZ, 0x4e ;  /* 0x0000004eff087424 */ /* 0x000fe400078e00ff */
[----:B------:R4:W1:Y:S01]  /*3c90*/  LDC.64 R14, c[0x4][R0] ;  /* 0x01000000000e7b82 */ /* 0x0008620000000a00 */
        /* <DEDUP_REMOVED lines=9> */
[----:B----4-:R-:W-:-:S07]  /*3d30*/  IMAD.U32 R11, RZ, RZ, UR9 ;  /* 0x00000009ff0b7e24 */ /* 0x010fce000f8e00ff */
[----:B------:R-:W-:-:S07]  /*3d40*/  LEPC R20, `(.L_x_7533) ;  /* 0x000000001014794e */ /* 0x000fce0000000000 */
[----:B-1---5:R-:W-:Y:S05]  /*3d50*/  CALL.ABS.NOINC R14 ;  /* 0x000000000e007343 */ /* 0x022fea0003c00000 */
.L_x_7533:
[----:B------:R-:W-:Y:S01]  /*3d60*/  CS2R R28, SRZ ;  /* 0x00000000001c7805 */ /* 0x000fe2000001ff00 */
[----:B------:R-:W-:Y:S06]  /*3d70*/  BRA `(.L_x_7512) ;  /* 0x0000000000147947 */ /* 0x000fec0003800000 */
.L_x_7532:
[----:B------:R-:W4:Y:S02]  /*3d80*/  LDG.E.64 R28, desc[UR36][R4.64] ;  /* 0x00000024041c7981 */ /* 0x000f24000c1e1b00 */
[----:B----4-:R-:W0:Y:S02]  /*3d90*/  I2F.F64.U64 R28, R28 ;  /* 0x0000001c001c7312 */ /* 0x010e240000301800 */
[----:B0-----:R-:W-:Y:S05]  /*3da0*/  BRA `(.L_x_7512) ;  /* 0x0000000000087947 */ /* 0x001fea0003800000 */
.L_x_7531:
[----:B------:R-:W4:Y:S02]  /*3db0*/  LDG.E R4, desc[UR36][R4.64] ;  /* 0x0000002404047981 */ /* 0x000f24000c1e1900 */
[----:B----4-:R4:W0:Y:S02]  /*3dc0*/  I2F.F64.U32 R28, R4 ;  /* 0x00000004001c7312 */ /* 0x0108240000201800 */
.L_x_7512:
[----:B------:R-:W-:Y:S05]  /*3dd0*/  BSYNC.RECONVERGENT B6 ;  /* 0x0000000000067941 */ /* 0x000fea0003800200 */
.L_x_7506:
        /* <DEDUP_REMOVED lines=20> */
.L_x_7538:
[----:B------:R-:W4:Y:S02]  /*3f20*/  LDG.E.U8 R4, desc[UR36][R4.64] ;  /* 0x0000002404047981 */ /* 0x000f24000c1e1100 */
[----:B----4-:R0:W4:Y:S02]  /*3f30*/  I2F.F64.U16 R38, R4 ;  /* 0x0000000400267312 */ /* 0x0101240000101800 */
[----:B0---4-:R-:W-:Y:S05]  /*3f40*/  BRA `(.L_x_7540) ;  /* 0x0000000c00647947 */ /* 0x011fea0003800000 */
.L_x_7537:
        /* <DEDUP_REMOVED lines=9> */
.L_x_7542:
[----:B------:R-:W4:Y:S02]  /*3fe0*/  LDG.E R4, desc[UR36][R4.64] ;  /* 0x0000002404047981 */ /* 0x000f24000c1e1900 */
[----:B----4-:R0:W4:Y:S02]  /*3ff0*/  I2F.F64 R38, R4 ;  /* 0x0000000400267312 */ /* 0x0101240000201c00 */
[----:B0---4-:R-:W-:Y:S05]  /*4000*/  BRA `(.L_x_7540) ;  /* 0x0000000c00347947 */ /* 0x011fea0003800000 */
.L_x_7541:
[----:B------:R-:W4:Y:S02]  /*4010*/  LDG.E.U16 R4, desc[UR36][R4.64] ;  /* 0x0000002404047981 */ /* 0x000f24000c1e1500 */
[----:B----4-:R0:W4:Y:S02]  /*4020*/  I2F.F64.S16 R38, R4 ;  /* 0x0000000400267312 */ /* 0x0101240000101c00 */
[----:B0---4-:R-:W-:Y:S05]  /*4030*/  BRA `(.L_x_7540) ;  /* 0x0000000c00287947 */ /* 0x011fea0003800000 */
.L_x_7536:
        /* <DEDUP_REMOVED lines=10> */
.L_x_7544:
[----:B------:R-:W4:Y:S02]  /*40e0*/  LDG.E.U16 R0, desc[UR36][R4.64] ;  /* 0x0000002404007981 */ /* 0x000f24000c1e1500 */
[----:B----4-:R-:W-:-:S05]  /*40f0*/  HADD2.F32 R0, -RZ, R0.H0_H0 ;  /* 0x20000000ff007230 */ /* 0x010fca0000004100 */
[----:B------:R-:W-:-:S04]  /*4100*/  FMUL.FTZ R0, R0, 1 ;  /* 0x3f80000000007820 */ /* 0x000fc80000410000 */
[----:B------:R4:W0:Y:S02]  /*4110*/  F2F.F64.F32 R38, R0 ;  /* 0x0000000000267310 */ /* 0x0008240000201800 */
[----:B0---4-:R-:W-:Y:S05]  /*4120*/  BRA `(.L_x_7540) ;  /* 0x0000000800ec7947 */ /* 0x011fea0003800000 */
.L_x_7543:
        /* <DEDUP_REMOVED lines=10> */
.L_x_7546:
[----:B------:R-:W4:Y:S02]  /*41d0*/  LDG.E.U16 R4, desc[UR36][R4.64] ;  /* 0x0000002404047981 */ /* 0x000f24000c1e1500 */
[----:B----4-:R-:W-:-:S05]  /*41e0*/  HADD2.F32 R0, -RZ, R4.H0_H0 ;  /* 0x20000004ff007230 */ /* 0x010fca0000004100 */
[----:B------:R-:W-:-:S04]  /*41f0*/  FMUL.FTZ R0, R0, 1 ;  /* 0x3f80000000007820 */ /* 0x000fc80000410000 */
[----:B------:R4:W0:Y:S02]  /*4200*/  F2F.F64.F32 R38, R0 ;  /* 0x0000000000267310 */ /* 0x0008240000201800 */
[----:B0---4-:R-:W-:Y:S05]  /*4210*/  BRA `(.L_x_7540) ;  /* 0x0000000800b07947 */ /* 0x011fea0003800000 */
.L_x_7545:
[----:B------:R0:W5:Y:S01]  /*4220*/  LDG.E.64 R38, desc[UR36][R4.64] ;  /* 0x0000002404267981 */ /* 0x000162000c1e1b00 */
[----:B------:R-:W-:Y:S05]  /*4230*/  BRA `(.L_x_7540) ;  /* 0x0000000800a87947 */ /* 0x000fea0003800000 */
.L_x_7535:
        /* <DEDUP_REMOVED lines=13> */
.L_x_7549:
[----:B------:R4:W5:Y:S01]  /*4310*/  LDG.E.64 R38, desc[UR36][R4.64] ;  /* 0x0000002404267981 */ /* 0x000962000c1e1b00 */
[----:B------:R-:W-:Y:S05]  /*4320*/  BRA `(.L_x_7540) ;  /* 0x00000008006c7947 */ /* 0x000fea0003800000 */
.L_x_7548:
        /* <DEDUP_REMOVED lines=27> */
.L_x_7551:
        /* <DEDUP_REMOVED lines=15> */
.L_x_7550:
[----:B------:R-:W4:Y:S02]  /*45d0*/  LDG.E.U16 R0, desc[UR36][R4.64] ;  /* 0x0000002404007981 */ /* 0x000f24000c1e1500 */
[----:B----4-:R-:W-:-:S04]  /*45e0*/  IMAD.U32 R0, R0, 0x10000, RZ ;  /* 0x0001000000007824 */ /* 0x010fc800078e00ff */
[----:B------:R-:W-:-:S04]  /*45f0*/  FMUL.FTZ R0, R0, 1 ;  /* 0x3f80000000007820 */ /* 0x000fc80000410000 */
[----:B------:R0:W4:Y:S02]  /*4600*/  F2F.F64.F32 R38, R0 ;  /* 0x0000000000267310 */ /* 0x0001240000201800 */
[----:B0---4-:R-:W-:Y:S05]  /*4610*/  BRA `(.L_x_7540) ;  /* 0x0000000400b07947 */ /* 0x011fea0003800000 */
.L_x_7547:
        /* <DEDUP_REMOVED lines=11> */
.L_x_7554:
        /* <DEDUP_REMOVED lines=21> */
.L_x_7556:
[----:B------:R-:W-:Y:S05]  /*4820*/  BSYNC.RECONVERGENT B0 ;  /* 0x0000000000007941 */ /* 0x000fea0003800200 */
.L_x_7555:
[----:B------:R-:W-:Y:S01]  /*4830*/  IMAD.SHL.U32 R0, R0, 0x100000, RZ ;  /* 0x0010000000007824 */ /* 0x000fe200078e00ff */
[----:B------:R-:W-:-:S04]  /*4840*/  LEA R3, R3, 0x3b800000, 0x17 ;  /* 0x3b80000003037811 */ /* 0x000fc800078eb8ff */
[----:B------:R-:W-:-:S05]  /*4850*/  LOP3.LUT R0, R3, R0, R7, 0xfe, !PT ;  /* 0x0000000003007212 */ /* 0x000fca00078efe07 */
[----:B------:R-:W-:-:S04]  /*4860*/  FMUL.FTZ R0, R0, 1 ;  /* 0x3f80000000007820 */ /* 0x000fc80000410000 */
[----:B------:R0:W4:Y:S02]  /*4870*/  F2F.F64.F32 R38, R0 ;  /* 0x0000000000267310 */ /* 0x0001240000201800 */
[----:B0---4-:R-:W-:Y:S05]  /*4880*/  BRA `(.L_x_7540) ;  /* 0x0000000400147947 */ /* 0x011fea0003800000 */
.L_x_7553:
        /* <DEDUP_REMOVED lines=21> */
.L_x_7558:
[----:B------:R-:W-:Y:S05]  /*49e0*/  BSYNC.RECONVERGENT B0 ;  /* 0x0000000000007941 */ /* 0x000fea0003800200 */
.L_x_7557:
[----:B------:R-:W-:Y:S01]  /*49f0*/  IMAD.SHL.U32 R0, R0, 0x200000, RZ ;  /* 0x0020000000007824 */ /* 0x000fe200078e00ff */
[----:B------:R-:W-:-:S04]  /*4a00*/  LEA R3, R3, 0x37800000, 0x17 ;  /* 0x3780000003037811 */ /* 0x000fc800078eb8ff */
[----:B------:R-:W-:-:S05]  /*4a10*/  LOP3.LUT R0, R3, R0, R7, 0xfe, !PT ;  /* 0x0000000003007212 */ /* 0x000fca00078efe07 */
[----:B------:R-:W-:-:S04]  /*4a20*/  FMUL.FTZ R0, R0, 1 ;  /* 0x3f80000000007820 */ /* 0x000fc80000410000 */
[----:B------:R0:W4:Y:S02]  /*4a30*/  F2F.F64.F32 R38, R0 ;  /* 0x0000000000267310 */ /* 0x0001240000201800 */
[----:B0---4-:R-:W-:Y:S05]  /*4a40*/  BRA `(.L_x_7540) ;  /* 0x0000000000a47947 */ /* 0x011fea0003800000 */
.L_x_7552:
        /* <DEDUP_REMOVED lines=18> */
.L_x_7539:
        /* <DEDUP_REMOVED lines=16> */
.L_x_7561:
[----:B------:R-:W-:Y:S01]  /*4c70*/  CS2R R38, SRZ ;  /* 0x0000000000267805 */ /* 0x000fe2000001ff00 */
[----:B------:R-:W-:Y:S06]  /*4c80*/  BRA `(.L_x_7540) ;  /* 0x0000000000147947 */ /* 0x000fec0003800000 */
.L_x_7560:
[----:B------:R-:W4:Y:S02]  /*4c90*/  LDG.E.64 R38, desc[UR36][R4.64] ;  /* 0x0000002404267981 */ /* 0x000f24000c1e1b00 */
[----:B----4-:R-:W0:Y:S02]  /*4ca0*/  I2F.F64.U64 R38, R38 ;  /* 0x0000002600267312 */ /* 0x010e240000301800 */
[----:B0-----:R-:W-:Y:S05]  /*4cb0*/  BRA `(.L_x_7540) ;  /* 0x0000000000087947 */ /* 0x001fea0003800000 */
.L_x_7559:
[----:B------:R-:W4:Y:S02]  /*4cc0*/  LDG.E R4, desc[UR36][R4.64] ;  /* 0x0000002404047981 */ /* 0x000f24000c1e1900 */
[----:B----4-:R0:W4:Y:S02]  /*4cd0*/  I2F.F64.U32 R38, R4 ;  /* 0x0000000400267312 */ /* 0x0101240000201800 */
.L_x_7540:
[----:B------:R-:W-:Y:S05]  /*4ce0*/  BSYNC.RECONVERGENT B6 ;  /* 0x0000000000067941 */ /* 0x000fea0003800200 */
.L_x_7534:
        /* <DEDUP_REMOVED lines=20> */
.L_x_7566:
[----:B------:R-:W4:Y:S02]  /*4e30*/  LDG.E.U8 R4, desc[UR36][R4.64] ;  /* 0x0000002404047981 */ /* 0x000f24000c1e1100 */
[----:B----4-:R0:W4:Y:S02]  /*4e40*/  I2F.F64.U16 R36, R4 ;  /* 0x0000000400247312 */ /* 0x0101240000101800 */
[----:B0---4-:R-:W-:Y:S05]  /*4e50*/  BRA `(.L_x_7568) ;  /* 0x0000000c00647947 */ /* 0x011fea0003800000 */
.L_x_7565:
        /* <DEDUP_REMOVED lines=9> */
.L_x_7570:
[----:B------:R-:W4:Y:S02]  /*4ef0*/  LDG.E R4, desc[UR36][R4.64] ;  /* 0x0000002404047981 */ /* 0x000f24000c1e1900 */
[----:B----4-:R0:W4:Y:S02]  /*4f00*/  I2F.F64 R36, R4 ;  /* 0x0000000400247312 */ /* 0x0101240000201c00 */
[----:B0---4-:R-:W-:Y:S05]  /*4f10*/  BRA `(.L_x_7568) ;  /* 0x0000000c00347947 */ /* 0x011fea0003800000 */
.L_x_7569:
[----:B------:R-:W4:Y:S02]  /*4f20*/  LDG.E.U16 R4, desc[UR36][R4.64] ;  /* 0x0000002404047981 */ /* 0x000f24000c1e1500 */
[----:B----4-:R0:W4:Y:S02]  /*4f30*/  I2F.F64.S16 R36, R4 ;  /* 0x0000000400247312 */ /* 0x0101240000101c00 */
[----:B0---4-:R-:W-:Y:S05]  /*4f40*/  BRA `(.L_x_7568) ;  /* 0x0000000c00287947 */ /* 0x011fea0003800000 */
.L_x_7564:
        /* <DEDUP_REMOVED lines=10> */
.L_x_7572:
[----:B------:R-:W4:Y:S02]  /*4ff0*/  LDG.E.U16 R0, desc[UR36][R4.64] ;  /* 0x0000002404007981 */ /* 0x000f24000c1e1500 */
[----:B----4-:R-:W-:-:S05]  /*5000*/  HADD2.F32 R0, -RZ, R0.H0_H0 ;  /* 0x20000000ff007230 */ /* 0x010fca0000004100 */
[----:B------:R-:W-:-:S04]  /*5010*/  FMUL.FTZ R0, R0, 1 ;  /* 0x3f80000000007820 */ /* 0x000fc80000410000 */
[----:B------:R0:W4:Y:S02]  /*5020*/  F2F.F64.F32 R36, R0 ;  /* 0x0000000000247310 */ /* 0x0001240000201800 */
[----:B0---4-:R-:W-:Y:S05]  /*5030*/  BRA `(.L_x_7568) ;  /* 0x0000000800ec7947 */ /* 0x011fea0003800000 */
.L_x_7571:
        /* <DEDUP_REMOVED lines=10> */
.L_x_7574:
[----:B------:R-:W4:Y:S02]  /*50e0*/  LDG.E.U16 R4, desc[UR36][R4.64] ;  /* 0x0000002404047981 */ /* 0x000f24000c1e1500 */
[----:B----4-:R-:W-:-:S05]  /*50f0*/  HADD2.F32 R0, -RZ, R4.H0_H0 ;  /* 0x20000004ff007230 */ /* 0x010fca0000004100 */
[----:B------:R-:W-:-:S04]  /*5100*/  FMUL.FTZ R0, R0, 1 ;  /* 0x3f80000000007820 */ /* 0x000fc80000410000 */
[----:B------:R0:W4:Y:S02]  /*5110*/  F2F.F64.F32 R36, R0 ;  /* 0x0000000000247310 */ /* 0x0001240000201800 */
[----:B0---4-:R-:W-:Y:S05]  /*5120*/  BRA `(.L_x_7568) ;  /* 0x0000000800b07947 */ /* 0x011fea0003800000 */
.L_x_7573:
[----:B------:R0:W5:Y:S01]  /*5130*/  LDG.E.64 R36, desc[UR36][R4.64] ;  /* 0x0000002404247981 */ /* 0x000162000c1e1b00 */
[----:B------:R-:W-:Y:S05]  /*5140*/  BRA `(.L_x_7568) ;  /* 0x0000000800a87947 */ /* 0x000fea0003800000 */
.L_x_7563:
        /* <DEDUP_REMOVED lines=13> */
.L_x_7577:
[----:B------:R0:W5:Y:S01]  /*5220*/  LDG.E.64 R36, desc[UR36][R4.64] ;  /* 0x0000002404247981 */ /* 0x000162000c1e1b00 */
[----:B------:R-:W-:Y:S05]  /*5230*/  BRA `(.L_x_7568) ;  /* 0x00000008006c7947 */ /* 0x000fea0003800000 */
.L_x_7576:
        /* <DEDUP_REMOVED lines=27> */
.L_x_7579:
        /* <DEDUP_REMOVED lines=15> */
.L_x_7578:
[----:B------:R-:W4:Y:S02]  /*54e0*/  LDG.E.U16 R0, desc[UR36][R4.64] ;  /* 0x0000002404007981 */ /* 0x000f24000c1e1500 */
[----:B----4-:R-:W-:-:S04]  /*54f0*/  IMAD.U32 R0, R0, 0x10000, RZ ;  /* 0x0001000000007824 */ /* 0x010fc800078e00ff */
[----:B------:R-:W-:-:S04]  /*5500*/  FMUL.FTZ R0, R0, 1 ;  /* 0x3f80000000007820 */ /* 0x000fc80000410000 */
[----:B------:R0:W4:Y:S02]  /*5510*/  F2F.F64.F32 R36, R0 ;  /* 0x0000000000247310 */ /* 0x0001240000201800 */
[----:B0---4-:R-:W-:Y:S05]  /*5520*/  BRA `(.L_x_7568) ;  /* 0x0000000400b07947 */ /* 0x011fea0003800000 */
.L_x_7575:
        /* <DEDUP_REMOVED lines=11> */
.L_x_7582:
        /* <DEDUP_REMOVED lines=21> */
.L_x_7584:
[----:B------:R-:W-:Y:S05]  /*5730*/  BSYNC.RECONVERGENT B0 ;  /* 0x0000000000007941 */ /* 0x000fea0003800200 */
.L_x_7583:
[----:B------:R-:W-:Y:S01]  /*5740*/  IMAD.SHL.U32 R0, R0, 0x100000, RZ ;  /* 0x0010000000007824 */ /* 0x000fe200078e00ff */
[----:B------:R-:W-:-:S04]  /*5750*/  LEA R3, R3, 0x3b800000, 0x17 ;  /* 0x3b80000003037811 */ /* 0x000fc800078eb8ff */
[----:B------:R-:W-:-:S05]  /*5760*/  LOP3.LUT R0, R3, R0, R7, 0xfe, !PT ;  /* 0x0000000003007212 */ /* 0x000fca00078efe07 */
[----:B------:R-:W-:-:S04]  /*5770*/  FMUL.FTZ R0, R0, 1 ;  /* 0x3f80000000007820 */ /* 0x000fc80000410000 */
[----:B------:R0:W4:Y:S02]  /*5780*/  F2F.F64.F32 R36, R0 ;  /* 0x0000000000247310 */ /* 0x0001240000201800 */
[----:B0---4-:R-:W-:Y:S05]  /*5790*/  BRA `(.L_x_7568) ;  /* 0x0000000400147947 */ /* 0x011fea0003800000 */
.L_x_7581:
        /* <DEDUP_REMOVED lines=21> */
.L_x_7586:
[----:B------:R-:W-:Y:S05]  /*58f0*/  BSYNC.RECONVERGENT B0 ;  /* 0x0000000000007941 */ /* 0x000fea0003800200 */
.L_x_7585:
[----:B------:R-:W-:Y:S01]  /*5900*/  IMAD.SHL.U32 R0, R0, 0x200000, RZ ;  /* 0x0020000000007824 */ /* 0x000fe200078e00ff */
[----:B------:R-:W-:-:S04]  /*5910*/  LEA R3, R3, 0x37800000, 0x17 ;  /* 0x3780000003037811 */ /* 0x000fc800078eb8ff */
[----:B------:R-:W-:-:S05]  /*5920*/  LOP3.LUT R0, R3, R0, R7, 0xfe, !PT ;  /* 0x0000000003007212 */ /* 0x000fca00078efe07 */
[----:B------:R-:W-:-:S04]  /*5930*/  FMUL.FTZ R0, R0, 1 ;  /* 0x3f80000000007820 */ /* 0x000fc80000410000 */
[----:B------:R0:W4:Y:S02]  /*5940*/  F2F.F64.F32 R36, R0 ;  /* 0x0000000000247310 */ /* 0x0001240000201800 */
[----:B0---4-:R-:W-:Y:S05]  /*5950*/  BRA `(.L_x_7568) ;  /* 0x0000000000a47947 */ /* 0x011fea0003800000 */
.L_x_7580:
        /* <DEDUP_REMOVED lines=18> */
.L_x_7567:
        /* <DEDUP_REMOVED lines=16> */
.L_x_7589:
[----:B------:R-:W-:Y:S01]  /*5b80*/  CS2R R36, SRZ ;  /* 0x0000000000247805 */ /* 0x000fe2000001ff00 */
[----:B------:R-:W-:Y:S06]  /*5b90*/  BRA `(.L_x_7568) ;  /* 0x0000000000147947 */ /* 0x000fec0003800000 */
.L_x_7588:
[----:B------:R-:W4:Y:S02]  /*5ba0*/  LDG.E.64 R36, desc[UR36][R4.64] ;  /* 0x0000002404247981 */ /* 0x000f24000c1e1b00 */
[----:B----4-:R-:W4:Y:S02]  /*5bb0*/  I2F.F64.U64 R36, R36 ;  /* 0x0000002400247312 */ /* 0x010f240000301800 */
[----:B----4-:R-:W-:Y:S05]  /*5bc0*/  BRA `(.L_x_7568) ;  /* 0x0000000000087947 */ /* 0x010fea0003800000 */
.L_x_7587:
[----:B------:R-:W4:Y:S02]  /*5bd0*/  LDG.E R4, desc[UR36][R4.64] ;  /* 0x0000002404047981 */ /* 0x000f24000c1e1900 */
[----:B----4-:R4:W0:Y:S02]  /*5be0*/  I2F.F64.U32 R36, R4 ;  /* 0x0000000400247312 */ /* 0x0108240000201800 */
.L_x_7568:
[----:B------:R-:W-:Y:S05]  /*5bf0*/  BSYNC.RECONVERGENT B6 ;  /* 0x0000000000067941 */ /* 0x000fea0003800200 */
.L_x_7562:
[----:B------:R-:W-:-:S07]  /*5c00*/  VIADD R33, R33, 0x80 ;  /* 0x0000008021217836 */ /* 0x000fce0000000000 */
.L_x_7505:
[----:B------:R-:W-:Y:S05]  /*5c10*/  BSYNC.RECONVERGENT B7 ;  /* 0x0000000000077941 */ /* 0x000fea0003800200 */
.L_x_7504:
        /* <DEDUP_REMOVED lines=27> */
.L_x_7596:
[----:B------:R-:W4:Y:S02]  /*5dd0*/  LDG.E.U8 R4, desc[UR36][R4.64] ;  /* 0x0000002404047981 */ /* 0x000f24000c1e1100 */
[----:B----4-:R0:W4:Y:S02]  /*5de0*/  I2F.F64.U16 R24, R4 ;  /* 0x0000000400187312 */ /* 0x0101240000101800 */
[----:B0---4-:R-:W-:Y:S05]  /*5df0*/  BRA `(.L_x_7598) ;  /* 0x0000000c00647947 */ /* 0x011fea0003800000 */
.L_x_7595:
        /* <DEDUP_REMOVED lines=9> */
.L_x_7600:
[----:B------:R-:W4:Y:S02]  /*5e90*/  LDG.E R4, desc[UR36][R4.64] ;  /* 0x0000002404047981 */ /* 0x000f24000c1e1900 */
[----:B----4-:R0:W4:Y:S02]  /*5ea0*/  I2F.F64 R24, R4 ;  /* 0x0000000400187312 */ /* 0x0101240000201c00 */
[----:B0---4-:R-:W-:Y:S05]  /*5eb0*/  BRA `(.L_x_7598) ;  /* 0x0000000c00347947 */ /* 0x011fea0003800000 */
.L_x_7599:
[----:B------:R-:W4:Y:S02]  /*5ec0*/  LDG.E.U16 R4, desc[UR36][R4.64] ;  /* 0x0000002404047981 */ /* 0x000f24000c1e1500 */
[----:B----4-:R0:W4:Y:S02]  /*5ed0*/  I2F.F64.S16 R24, R4 ;  /* 0x0000000400187312 */ /* 0x0101240000101c00 */
[----:B0---4-:R-:W-:Y:S05]  /*5ee0*/  BRA `(.L_x_7598) ;  /* 0x0000000c00287947 */ /* 0x011fea0003800000 */
.L_x_7594:
        /* <DEDUP_REMOVED lines=10> */
.L_x_7602:
[----:B------:R-:W4:Y:S02]  /*5f90*/  LDG.E.U16 R0, desc[UR36][R4.64] ;  /* 0x0000002404007981 */ /* 0x000f24000c1e1500 */
[----:B----4-:R-:W-:-:S05]  /*5fa0*/  HADD2.F32 R0, -RZ, R0.H0_H0 ;  /* 0x20000000ff007230 */ /* 0x010fca0000004100 */
[----:B------:R-:W-:-:S04]  /*5fb0*/  FMUL.FTZ R0, R0, 1 ;  /* 0x3f80000000007820 */ /* 0x000fc80000410000 */
[----:B------:R0:W4:Y:S02]  /*5fc0*/  F2F.F64.F32 R24, R0 ;  /* 0x0000000000187310 */ /* 0x0001240000201800 */
[----:B0---4-:R-:W-:Y:S05]  /*5fd0*/  BRA `(.L_x_7598) ;  /* 0x0000000800ec7947 */ /* 0x011fea0003800000 */
.L_x_7601:
        /* <DEDUP_REMOVED lines=10> */
.L_x_7604:
[----:B------:R-:W4:Y:S02]  /*6080*/  LDG.E.U16 R4, desc[UR36][R4.64] ;  /* 0x0000002404047981 */ /* 0x000f24000c1e1500 */
[----:B----4-:R-:W-:-:S05]  /*6090*/  HADD2.F32 R0, -RZ, R4.H0_H0 ;  /* 0x20000004ff007230 */ /* 0x010fca0000004100 */
[----:B------:R-:W-:-:S04]  /*60a0*/  FMUL.FTZ R0, R0, 1 ;  /* 0x3f80000000007820 */ /* 0x000fc80000410000 */
[----:B------:R0:W4:Y:S02]  /*60b0*/  F2F.F64.F32 R24, R0 ;  /* 0x0000000000187310 */ /* 0x0001240000201800 */
[----:B0---4-:R-:W-:Y:S05]  /*60c0*/  BRA `(.L_x_7598) ;  /* 0x0000000800b07947 */ /* 0x011fea0003800000 */
.L_x_7603:
[----:B------:R0:W5:Y:S01]  /*60d0*/  LDG.E.64 R24, desc[UR36][R4.64] ;  /* 0x0000002404187981 */ /* 0x000162000c1e1b00 */
[----:B------:R-:W-:Y:S05]  /*60e0*/  BRA `(.L_x_7598) ;  /* 0x0000000800a87947 */ /* 0x000fea0003800000 */
.L_x_7593:
        /* <DEDUP_REMOVED lines=13> */
.L_x_7607:
[----:B------:R0:W5:Y:S01]  /*61c0*/  LDG.E.64 R24, desc[UR36][R4.64] ;  /* 0x0000002404187981 */ /* 0x000162000c1e1b00 */
[----:B------:R-:W-:Y:S05]  /*61d0*/  BRA `(.L_x_7598) ;  /* 0x00000008006c7947 */ /* 0x000fea0003800000 */
.L_x_7606:
        /* <DEDUP_REMOVED lines=27> */
.L_x_7609:
        /* <DEDUP_REMOVED lines=15> */
.L_x_7608:
[----:B------:R-:W4:Y:S02]  /*6480*/  LDG.E.U16 R0, desc[UR36][R4.64] ;  /* 0x0000002404007981 */ /* 0x000f24000c1e1500 */
[----:B----4-:R-:W-:-:S04]  /*6490*/  IMAD.U32 R0, R0, 0x10000, RZ ;  /* 0x0001000000007824 */ /* 0x010fc800078e00ff */
[----:B------:R-:W-:-:S04]  /*64a0*/  FMUL.FTZ R0, R0, 1 ;  /* 0x3f80000000007820 */ /* 0x000fc80000410000 */
[----:B------:R0:W4:Y:S02]  /*64b0*/  F2F.F64.F32 R24, R0 ;  /* 0x0000000000187310 */ /* 0x0001240000201800 */
[----:B0---4-:R-:W-:Y:S05]  /*64c0*/  BRA `(.L_x_7598) ;  /* 0x0000000400b07947 */ /* 0x011fea0003800000 */
.L_x_7605:
        /* <DEDUP_REMOVED lines=11> */
.L_x_7612:
        /* <DEDUP_REMOVED lines=21> */
.L_x_7614:
[----:B------:R-:W-:Y:S05]  /*66d0*/  BSYNC.RECONVERGENT B0 ;  /* 0x0000000000007941 */ /* 0x000fea0003800200 */
.L_x_7613:
[----:B------:R-:W-:Y:S01]  /*66e0*/  IMAD.SHL.U32 R0, R0, 0x100000, RZ ;  /* 0x0010000000007824 */ /* 0x000fe200078e00ff */
[----:B------:R-:W-:-:S04]  /*66f0*/  LEA R3, R3, 0x3b800000, 0x17 ;  /* 0x3b80000003037811 */ /* 0x000fc800078eb8ff */
[----:B------:R-:W-:-:S05]  /*6700*/  LOP3.LUT R0, R3, R0, R7, 0xfe, !PT ;  /* 0x0000000003007212 */ /* 0x000fca00078efe07 */
[----:B------:R-:W-:-:S04]  /*6710*/  FMUL.FTZ R0, R0, 1 ;  /* 0x3f80000000007820 */ /* 0x000fc80000410000 */
[----:B------:R0:W4:Y:S02]  /*6720*/  F2F.F64.F32 R24, R0 ;  /* 0x0000000000187310 */ /* 0x0001240000201800 */
[----:B0---4-:R-:W-:Y:S05]  /*6730*/  BRA `(.L_x_7598) ;  /* 0x0000000400147947 */ /* 0x011fea0003800000 */
.L_x_7611:
        /* <DEDUP_REMOVED lines=21> */
.L_x_7616:
[----:B------:R-:W-:Y:S05]  /*6890*/  BSYNC.RECONVERGENT B0 ;  /* 0x0000000000007941 */ /* 0x000fea0003800200 */
.L_x_7615:
[----:B------:R-:W-:Y:S01]  /*68a0*/  IMAD.SHL.U32 R0, R0, 0x200000, RZ ;  /* 0x0020000000007824 */ /* 0x000fe200078e00ff */
[----:B------:R-:W-:-:S04]  /*68b0*/  LEA R3, R3, 0x37800000, 0x17 ;  /* 0x3780000003037811 */ /* 0x000fc800078eb8ff */
[----:B------:R-:W-:-:S05]  /*68c0*/  LOP3.LUT R0, R3, R0, R7, 0xfe, !PT ;  /* 0x0000000003007212 */ /* 0x000fca00078efe07 */
[----:B------:R-:W-:-:S04]  /*68d0*/  FMUL.FTZ R0, R0, 1 ;  /* 0x3f80000000007820 */ /* 0x000fc80000410000 */
[----:B------:R0:W4:Y:S02]  /*68e0*/  F2F.F64.F32 R24, R0 ;  /* 0x0000000000187310 */ /* 0x0001240000201800 */
[----:B0---4-:R-:W-:Y:S05]  /*68f0*/  BRA `(.L_x_7598) ;  /* 0x0000000000a47947 */ /* 0x011fea0003800000 */
.L_x_7610:
        /* <DEDUP_REMOVED lines=18> */
.L_x_7597:
        /* <DEDUP_REMOVED lines=16> */
.L_x_7619:
[----:B------:R-:W-:Y:S01]  /*6b20*/  CS2R R24, SRZ ;  /* 0x0000000000187805 */ /* 0x000fe2000001ff00 */
[----:B------:R-:W-:Y:S06]  /*6b30*/  BRA `(.L_x_7598) ;  /* 0x0000000000147947 */ /* 0x000fec0003800000 */
.L_x_7618:
[----:B------:R-:W4:Y:S02]  /*6b40*/  LDG.E.64 R24, desc[UR36][R4.64] ;  /* 0x0000002404187981 */ /* 0x000f24000c1e1b00 */
[----:B----4-:R-:W0:Y:S02]  /*6b50*/  I2F.F64.U64 R24, R24 ;  /* 0x0000001800187312 */ /* 0x010e240000301800 */
[----:B0-----:R-:W-:Y:S05]  /*6b60*/  BRA `(.L_x_7598) ;  /* 0x0000000000087947 */ /* 0x001fea0003800000 */
.L_x_7617:
[----:B------:R-:W4:Y:S02]  /*6b70*/  LDG.E R4, desc[UR36][R4.64] ;  /* 0x0000002404047981 */ /* 0x000f24000c1e1900 */
[----:B----4-:R0:W4:Y:S02]  /*6b80*/  I2F.F64.U32 R24, R4 ;  /* 0x0000000400187312 */ /* 0x0101240000201800 */
.L_x_7598:
[----:B------:R-:W-:Y:S05]  /*6b90*/  BSYNC.RECONVERGENT B6 ;  /* 0x0000000000067941 */ /* 0x000fea0003800200 */
.L_x_7592:
[----:B0-----:R-:W0:Y:S01]  /*6ba0*/  LDC.64 R4, c[0x0][0x398] ;  /* 0x0000e600ff047b82 */ /* 0x001e220000000a00 */
        /* <DEDUP_REMOVED lines=19> */
.L_x_7624:
[----:B------:R-:W2:Y:S02]  /*6ce0*/  LDG.E.U8 R4, desc[UR36][R4.64] ;  /* 0x0000002404047981 */ /* 0x000ea4000c1e1100 */
[----:B--2---:R0:W1:Y:S02]  /*6cf0*/  I2F.F64.U16 R30, R4 ;  /* 0x00000004001e7312 */ /* 0x0040640000101800 */
[----:B01----:R-:W-:Y:S05]  /*6d00*/  BRA `(.L_x_7626) ;  /* 0x0000000c00647947 */ /* 0x003fea0003800000 */
.L_x_7623:
        /* <DEDUP_REMOVED lines=9> */
.L_x_7628:
[----:B------:R-:W2:Y:S02]  /*6da0*/  LDG.E R4, desc[UR36][R4.64] ;  /* 0x0000002404047981 */ /* 0x000ea4000c1e1900 */
[----:B--2---:R0:W1:Y:S02]  /*6db0*/  I2F.F64 R30, R4 ;  /* 0x00000004001e7312 */ /* 0x0040640000201c00 */
[----:B01----:R-:W-:Y:S05]  /*6dc0*/  BRA `(.L_x_7626) ;  /* 0x0000000c00347947 */ /* 0x003fea0003800000 */
.L_x_7627:
[----:B------:R-:W2:Y:S02]  /*6dd0*/  LDG.E.U16 R4, desc[UR36][R4.64] ;  /* 0x0000002404047981 */ /* 0x000ea4000c1e1500 */
[----:B--2---:R0:W1:Y:S02]  /*6de0*/  I2F.F64.S16 R30, R4 ;  /* 0x00000004001e7312 */ /* 0x0040640000101c00 */
[----:B01----:R-:W-:Y:S05]  /*6df0*/  BRA `(.L_x_7626) ;  /* 0x0000000c00287947 */ /* 0x003fea0003800000 */
.L_x_7622:
        /* <DEDUP_REMOVED lines=10> */
.L_x_7630:
[----:B------:R-:W2:Y:S02]  /*6ea0*/  LDG.E.U16 R0, desc[UR36][R4.64] ;  /* 0x0000002404007981 */ /* 0x000ea4000c1e1500 */
[----:B--2---:R-:W-:-:S05]  /*6eb0*/  HADD2.F32 R0, -RZ, R0.H0_H0 ;  /* 0x20000000ff007230 */ /* 0x004fca0000004100 */
[----:B------:R-:W-:-:S04]  /*6ec0*/  FMUL.FTZ R0, R0, 1 ;  /* 0x3f80000000007820 */ /* 0x000fc80000410000 */
[----:B------:R0:W1:Y:S02]  /*6ed0*/  F2F.F64.F32 R30, R0 ;  /* 0x00000000001e7310 */ /* 0x0000640000201800 */
[----:B01----:R-:W-:Y:S05]  /*6ee0*/  BRA `(.L_x_7626) ;  /* 0x0000000800ec7947 */ /* 0x003fea0003800000 */
.L_x_7629:
        /* <DEDUP_REMOVED lines=10> */
.L_x_7632:
[----:B------:R-:W2:Y:S02]  /*6f90*/  LDG.E.U16 R4, desc[UR36][R4.64] ;  /* 0x0000002404047981 */ /* 0x000ea4000c1e1500 */
[----:B--2---:R-:W-:-:S05]  /*6fa0*/  HADD2.F32 R0, -RZ, R4.H0_H0 ;  /* 0x20000004ff007230 */ /* 0x004fca0000004100 */
[----:B------:R-:W-:-:S04]  /*6fb0*/  FMUL.FTZ R0, R0, 1 ;  /* 0x3f80000000007820 */ /* 0x000fc80000410000 */
[----:B------:R0:W1:Y:S02]  /*6fc0*/  F2F.F64.F32 R30, R0 ;  /* 0x00000000001e7310 */ /* 0x0000640000201800 */
[----:B01----:R-:W-:Y:S05]  /*6fd0*/  BRA `(.L_x_7626) ;  /* 0x0000000800b07947 */ /* 0x003fea0003800000 */
.L_x_7631:
[----:B------:R0:W5:Y:S01]  /*6fe0*/  LDG.E.64 R30, desc[UR36][R4.64] ;  /* 0x00000024041e7981 */ /* 0x000162000c1e1b00 */
[----:B------:R-:W-:Y:S05]  /*6ff0*/  BRA `(.L_x_7626) ;  /* 0x0000000800a87947 */ /* 0x000fea0003800000 */
.L_x_7621:
        /* <DEDUP_REMOVED lines=13> */
.L_x_7635:
[----:B------:R1:W5:Y:S01]  /*70d0*/  LDG.E.64 R30, desc[UR36][R4.64] ;  /* 0x00000024041e7981 */ /* 0x000362000c1e1b00 */
[----:B------:R-:W-:Y:S05]  /*70e0*/  BRA `(.L_x_7626) ;  /* 0x00000008006c7947 */ /* 0x000fea0003800000 */
.L_x_7634:
        /* <DEDUP_REMOVED lines=26> */
[----:B01----:R-:W-:Y:S05]  /*7290*/  BRA `(.L_x_7626) ;  /* 0x0000000800007947 */ /* 0x003fea0003800000 */
.L_x_7637:
        /* <DEDUP_REMOVED lines=13> */
[----:B------:R1:W0:Y:S02]  /*7370*/  F2F.F64.F32 R30, R0 ;  /* 0x00000000001e7310 */ /* 0x0002240000201800 */
[----:B01----:R-:W-:Y:S05]  /*7380*/  BRA `(.L_x_7626) ;  /* 0x0000000400c47947 */ /* 0x003fea0003800000 */
.L_x_7636:
[----:B------:R-:W2:Y:S02]  /*7390*/  LDG.E.U16 R0, desc[UR36][R4.64] ;  /* 0x0000002404007981 */ /* 0x000ea4000c1e1500 */
[----:B--2---:R-:W-:-:S04]  /*73a0*/  IMAD.U32 R0, R0, 0x10000, RZ ;  /* 0x0001000000007824 */ /* 0x004fc800078e00ff */
[----:B------:R-:W-:-:S04]  /*73b0*/  FMUL.FTZ R0, R0, 1 ;  /* 0x3f80000000007820 */ /* 0x000fc80000410000 */
[----:B------:R1:W0:Y:S02]  /*73c0*/  F2F.F64.F32 R30, R0 ;  /* 0x00000000001e7310 */ /* 0x0002240000201800 */
[----:B01----:R-:W-:Y:S05]  /*73d0*/  BRA `(.L_x_7626) ;  /* 0x0000000400b07947 */ /* 0x003fea0003800000 */
.L_x_7633:
        /* <DEDUP_REMOVED lines=9> */
[----:B--2---:R0:W1:Y:S02]  /*7470*/  I2F.F64.U16 R30, R4 ;  /* 0x00000004001e7312 */ /* 0x0040640000101800 */
[----:B01----:R-:W-:Y:S05]  /*7480*/  BRA `(.L_x_7626) ;  /* 0x0000000400847947 */ /* 0x003fea0003800000 */
.L_x_7640:
        /* <DEDUP_REMOVED lines=21> */
.L_x_7642:
[----:B------:R-:W-:Y:S05]  /*75e0*/  BSYNC.RECONVERGENT B0 ;  /* 0x0000000000007941 */ /* 0x000fea0003800200 */
.L_x_7641:
[----:B------:R-:W-:Y:S01]  /*75f0*/  IMAD.SHL.U32 R0, R0, 0x100000, RZ ;  /* 0x0010000000007824 */ /* 0x000fe200078e00ff */
[----:B------:R-:W-:-:S04]  /*7600*/  LEA R3, R3, 0x3b800000, 0x17 ;  /* 0x3b80000003037811 */ /* 0x000fc800078eb8ff */
[----:B------:R-:W-:-:S05]  /*7610*/  LOP3.LUT R0, R3, R0, R7, 0xfe, !PT ;  /* 0x0000000003007212 */ /* 0x000fca00078efe07 */
[----:B------:R-:W-:-:S04]  /*7620*/  FMUL.FTZ R0, R0, 1 ;  /* 0x3f80000000007820 */ /* 0x000fc80000410000 */
[----:B------:R0:W1:Y:S02]  /*7630*/  F2F.F64.F32 R30, R0 ;  /* 0x00000000001e7310 */ /* 0x0000640000201800 */
[----:B01----:R-:W-:Y:S05]  /*7640*/  BRA `(.L_x_7626) ;  /* 0x0000000400147947 */ /* 0x003fea0003800000 */
.L_x_7639:
        /* <DEDUP_REMOVED lines=21> */
.L_x_7644:
[----:B------:R-:W-:Y:S05]  /*77a0*/  BSYNC.RECONVERGENT B0 ;  /* 0x0000000000007941 */ /* 0x000fea0003800200 */
.L_x_7643:
[----:B------:R-:W-:Y:S01]  /*77b0*/  IMAD.SHL.U32 R0, R0, 0x200000, RZ ;  /* 0x0020000000007824 */ /* 0x000fe200078e00ff */
[----:B------:R-:W-:-:S04]  /*77c0*/  LEA R3, R3, 0x37800000, 0x17 ;  /* 0x3780000003037811 */ /* 0x000fc800078eb8ff */
[----:B------:R-:W-:-:S05]  /*77d0*/  LOP3.LUT R0, R3, R0, R7, 0xfe, !PT ;  /* 0x0000000003007212 */ /* 0x000fca00078efe07 */
[----:B------:R-:W-:-:S04]  /*77e0*/  FMUL.FTZ R0, R0, 1 ;  /* 0x3f80000000007820 */ /* 0x000fc80000410000 */
[----:B------:R0:W1:Y:S02]  /*77f0*/  F2F.F64.F32 R30, R0 ;  /* 0x00000000001e7310 */ /* 0x0000640000201800 */
[----:B01----:R-:W-:Y:S05]  /*7800*/  BRA `(.L_x_7626) ;  /* 0x0000000000a47947 */ /* 0x003fea0003800000 */
.L_x_7638:
        /* <DEDUP_REMOVED lines=18> */
.L_x_7625:
        /* <DEDUP_REMOVED lines=16> */
.L_x_7647:
[----:B------:R-:W-:Y:S01]  /*7a30*/  CS2R R30, SRZ ;  /* 0x00000000001e7805 */ /* 0x000fe2000001ff00 */
[----:B------:R-:W-:Y:S06]  /*7a40*/  BRA `(.L_x_7626) ;  /* 0x0000000000147947 */ /* 0x000fec0003800000 */
.L_x_7646:
[----:B------:R-:W2:Y:S02]  /*7a50*/  LDG.E.64 R30, desc[UR36][R4.64] ;  /* 0x00000024041e7981 */ /* 0x000ea4000c1e1b00 */
[----:B--2---:R-:W0:Y:S02]  /*7a60*/  I2F.F64.U64 R30, R30 ;  /* 0x0000001e001e7312 */ /* 0x004e240000301800 */
[----:B0-----:R-:W-:Y:S05]  /*7a70*/  BRA `(.L_x_7626) ;  /* 0x0000000000087947 */ /* 0x001fea0003800000 */
.L_x_7645:
[----:B------:R-:W2:Y:S02]  /*7a80*/  LDG.E R4, desc[UR36][R4.64] ;  /* 0x0000002404047981 */ /* 0x000ea4000c1e1900 */
[----:B--2---:R0:W1:Y:S02]  /*7a90*/  I2F.F64.U32 R30, R4 ;  /* 0x00000004001e7312 */ /* 0x0040640000201800 */
.L_x_7626:
[----:B------:R-:W-:Y:S05]  /*7aa0*/  BSYNC.RECONVERGENT B6 ;  /* 0x0000000000067941 */ /* 0x000fea0003800200 */
.L_x_7620:
[----:B01----:R-:W0:Y:S01]  /*7ab0*/  LDC.64 R4, c[0x0][0x3a0] ;  /* 0x0000e800ff047b82 */ /* 0x003e220000000a00 */
        /* <DEDUP_REMOVED lines=18> */
[----:B01----:R-:W-:Y:S05]  /*7be0*/  BRA `(.L_x_7654) ;  /* 0x0000000c00707947 */ /* 0x003fea0003800000 */
.L_x_7652:
[----:B------:R-:W2:Y:S02]  /*7bf0*/  LDG.E.U8 R4, desc[UR36][R4.64] ;  /* 0x0000002404047981 */ /* 0x000ea4000c1e1100 */
[----:B--2---:R1:W0:Y:S02]  /*7c00*/  I2F.F64.U16 R26, R4 ;  /* 0x00000004001a7312 */ /* 0x0042240000101800 */
[----:B01----:R-:W-:Y:S05]  /*7c10*/  BRA `(.L_x_7654) ;  /* 0x0000000c00647947 */ /* 0x003fea0003800000 */
.L_x_7651:
        /* <DEDUP_REMOVED lines=9> */
.L_x_7656:
[----:B------:R-:W2:Y:S02]  /*7cb0*/  LDG.E R4, desc[UR36][R4.64] ;  /* 0x0000002404047981 */ /* 0x000ea4000c1e1900 */
[----:B--2---:R1:W0:Y:S02]  /*7cc0*/  I2F.F64 R26, R4 ;  /* 0x00000004001a7312 */ /* 0x0042240000201c00 */
[----:B01----:R-:W-:Y:S05]  /*7cd0*/  BRA `(.L_x_7654) ;  /* 0x0000000c00347947 */ /* 0x003fea0003800000 */
.L_x_7655:
[----:B------:R-:W2:Y:S02]  /*7ce0*/  LDG.E.U16 R4, desc[UR36][R4.64] ;  /* 0x0000002404047981 */ /* 0x000ea4000c1e1500 */
[----:B--2---:R1:W0:Y:S02]  /*7cf0*/  I2F.F64.S16 R26, R4 ;  /* 0x00000004001a7312 */ /* 0x0042240000101c00 */
[----:B01----:R-:W-:Y:S05]  /*7d00*/  BRA `(.L_x_7654) ;  /* 0x0000000c00287947 */ /* 0x003fea0003800000 */
.L_x_7650:
        /* <DEDUP_REMOVED lines=10> */
.L_x_7658:
[----:B------:R-:W2:Y:S02]  /*7db0*/  LDG.E.U16 R0, desc[UR36][R4.64] ;  /* 0x0000002404007981 */ /* 0x000ea4000c1e1500 */
[----:B--2---:R-:W-:-:S05]  /*7dc0*/  HADD2.F32 R0, -RZ, R0.H0_H0 ;  /* 0x20000000ff007230 */ /* 0x004fca0000004100 */
[----:B------:R-:W-:-:S04]  /*7dd0*/  FMUL.FTZ R0, R0, 1 ;  /* 0x3f80000000007820 */ /* 0x000fc80000410000 */
[----:B------:R0:W1:Y:S02]  /*7de0*/  F2F.F64.F32 R26, R0 ;  /* 0x00000000001a7310 */ /* 0x0000640000201800 */
[----:B01----:R-:W-:Y:S05]  /*7df0*/  BRA `(.L_x_7654) ;  /* 0x0000000800ec7947 */ /* 0x003fea0003800000 */
.L_x_7657:
        /* <DEDUP_REMOVED lines=10> */
.L_x_7660:
[----:B------:R-:W2:Y:S02]  /*7ea0*/  LDG.E.U16 R4, desc[UR36][R4.64] ;  /* 0x0000002404047981 */ /* 0x000ea4000c1e1500 */
[----:B--2---:R-:W-:-:S05]  /*7eb0*/  HADD2.F32 R0, -RZ, R4.H0_H0 ;  /* 0x20000004ff007230 */ /* 0x004fca0000004100 */
[----:B------:R-:W-:-:S04]  /*7ec0*/  FMUL.FTZ R0, R0, 1 ;  /* 0x3f80000000007820 */ /* 0x000fc80000410000 */
[----:B------:R0:W1:Y:S02]  /*7ed0*/  F2F.F64.F32 R26, R0 ;  /* 0x00000000001a7310 */ /* 0x0000640000201800 */
[----:B01----:R-:W-:Y:S05]  /*7ee0*/  BRA `(.L_x_7654) ;  /* 0x0000000800b07947 */ /* 0x003fea0003800000 */
.L_x_7659:
[----:B------:R0:W5:Y:S01]  /*7ef0*/  LDG.E.64 R26, desc[UR36][R4.64] ;  /* 0x00000024041a7981 */ /* 0x000162000c1e1b00 */
[----:B------:R-:W-:Y:S05]  /*7f00*/  BRA `(.L_x_7654) ;  /* 0x0000000800a87947 */ /* 0x000fea0003800000 */
.L_x_7649:
        /* <DEDUP_REMOVED lines=13> */
.L_x_7663:
[----:B------:R1:W5:Y:S01]  /*7fe0*/  LDG.E.64 R26, desc[UR36][R4.64] ;  /* 0x00000024041a7981 */ /* 0x000362000c1e1b00 */
[----:B------:R-:W-:Y:S05]  /*7ff0*/  BRA `(.L_x_7654) ;  /* 0x00000008006c7947 */ /* 0x000fea0003800000 */
.L_x_7662:
        /* <DEDUP_REMOVED lines=27> */
.L_x_7665:
        /* <DEDUP_REMOVED lines=15> */
.L_x_7664:
[----:B------:R-:W2:Y:S02]  /*82a0*/  LDG.E.U16 R0, desc[UR36][R4.64] ;  /* 0x0000002404007981 */ /* 0x000ea4000c1e1500 */
[----:B--2---:R-:W-:-:S04]  /*82b0*/  IMAD.U32 R0, R0, 0x10000, RZ ;  /* 0x0001000000007824 */ /* 0x004fc800078e00ff */
[----:B------:R-:W-:-:S04]  /*82c0*/  FMUL.FTZ R0, R0, 1 ;  /* 0x3f80000000007820 */ /* 0x000fc80000410000 */
[----:B------:R1:W0:Y:S02]  /*82d0*/  F2F.F64.F32 R26, R0 ;  /* 0x00000000001a7310 */ /* 0x0002240000201800 */
[----:B01----:R-:W-:Y:S05]  /*82e0*/  BRA `(.L_x_7654) ;  /* 0x0000000400b07947 */ /* 0x003fea0003800000 */
.L_x_7661:
        /* <DEDUP_REMOVED lines=11> */
.L_x_7668:
        /* <DEDUP_REMOVED lines=21> */
.L_x_7670:
[----:B------:R-:W-:Y:S05]  /*84f0*/  BSYNC.RECONVERGENT B0 ;  /* 0x0000000000007941 */ /* 0x000fea0003800200 */
.L_x_7669:
[----:B------:R-:W-:Y:S01]  /*8500*/  IMAD.SHL.U32 R0, R0, 0x100000, RZ ;  /* 0x0010000000007824 */ /* 0x000fe200078e00ff */
[----:B------:R-:W-:-:S04]  /*8510*/  LEA R3, R3, 0x3b800000, 0x17 ;  /* 0x3b80000003037811 */ /* 0x000fc800078eb8ff */
[----:B------:R-:W-:-:S05]  /*8520*/  LOP3.LUT R0, R3, R0, R7, 0xfe, !PT ;  /* 0x0000000003007212 */ /* 0x000fca00078efe07 */
[----:B------:R-:W-:-:S04]  /*8530*/  FMUL.FTZ R0, R0, 1 ;  /* 0x3f80000000007820 */ /* 0x000fc80000410000 */
[----:B------:R0:W1:Y:S02]  /*8540*/  F2F.F64.F32 R26, R0 ;  /* 0x00000000001a7310 */ /* 0x0000640000201800 */
[----:B01----:R-:W-:Y:S05]  /*8550*/  BRA `(.L_x_7654) ;  /* 0x0000000400147947 */ /* 0x003fea0003800000 */
.L_x_7667:
        /* <DEDUP_REMOVED lines=21> */
.L_x_7672:
[----:B------:R-:W-:Y:S05]  /*86b0*/  BSYNC.RECONVERGENT B0 ;  /* 0x0000000000007941 */ /* 0x000fea0003800200 */
.L_x_7671:
[----:B------:R-:W-:Y:S01]  /*86c0*/  IMAD.SHL.U32 R0, R0, 0x200000, RZ ;  /* 0x0020000000007824 */ /* 0x000fe200078e00ff */
[----:B------:R-:W-:-:S04]  /*86d0*/  LEA R3, R3, 0x37800000, 0x17 ;  /* 0x3780000003037811 */ /* 0x000fc800078eb8ff */
[----:B------:R-:W-:-:S05]  /*86e0*/  LOP3.LUT R0, R3, R0, R7, 0xfe, !PT ;  /* 0x0000000003007212 */ /* 0x000fca00078efe07 */
[----:B------:R-:W-:-:S04]  /*86f0*/  FMUL.FTZ R0, R0, 1 ;  /* 0x3f80000000007820 */ /* 0x000fc80000410000 */
[----:B------:R0:W1:Y:S02]  /*8700*/  F2F.F64.F32 R26, R0 ;  /* 0x00000000001a7310 */ /* 0x0000640000201800 */
[----:B01----:R-:W-:Y:S05]  /*8710*/  BRA `(.L_x_7654) ;  /* 0x0000000000a47947 */ /* 0x003fea0003800000 */
.L_x_7666:
        /* <DEDUP_REMOVED lines=18> */
.L_x_7653:
        /* <DEDUP_REMOVED lines=16> */
.L_x_7675:
[----:B------:R-:W-:Y:S01]  /*8940*/  CS2R R26, SRZ ;  /* 0x00000000001a7805 */ /* 0x000fe2000001ff00 */
[----:B------:R-:W-:Y:S06]  /*8950*/  BRA `(.L_x_7654) ;  /* 0x0000000000147947 */ /* 0x000fec0003800000 */
.L_x_7674:
[----:B------:R-:W2:Y:S02]  /*8960*/  LDG.E.64 R26, desc[UR36][R4.64] ;  /* 0x00000024041a7981 */ /* 0x000ea4000c1e1b00 */
[----:B--2---:R-:W0:Y:S02]  /*8970*/  I2F.F64.U64 R26, R26 ;  /* 0x0000001a001a7312 */ /* 0x004e240000301800 */
[----:B0-----:R-:W-:Y:S05]  /*8980*/  BRA `(.L_x_7654) ;  /* 0x0000000000087947 */ /* 0x001fea0003800000 */
.L_x_7673:
[----:B------:R-:W2:Y:S02]  /*8990*/  LDG.E R4, desc[UR36][R4.64] ;  /* 0x0000002404047981 */ /* 0x000ea4000c1e1900 */
[----:B--2---:R0:W1:Y:S02]  /*89a0*/  I2F.F64.U32 R26, R4 ;  /* 0x00000004001a7312 */ /* 0x0040640000201800 */
.L_x_7654:
[----:B------:R-:W-:Y:S05]  /*89b0*/  BSYNC.RECONVERGENT B6 ;  /* 0x0000000000067941 */ /* 0x000fea0003800200 */
.L_x_7648:
[----:B------:R-:W-:-:S07]  /*89c0*/  VIADD R33, R33, 0x80 ;  /* 0x0000008021217836 */ /* 0x000fce0000000000 */
.L_x_7591:
[----:B------:R-:W-:Y:S05]  /*89d0*/  BSYNC.RECONVERGENT B7 ;  /* 0x0000000000077941 */ /* 0x000fea0003800200 */
.L_x_7590:
[----:B------:R-:W-:Y:S01]  /*89e0*/  ISETP.GE.AND P0, PT, R33, R2, PT ;  /* 0x000000022100720c */ /* 0x000fe20003f06270 */
[----:B------:R-:W-:Y:S01]  /*89f0*/  BSSY.RECONVERGENT B7, `(.L_x_7676) ;  /* 0x00002d4000077945 */ /* 0x000fe20003800200 */
[----:B------:R-:W-:Y:S02]  /*8a00*/  CS2R R18, SRZ ;  /* 0x0000000000127805 */ /* 0x000fe4000001ff00 */
[----:B------:R-:W-:Y:S02]  /*8a10*/  CS2R R16, SRZ ;  /* 0x0000000000107805 */ /* 0x000fe4000001ff00 */
[----:B------:R-:W-:-:S07]  /*8a20*/  CS2R R22, SRZ ;  /* 0x0000000000167805 */ /* 0x000fce000001ff00 */
        /* <DEDUP_REMOVED lines=21> */
[----:B-1--4-:R-:W-:Y:S05]  /*8b80*/  BRA `(.L_x_7684) ;  /* 0x0000000c00707947 */ /* 0x012fea0003800000 */
.L_x_7682:
[----:B------:R-:W4:Y:S02]  /*8b90*/  LDG.E.U8 R4, desc[UR36][R4.64] ;  /* 0x0000002404047981 */ /* 0x000f24000c1e1100 */
[----:B----4-:R1:W4:Y:S02]  /*8ba0*/  I2F.F64.U16 R16, R4 ;  /* 0x0000000400107312 */ /* 0x0103240000101800 */
[----:B-1--4-:R-:W-:Y:S05]  /*8bb0*/  BRA `(.L_x_7684) ;  /* 0x0000000c00647947 */ /* 0x012fea0003800000 */
.L_x_7681:
[----:B------:R-:W-:-:S09]  /*8bc0*/  UISETP.NE.AND UP0, UPT, UR4, 0x2, UPT ;  /* 0x000000020400788c */ /* 0x000fd2000bf05270 */
[----:B------:R-:W-:Y:S05]  /*8bd0*/  BRA.U !UP0, `(.L_x_7685) ;  /* 0x0000000108287547 */ /* 0x000fea000b800000 */
[----:B------:R-:W-:-:S09]  /*8be0*/  UISETP.NE.AND UP0, UPT, UR4, 0x3, UPT ;  /* 0x000000030400788c */ /* 0x000fd2000bf05270 */
[----:B------:R-:W-:Y:S05]  /*8bf0*/  BRA.U !UP0, `(.L_x_7686) ;  /* 0x0000000108147547 */ /* 0x000fea000b800000 */
[----:B------:R-:W-:-:S09]  /*8c00*/  UISETP.NE.AND UP0, UPT, UR4, 0x4, UPT ;  /* 0x000000040400788c */ /* 0x000fd2000bf05270 */
[----:B------:R-:W-:Y:S05]  /*8c10*/  BRA.U UP0, `(.L_x_7683) ;  /* 0x0000000900f07547 */ /* 0x000fea000b800000 */
[----:B------:R-:W4:Y:S02]  /*8c20*/  LDG.E.64 R16, desc[UR36][R4.64] ;  /* 0x0000002404107981 */ /* 0x000f24000c1e1b00 */
[----:B----4-:R-:W1:Y:S02]  /*8c30*/  I2F.F64.S64 R16, R16 ;  /* 0x0000001000107312 */ /* 0x010e640000301c00 */
[----:B-1----:R-:W-:Y:S05]  /*8c40*/  BRA `(.L_x_7684) ;  /* 0x0000000c00407947 */ /* 0x002fea0003800000 */
.L_x_7686:
[----:B------:R-:W4:Y:S02]  /*8c50*/  LDG.E R4, desc[UR36][R4.64] ;  /* 0x0000002404047981 */ /* 0x000f24000c1e1900 */
[----:B----4-:R1:W4:Y:S02]  /*8c60*/  I2F.F64 R16, R4 ;  /* 0x0000000400107312 */ /* 0x0103240000201c00 */
[----:B-1--4-:R-:W-:Y:S05]  /*8c70*/  BRA `(.L_x_7684) ;  /* 0x0000000c00347947 */ /* 0x012fea0003800000 */
.L_x_7685:
[----:B------:R-:W4:Y:S02]  /*8c80*/  LDG.E.U16 R4, desc[UR36][R4.64] ;  /* 0x0000002404047981 */ /* 0x000f24000c1e1500 */
[----:B----4-:R1:W4:Y:S02]  /*8c90*/  I2F.F64.S16 R16, R4 ;  /* 0x0000000400107312 */ /* 0x0103240000101c00 */
[----:B-1--4-:R-:W-:Y:S05]  /*8ca0*/  BRA `(.L_x_7684) ;  /* 0x0000000c00287947 */ /* 0x012fea0003800000 */
.L_x_7680:
        /* <DEDUP_REMOVED lines=10> */
.L_x_7688:
[----:B------:R-:W4:Y:S02]  /*8d50*/  LDG.E.U16 R0, desc[UR36][R4.64] ;  /* 0x0000002404007981 */ /* 0x000f24000c1e1500 */
[----:B----4-:R-:W-:-:S05]  /*8d60*/  HADD2.F32 R0, -RZ, R0.H0_H0 ;  /* 0x20000000ff007230 */ /* 0x010fca0000004100 */
[----:B------:R-:W-:-:S04]  /*8d70*/  FMUL.FTZ R0, R0, 1 ;  /* 0x3f80000000007820 */ /* 0x000fc80000410000 */
[----:B------:R1:W4:Y:S02]  /*8d80*/  F2F.F64.F32 R16, R0 ;  /* 0x0000000000107310 */ /* 0x0003240000201800 */
[----:B-1--4-:R-:W-:Y:S05]  /*8d90*/  BRA `(.L_x_7684) ;  /* 0x0000000800ec7947 */ /* 0x012fea0003800000 */
.L_x_7687:
        /* <DEDUP_REMOVED lines=10> */
.L_x_7690:
[----:B------:R-:W4:Y:S02]  /*8e40*/  LDG.E.U16 R4, desc[UR36][R4.64] ;  /* 0x0000002404047981 */ /* 0x000f24000c1e1500 */
[----:B----4-:R-:W-:-:S05]  /*8e50*/  HADD2.F32 R0, -RZ, R4.H0_H0 ;  /* 0x20000004ff007230 */ /* 0x010fca0000004100 */
[----:B------:R-:W-:-:S04]  /*8e60*/  FMUL.FTZ R0, R0, 1 ;  /* 0x3f80000000007820 */ /* 0x000fc80000410000 */
[----:B------:R1:W4:Y:S02]  /*8e70*/  F2F.F64.F32 R16, R0 ;  /* 0x0000000000107310 */ /* 0x0003240000201800 */
[----:B-1--4-:R-:W-:Y:S05]  /*8e80*/  BRA `(.L_x_7684) ;  /* 0x0000000800b07947 */ /* 0x012fea0003800000 */
.L_x_7689:
[----:B------:R0:W5:Y:S01]  /*8e90*/  LDG.E.64 R16, desc[UR36][R4.64] ;  /* 0x0000002404107981 */ /* 0x000162000c1e1b00 */
[----:B------:R-:W-:Y:S05]  /*8ea0*/  BRA `(.L_x_7684) ;  /* 0x0000000800a87947 */ /* 0x000fea0003800000 */
.L_x_7679:
        /* <DEDUP_REMOVED lines=13> */
.L_x_7693:
[----:B------:R0:W5:Y:S01]  /*8f80*/  LDG.E.64 R16, desc[UR36][R4.64] ;  /* 0x0000002404107981 */ /* 0x000162000c1e1b00 */
[----:B------:R-:W-:Y:S05]  /*8f90*/  BRA `(.L_x_7684) ;  /* 0x00000008006c7947 */ /* 0x000fea0003800000 */
.L_x_7692:
        /* <DEDUP_REMOVED lines=27> */
.L_x_7695:
        /* <DEDUP_REMOVED lines=13> */
[----:B------:R0:W1:Y:S02]  /*9220*/  F2F.F64.F32 R16, R0 ;  /* 0x0000000000107310 */ /* 0x0000640000201800 */
[----:B01----:R-:W-:Y:S05]  /*9230*/  BRA `(.L_x_7684) ;  /* 0x0000000400c47947 */ /* 0x003fea0003800000 */
.L_x_7694:
[----:B------:R-:W4:Y:S02]  /*9240*/  LDG.E.U16 R0, desc[UR36][R4.64] ;  /* 0x0000002404007981 */ /* 0x000f24000c1e1500 */
[----:B----4-:R-:W-:-:S04]  /*9250*/  IMAD.U32 R0, R0, 0x10000, RZ ;  /* 0x0001000000007824 */ /* 0x010fc800078e00ff */
[----:B------:R-:W-:-:S04]  /*9260*/  FMUL.FTZ R0, R0, 1 ;  /* 0x3f80000000007820 */ /* 0x000fc80000410000 */
[----:B------:R0:W1:Y:S02]  /*9270*/  F2F.F64.F32 R16, R0 ;  /* 0x0000000000107310 */ /* 0x0000640000201800 */
[----:B01----:R-:W-:Y:S05]  /*9280*/  BRA `(.L_x_7684) ;  /* 0x0000000400b07947 */ /* 0x003fea0003800000 */
.L_x_7691:
        /* <DEDUP_REMOVED lines=11> */
.L_x_7698:
        /* <DEDUP_REMOVED lines=21> */
.L_x_7700:
[----:B------:R-:W-:Y:S05]  /*9490*/  BSYNC.RECONVERGENT B0 ;  /* 0x0000000000007941 */ /* 0x000fea0003800200 */
.L_x_7699:
[----:B------:R-:W-:Y:S01]  /*94a0*/  IMAD.SHL.U32 R0, R0, 0x100000, RZ ;  /* 0x0010000000007824 */ /* 0x000fe200078e00ff */
[----:B------:R-:W-:-:S04]  /*94b0*/  LEA R3, R3, 0x3b800000, 0x17 ;  /* 0x3b80000003037811 */ /* 0x000fc800078eb8ff */
[----:B------:R-:W-:-:S05]  /*94c0*/  LOP3.LUT R0, R3, R0, R7, 0xfe, !PT ;  /* 0x0000000003007212 */ /* 0x000fca00078efe07 */
[----:B------:R-:W-:-:S04]  /*94d0*/  FMUL.FTZ R0, R0, 1 ;  /* 0x3f80000000007820 */ /* 0x000fc80000410000 */
[----:B------:R0:W1:Y:S02]  /*94e0*/  F2F.F64.F32 R16, R0 ;  /* 0x0000000000107310 */ /* 0x0000640000201800 */
[----:B01----:R-:W-:Y:S05]  /*94f0*/  BRA `(.L_x_7684) ;  /* 0x0000000400147947 */ /* 0x003fea0003800000 */
.L_x_7697:
        /* <DEDUP_REMOVED lines=21> */
.L_x_7702:
[----:B------:R-:W-:Y:S05]  /*9650*/  BSYNC.RECONVERGENT B0 ;  /* 0x0000000000007941 */ /* 0x000fea0003800200 */
.L_x_7701:
[----:B------:R-:W-:Y:S01]  /*9660*/  IMAD.SHL.U32 R0, R0, 0x200000, RZ ;  /* 0x0020000000007824 */ /* 0x000fe200078e00ff */
[----:B------:R-:W-:-:S04]  /*9670*/  LEA R3, R3, 0x37800000, 0x17 ;  /* 0x3780000003037811 */ /* 0x000fc800078eb8ff */
[----:B------:R-:W-:-:S05]  /*9680*/  LOP3.LUT R0, R3, R0, R7, 0xfe, !PT ;  /* 0x0000000003007212 */ /* 0x000fca00078efe07 */
[----:B------:R-:W-:-:S04]  /*9690*/  FMUL.FTZ R0, R0, 1 ;  /* 0x3f80000000007820 */ /* 0x000fc80000410000 */
[----:B------:R0:W1:Y:S02]  /*96a0*/  F2F.F64.F32 R16, R0 ;  /* 0x0000000000107310 */ /* 0x0000640000201800 */
[----:B01----:R-:W-:Y:S05]  /*96b0*/  BRA `(.L_x_7684) ;  /* 0x0000000000a47947 */ /* 0x003fea0003800000 */
.L_x_7696:
        /* <DEDUP_REMOVED lines=18> */
.L_x_7683:
        /* <DEDUP_REMOVED lines=16> */
.L_x_7705:
[----:B------:R-:W-:Y:S01]  /*98e0*/  CS2R R16, SRZ ;  /* 0x0000000000107805 */ /* 0x000fe2000001ff00 */
[----:B------:R-:W-:Y:S06]  /*98f0*/  BRA `(.L_x_7684) ;  /* 0x0000000000147947 */ /* 0x000fec0003800000 */
.L_x_7704:
[----:B------:R-:W4:Y:S02]  /*9900*/  LDG.E.64 R16, desc[UR36][R4.64] ;  /* 0x0000002404107981 */ /* 0x000f24000c1e1b00 */
[----:B----4-:R-:W0:Y:S02]  /*9910*/  I2F.F64.U64 R16, R16 ;  /* 0x0000001000107312 */ /* 0x010e240000301800 */
[----:B0-----:R-:W-:Y:S05]  /*9920*/  BRA `(.L_x_7684) ;  /* 0x0000000000087947 */ /* 0x001fea0003800000 */
.L_x_7703:
[----:B------:R-:W4:Y:S02]  /*9930*/  LDG.E R4, desc[UR36][R4.64] ;  /* 0x0000002404047981 */ /* 0x000f24000c1e1900 */
[----:B----4-:R1:W4:Y:S02]  /*9940*/  I2F.F64.U32 R16, R4 ;  /* 0x0000000400107312 */ /* 0x0103240000201800 */
.L_x_7684:
[----:B------:R-:W-:Y:S05]  /*9950*/  BSYNC.RECONVERGENT B6 ;  /* 0x0000000000067941 */ /* 0x000fea0003800200 */
.L_x_7678:
        /* <DEDUP_REMOVED lines=20> */
.L_x_7710:
[----:B------:R-:W2:Y:S02]  /*9aa0*/  LDG.E.U8 R4, desc[UR36][R4.64] ;  /* 0x0000002404047981 */ /* 0x000ea4000c1e1100 */
[----:B--2---:R1:W0:Y:S02]  /*9ab0*/  I2F.F64.U16 R22, R4 ;  /* 0x0000000400167312 */ /* 0x0042240000101800 */
[----:B01----:R-:W-:Y:S05]  /*9ac0*/  BRA `(.L_x_7712) ;  /* 0x0000000c00647947 */ /* 0x003fea0003800000 */
.L_x_7709:
        /* <DEDUP_REMOVED lines=9> */
.L_x_7714:
[----:B------:R-:W2:Y:S02]  /*9b60*/  LDG.E R4, desc[UR36][R4.64] ;  /* 0x0000002404047981 */ /* 0x000ea4000c1e1900 */
[----:B--2---:R1:W0:Y:S02]  /*9b70*/  I2F.F64 R22, R4 ;  /* 0x0000000400167312 */ /* 0x0042240000201c00 */
[----:B01----:R-:W-:Y:S05]  /*9b80*/  BRA `(.L_x_7712) ;  /* 0x0000000c00347947 */ /* 0x003fea0003800000 */
.L_x_7713:
[----:B------:R-:W2:Y:S02]  /*9b90*/  LDG.E.U16 R4, desc[UR36][R4.64] ;  /* 0x0000002404047981 */ /* 0x000ea4000c1e1500 */
[----:B--2---:R1:W0:Y:S02]  /*9ba0*/  I2F.F64.S16 R22, R4 ;  /* 0x0000000400167312 */ /* 0x0042240000101c00 */
[----:B01----:R-:W-:Y:S05]  /*9bb0*/  BRA `(.L_x_7712) ;  /* 0x0000000c00287947 */ /* 0x003fea0003800000 */
.L_x_7708:
        /* <DEDUP_REMOVED lines=10> */
.L_x_7716:
[----:B------:R-:W2:Y:S02]  /*9c60*/  LDG.E.U16 R0, desc[UR36][R4.64] ;  /* 0x0000002404007981 */ /* 0x000ea4000c1e1500 */
[----:B--2---:R-:W-:-:S05]  /*9c70*/  HADD2.F32 R0, -RZ, R0.H0_H0 ;  /* 0x20000000ff007230 */ /* 0x004fca0000004100 */
[----:B------:R-:W-:-:S04]  /*9c80*/  FMUL.FTZ R0, R0, 1 ;  /* 0x3f80000000007820 */ /* 0x000fc80000410000 */
[----:B------:R0:W1:Y:S02]  /*9c90*/  F2F.F64.F32 R22, R0 ;  /* 0x0000000000167310 */ /* 0x0000640000201800 */
[----:B01----:R-:W-:Y:S05]  /*9ca0*/  BRA `(.L_x_7712) ;  /* 0x0000000800ec7947 */ /* 0x003fea0003800000 */
.L_x_7715:
        /* <DEDUP_REMOVED lines=10> */
.L_x_7718:
[----:B------:R-:W2:Y:S02]  /*9d50*/  LDG.E.U16 R4, desc[UR36][R4.64] ;  /* 0x0000002404047981 */ /* 0x000ea4000c1e1500 */
[----:B--2---:R-:W-:-:S05]  /*9d60*/  HADD2.F32 R0, -RZ, R4.H0_H0 ;  /* 0x20000004ff007230 */ /* 0x004fca0000004100 */
[----:B------:R-:W-:-:S04]  /*9d70*/  FMUL.FTZ R0, R0, 1 ;  /* 0x3f80000000007820 */ /* 0x000fc80000410000 */
[----:B------:R0:W1:Y:S02]  /*9d80*/  F2F.F64.F32 R22, R0 ;  /* 0x0000000000167310 */ /* 0x0000640000201800 */
[----:B01----:R-:W-:Y:S05]  /*9d90*/  BRA `(.L_x_7712) ;  /* 0x0000000800b07947 */ /* 0x003fea0003800000 */
.L_x_7717:
[----:B------:R0:W5:Y:S01]  /*9da0*/  LDG.E.64 R22, desc[UR36][R4.64] ;  /* 0x0000002404167981 */ /* 0x000162000c1e1b00 */
[----:B------:R-:W-:Y:S05]  /*9db0*/  BRA `(.L_x_7712) ;  /* 0x0000000800a87947 */ /* 0x000fea0003800000 */
.L_x_7707:
        /* <DEDUP_REMOVED lines=13> */
.L_x_7721:
[----:B------:R0:W5:Y:S01]  /*9e90*/  LDG.E.64 R22, desc[UR36][R4.64] ;  /* 0x0000002404167981 */ /* 0x000162000c1e1b00 */
[----:B------:R-:W-:Y:S05]  /*9ea0*/  BRA `(.L_x_7712) ;  /* 0x00000008006c7947 */ /* 0x000fea0003800000 */
.L_x_7720:
        /* <DEDUP_REMOVED lines=27> */
.L_x_7723:
        /* <DEDUP_REMOVED lines=15> */
.L_x_7722:
[----:B------:R-:W2:Y:S02]  /*a150*/  LDG.E.U16 R0, desc[UR36][R4.64] ;  /* 0x0000002404007981 */ /* 0x000ea4000c1e1500 */
[----:B--2---:R-:W-:-:S04]  /*a160*/  IMAD.U32 R0, R0, 0x10000, RZ ;  /* 0x0001000000007824 */ /* 0x004fc800078e00ff */
[----:B------:R-:W-:-:S04]  /*a170*/  FMUL.FTZ R0, R0, 1 ;  /* 0x3f80000000007820 */ /* 0x000fc80000410000 */
[----:B------:R0:W1:Y:S02]  /*a180*/  F2F.F64.F32 R22, R0 ;  /* 0x0000000000167310 */ /* 0x0000640000201800 */
[----:B01----:R-:W-:Y:S05]  /*a190*/  BRA `(.L_x_7712) ;  /* 0x0000000400b07947 */ /* 0x003fea0003800000 */
.L_x_7719:
        /* <DEDUP_REMOVED lines=11> */
.L_x_7726:
        /* <DEDUP_REMOVED lines=21> */
.L_x_7728:
[----:B------:R-:W-:Y:S05]  /*a3a0*/  BSYNC.RECONVERGENT B0 ;  /* 0x0000000000007941 */ /* 0x000fea0003800200 */
.L_x_7727:
[----:B------:R-:W-:Y:S01]  /*a3b0*/  IMAD.SHL.U32 R0, R0, 0x100000, RZ ;  /* 0x0010000000007824 */ /* 0x000fe200078e00ff */
[----:B------:R-:W-:-:S04]  /*a3c0*/  LEA R3, R3, 0x3b800000, 0x17 ;  /* 0x3b80000003037811 */ /* 0x000fc800078eb8ff */
[----:B------:R-:W-:-:S05]  /*a3d0*/  LOP3.LUT R0, R3, R0, R7, 0xfe, !PT ;  /* 0x0000000003007212 */ /* 0x000fca00078efe07 */
[----:B------:R-:W-:-:S04]  /*a3e0*/  FMUL.FTZ R0, R0, 1 ;  /* 0x3f80000000007820 */ /* 0x000fc80000410000 */
[----:B------:R0:W1:Y:S02]  /*a3f0*/  F2F.F64.F32 R22, R0 ;  /* 0x0000000000167310 */ /* 0x0000640000201800 */
[----:B01----:R-:W-:Y:S05]  /*a400*/  BRA `(.L_x_7712) ;  /* 0x0000000400147947 */ /* 0x003fea0003800000 */
.L_x_7725:
        /* <DEDUP_REMOVED lines=21> */
.L_x_7730:
[----:B------:R-:W-:Y:S05]  /*a560*/  BSYNC.RECONVERGENT B0 ;  /* 0x0000000000007941 */ /* 0x000fea0003800200 */
.L_x_7729:
[----:B------:R-:W-:Y:S01]  /*a570*/  IMAD.SHL.U32 R0, R0, 0x200000, RZ ;  /* 0x0020000000007824 */ /* 0x000fe200078e00ff */
[----:B------:R-:W-:-:S04]  /*a580*/  LEA R3, R3, 0x37800000, 0x17 ;  /* 0x3780000003037811 */ /* 0x000fc800078eb8ff */
[----:B------:R-:W-:-:S05]  /*a590*/  LOP3.LUT R0, R3, R0, R7, 0xfe, !PT ;  /* 0x0000000003007212 */ /* 0x000fca00078efe07 */
[----:B------:R-:W-:-:S04]  /*a5a0*/  FMUL.FTZ R0, R0, 1 ;  /* 0x3f80000000007820 */ /* 0x000fc80000410000 */
[----:B------:R0:W1:Y:S02]  /*a5b0*/  F2F.F64.F32 R22, R0 ;  /* 0x0000000000167310 */ /* 0x0000640000201800 */
[----:B01----:R-:W-:Y:S05]  /*a5c0*/  BRA `(.L_x_7712) ;  /* 0x0000000000a47947 */ /* 0x003fea0003800000 */
.L_x_7724:
        /* <DEDUP_REMOVED lines=17> */
[----:B01----:R-:W-:Y:S05]  /*a6e0*/  BRA `(.L_x_7712) ;  /* 0x00000000005c7947 */ /* 0x003fea0003800000 */
.L_x_7711:
        /* <DEDUP_REMOVED lines=16> */
.L_x_7733:
[----:B------:R-:W-:Y:S01]  /*a7f0*/  CS2R R22, SRZ ;  /* 0x0000000000167805 */ /* 0x000fe2000001ff00 */
[----:B------:R-:W-:Y:S06]  /*a800*/  BRA `(.L_x_7712) ;  /* 0x0000000000147947 */ /* 0x000fec0003800000 */
.L_x_7732:
[----:B------:R-:W2:Y:S02]  /*a810*/  LDG.E.64 R22, desc[UR36][R4.64] ;  /* 0x0000002404167981 */ /* 0x000ea4000c1e1b00 */
[----:B--2---:R-:W1:Y:S02]  /*a820*/  I2F.F64.U64 R22, R22 ;  /* 0x0000001600167312 */ /* 0x004e640000301800 */
[----:B-1----:R-:W-:Y:S05]  /*a830*/  BRA `(.L_x_7712) ;  /* 0x0000000000087947 */ /* 0x002fea0003800000 */
.L_x_7731:
[----:B------:R-:W2:Y:S02]  /*a840*/  LDG.E R4, desc[UR36][R4.64] ;  /* 0x0000002404047981 */ /* 0x000ea4000c1e1900 */
[----:B--2---:R1:W0:Y:S02]  /*a850*/  I2F.F64.U32 R22, R4 ;  /* 0x0000000400167312 */ /* 0x0042240000201800 */
.L_x_7712:
[----:B------:R-:W-:Y:S05]  /*a860*/  BSYNC.RECONVERGENT B6 ;  /* 0x0000000000067941 */ /* 0x000fea0003800200 */
.L_x_7706:
        /* <DEDUP_REMOVED lines=19> */
.L_x_7737:
[----:B------:R-:W2:Y:S02]  /*a9a0*/  LDG.E.U8 R4, desc[UR36][R4.64] ;  /* 0x0000002404047981 */ /* 0x000ea4000c1e1100 */
[----:B--2---:R0:W1:Y:S02]  /*a9b0*/  I2F.F64.U16 R18, R4 ;  /* 0x0000000400127312 */ /* 0x0040640000101800 */
[----:B01----:R-:W-:Y:S05]  /*a9c0*/  BRA `(.L_x_7677) ;  /* 0x0000000c00587947 */ /* 0x003fea0003800000 */
.L_x_7736:
        /* <DEDUP_REMOVED lines=9> */
.L_x_7740:
[----:B------:R-:W2:Y:S02]  /*aa60*/  LDG.E R4, desc[UR36][R4.64] ;  /* 0x0000002404047981 */ /* 0x000ea4000c1e1900 */
[----:B--2---:R0:W1:Y:S02]  /*aa70*/  I2F.F64 R18, R4 ;  /* 0x0000000400127312 */ /* 0x0040640000201c00 */
[----:B01----:R-:W-:Y:S05]  /*aa80*/  BRA `(.L_x_7677) ;  /* 0x0000000c00287947 */ /* 0x003fea0003800000 */
.L_x_7739:
[----:B------:R-:W2:Y:S02]  /*aa90*/  LDG.E.U16 R4, desc[UR36][R4.64] ;  /* 0x0000002404047981 */ /* 0x000ea4000c1e1500 */
[----:B--2---:R0:W1:Y:S02]  /*aaa0*/  I2F.F64.S16 R18, R4 ;  /* 0x0000000400127312 */ /* 0x0040640000101c00 */
[----:B01----:R-:W-:Y:S05]  /*aab0*/  BRA `(.L_x_7677) ;  /* 0x0000000c001c7947 */ /* 0x003fea0003800000 */
.L_x_7735:
        /* <DEDUP_REMOVED lines=10> */
.L_x_7742:
[----:B------:R-:W2:Y:S02]  /*ab60*/  LDG.E.U16 R0, desc[UR36][R4.64] ;  /* 0x0000002404007981 */ /* 0x000ea4000c1e1500 */
[----:B--2---:R-:W-:-:S05]  /*ab70*/  HADD2.F32 R0, -RZ, R0.H0_H0 ;  /* 0x20000000ff007230 */ /* 0x004fca0000004100 */
[----:B------:R-:W-:-:S04]  /*ab80*/  FMUL.FTZ R0, R0, 1 ;  /* 0x3f80000000007820 */ /* 0x000fc80000410000 */
[----:B------:R0:W1:Y:S02]  /*ab90*/  F2F.F64.F32 R18, R0 ;  /* 0x0000000000127310 */ /* 0x0000640000201800 */
[----:B01----:R-:W-:Y:S05]  /*aba0*/  BRA `(.L_x_7677) ;  /* 0x0000000800e07947 */ /* 0x003fea0003800000 */
.L_x_7741:
        /* <DEDUP_REMOVED lines=10> */
.L_x_7744:
[----:B------:R-:W2:Y:S02]  /*ac50*/  LDG.E.U16 R4, desc[UR36][R4.64] ;  /* 0x0000002404047981 */ /* 0x000ea4000c1e1500 */
[----:B--2---:R-:W-:-:S05]  /*ac60*/  HADD2.F32 R0, -RZ, R4.H0_H0 ;  /* 0x20000004ff007230 */ /* 0x004fca0000004100 */
[----:B------:R-:W-:-:S04]  /*ac70*/  FMUL.FTZ R0, R0, 1 ;  /* 0x3f80000000007820 */ /* 0x000fc80000410000 */
[----:B------:R0:W1:Y:S02]  /*ac80*/  F2F.F64.F32 R18, R0 ;  /* 0x0000000000127310 */ /* 0x0000640000201800 */
[----:B01----:R-:W-:Y:S05]  /*ac90*/  BRA `(.L_x_7677) ;  /* 0x0000000800a47947 */ /* 0x003fea0003800000 */
.L_x_7743:
[----:B------:R0:W5:Y:S01]  /*aca0*/  LDG.E.64 R18, desc[UR36][R4.64] ;  /* 0x0000002404127981 */ /* 0x000162000c1e1b00 */
[----:B------:R-:W-:Y:S05]  /*acb0*/  BRA `(.L_x_7677) ;  /* 0x00000008009c7947 */ /* 0x000fea0003800000 */
.L_x_7734:
        /* <DEDUP_REMOVED lines=13> */
.L_x_7747:
[----:B------:R0:W5:Y:S01]  /*ad90*/  LDG.E.64 R18, desc[UR36][R4.64] ;  /* 0x0000002404127981 */ /* 0x000162000c1e1b00 */
[----:B------:R-:W-:Y:S05]  /*ada0*/  BRA `(.L_x_7677) ;  /* 0x0000000800607947 */ /* 0x000fea0003800000 */
.L_x_7746:
        /* <DEDUP_REMOVED lines=27> */
.L_x_7749:
        /* <DEDUP_REMOVED lines=15> */
.L_x_7748:
[----:B------:R-:W2:Y:S02]  /*b050*/  LDG.E.U16 R0, desc[UR36][R4.64] ;  /* 0x0000002404007981 */ /* 0x000ea4000c1e1500 */
[----:B--2---:R-:W-:-:S04]  /*b060*/  IMAD.U32 R0, R0, 0x10000, RZ ;  /* 0x0001000000007824 */ /* 0x004fc800078e00ff */
[----:B------:R-:W-:-:S04]  /*b070*/  FMUL.FTZ R0, R0, 1 ;  /* 0x3f80000000007820 */ /* 0x000fc80000410000 */
[----:B------:R0:W1:Y:S02]  /*b080*/  F2F.F64.F32 R18, R0 ;  /* 0x0000000000127310 */ /* 0x0000640000201800 */
[----:B01----:R-:W-:Y:S05]  /*b090*/  BRA `(.L_x_7677) ;  /* 0x0000000400a47947 */ /* 0x003fea0003800000 */
.L_x_7745:
        /* <DEDUP_REMOVED lines=11> */
.L_x_7752:
[----:B------:R-:W2:Y:S02]  /*b150*/  LDG.E.U8 R4, desc[UR36][R4.64] ;  /* 0x0000002404047981 */ /* 0x000ea4000c1e1100 */
        /* <DEDUP_REMOVED lines=19> */
.L_x_7754:
[----:B------:R-:W-:Y:S05]  /*b290*/  BSYNC.RECONVERGENT B0 ;  /* 0x0000000000007941 */ /* 0x000fea0003800200 */
.L_x_7753:
[----:B------:R-:W-:Y:S01]  /*b2a0*/  IMAD.SHL.U32 R0, R0, 0x100000, RZ ;  /* 0x0010000000007824 */ /* 0x000fe200078e00ff */
[----:B------:R-:W-:-:S04]  /*b2b0*/  LEA R3, R3, 0x3b800000, 0x17 ;  /* 0x3b80000003037811 */ /* 0x000fc800078eb8ff */
[----:B------:R-:W-:-:S05]  /*b2c0*/  LOP3.LUT R0, R3, R0, R7, 0xfe, !PT ;  /* 0x0000000003007212 */ /* 0x000fca00078efe07 */
[----:B------:R-:W-:-:S04]  /*b2d0*/  FMUL.FTZ R0, R0, 1 ;  /* 0x3f80000000007820 */ /* 0x000fc80000410000 */
[----:B------:R0:W1:Y:S02]  /*b2e0*/  F2F.F64.F32 R18, R0 ;  /* 0x0000000000127310 */ /* 0x0000640000201800 */
[----:B01----:R-:W-:Y:S05]  /*b2f0*/  BRA `(.L_x_7677) ;  /* 0x00000004000c7947 */ /* 0x003fea0003800000 */
.L_x_7751:
        /* <DEDUP_REMOVED lines=20> */
.L_x_7756:
[----:B------:R-:W-:Y:S05]  /*b440*/  BSYNC.RECONVERGENT B0 ;  /* 0x0000000000007941 */ /* 0x000fea0003800200 */
.L_x_7755:
[----:B------:R-:W-:Y:S01]  /*b450*/  IMAD.SHL.U32 R0, R0, 0x200000, RZ ;  /* 0x0020000000007824 */ /* 0x000fe200078e00ff */
[----:B------:R-:W-:-:S04]  /*b460*/  LEA R3, R3, 0x37800000, 0x17 ;  /* 0x3780000003037811 */ /* 0x000fc800078eb8ff */
[----:B------:R-:W-:-:S05]  /*b470*/  LOP3.LUT R0, R3, R0, R7, 0xfe, !PT ;  /* 0x0000000003007212 */ /* 0x000fca00078efe07 */
[----:B------:R-:W-:-:S04]  /*b480*/  FMUL.FTZ R0, R0, 1 ;  /* 0x3f80000000007820 */ /* 0x000fc80000410000 */
[----:B------:R0:W1:Y:S02]  /*b490*/  F2F.F64.F32 R18, R0 ;  /* 0x0000000000127310 */ /* 0x0000640000201800 */
[----:B01----:R-:W-:Y:S05]  /*b4a0*/  BRA `(.L_x_7677) ;  /* 0x0000000000a07947 */ /* 0x003fea0003800000 */
.L_x_7750:
        /* <DEDUP_REMOVED lines=18> */
.L_x_7738:
        /* <DEDUP_REMOVED lines=16> */
.L_x_7759:
[----:B------:R-:W-:Y:S05]  /*b6d0*/  BRA `(.L_x_7677) ;  /* 0x0000000000147947 */ /* 0x000fea0003800000 */
.L_x_7758:
[----:B------:R-:W2:Y:S02]  /*b6e0*/  LDG.E.64 R18, desc[UR36][R4.64] ;  /* 0x0000002404127981 */ /* 0x000ea4000c1e1b00 */
[----:B--2---:R-:W0:Y:S02]  /*b6f0*/  I2F.F64.U64 R18, R18 ;  /* 0x0000001200127312 */ /* 0x004e240000301800 */
[----:B0-----:R-:W-:Y:S05]  /*b700*/  BRA `(.L_x_7677) ;  /* 0x0000000000087947 */ /* 0x001fea0003800000 */
.L_x_7757:
[----:B------:R-:W2:Y:S02]  /*b710*/  LDG.E R4, desc[UR36][R4.64] ;  /* 0x0000002404047981 */ /* 0x000ea4000c1e1900 */
[----:B--2---:R0:W1:Y:S02]  /*b720*/  I2F.F64.U32 R18, R4 ;  /* 0x0000000400127312 */ /* 0x0040640000201800 */
.L_x_7677:
[----:B------:R-:W-:Y:S05]  /*b730*/  BSYNC.RECONVERGENT B7 ;  /* 0x0000000000077941 */ /* 0x000fea0003800200 */
.L_x_7676:
[----:B------:R-:W2:Y:S01]  /*b740*/  LDC.U8 R33, c[0x0][0x3bc] ;  /* 0x0000ef00ff217b82 */ /* 0x000ea20000000000 */
[CC--:B------:R-:W-:Y:S01]  /*b750*/  ISETP.GE.AND P2, PT, R34.reuse, R2.reuse, PT ;  /* 0x000000022200720c */ /* 0x0c0fe20003f46270 */
[C---:B------:R-:W-:Y:S01]  /*b760*/  VIADD R3, R34.reuse, 0x100 ;  /* 0x0000010022037836 */ /* 0x040fe20000000000 */
[----:B------:R-:W-:Y:S01]  /*b770*/  BSSY.RECONVERGENT B0, `(.L_x_7760) ;  /* 0x000001c000007945 */ /* 0x000fe20003800200 */
[C---:B01--4-:R-:W-:Y:S02]  /*b780*/  VIADD R5, R34.reuse, 0x180 ;  /* 0x0000018022057836 */ /* 0x053fe40000000000 */
[----:B------:R-:W-:Y:S01]  /*b790*/  VIADD R35, R34, 0x80 ;  /* 0x0000008022237836 */ /* 0x000fe20000000000 */
[-C--:B------:R-:W-:Y:S02]  /*b7a0*/  ISETP.GE.AND P0, PT, R3, R2.reuse, PT ;  /* 0x000000020300720c */ /* 0x080fe40003f06270 */
[-C--:B------:R-:W-:Y:S02]  /*b7b0*/  ISETP.GE.AND P1, PT, R5, R2.reuse, PT ;  /* 0x000000020500720c */ /* 0x080fe40003f26270 */
[----:B------:R-:W-:-:S03]  /*b7c0*/  ISETP.GE.AND P4, PT, R35, R2, PT ;  /* 0x000000022300720c */ /* 0x000fc60003f86270 */
[----:B------:R-:W-:Y:S10]  /*b7d0*/  @P2 BRA `(.L_x_7761) ;  /* 0x0000000000542947 */ /* 0x000ff40003800000 */
[----:B-----5:R-:W-:-:S15]  /*b7e0*/  DSETP.GEU.AND P3, PT, |R40|, 0.5, PT ;  /* 0x3fe000002800742a */ /* 0x020fde0003f6e200 */
[----:B------:R-:W-:-:S15]  /*b7f0*/  NOP ;  /* 0x0000000000007918 */ /* 0x000fde0000000000 */
[----:B------:R-:W-:-:S15]  /*b800*/  NOP ;  /* 0x0000000000007918 */ /* 0x000fde0000000000 */
[----:B------:R-:W-:-:S15]  /*b810*/  NOP ;  /* 0x0000000000007918 */ /* 0x000fde0000000000 */
[----:B------:R-:W-:-:S04]  /*b820*/  NOP ;  /* 0x0000000000007918 */ /* 0x000fc80000000000 */
[----:B--23--:R-:W0:-:S15]  /*b830*/  DADD R6, R42, -R44 ;  /* 0x000000002a067229 */ /* 0x00ce1e000000082c */
        /* <DEDUP_REMOVED lines=14> */
[----:B0-----:R0:W1:Y:S02]  /*b920*/  @P3 DFMA R4, -R6, R40, R42 ;  /* 0x000000280604322b */ /* 0x001064000000012a */
.L_x_7761:
[----:B------:R-:W-:Y:S05]  /*b930*/  BSYNC.RECONVERGENT B0 ;  /* 0x0000000000007941 */ /* 0x000fea0003800200 */
.L_x_7760:
[----:B------:R-:W-:Y:S04]  /*b940*/  BSSY.RECONVERGENT B0, `(.L_x_7762) ;  /* 0x0000017000007945 */ /* 0x000fe80003800200 */
[----:B------:R-:W-:Y:S05]  /*b950*/  @P4 BRA `(.L_x_7763) ;  /* 0x0000000000544947 */ /* 0x000fea0003800000 */
[----:B-----5:R-:W-:-:S15]  /*b960*/  DSETP.GEU.AND P3, PT, |R36|, 0.5, PT ;  /* 0x3fe000002400742a */ /* 0x020fde0003f6e200 */
        /* <DEDUP_REMOVED lines=19> */
[----:B0-----:R4:W0:Y:S02]  /*baa0*/  @P3 DFMA R28, -R6, R36, R38 ;  /* 0x00000024061c322b */ /* 0x0018240000000126 */
.L_x_7763:
[----:B------:R-:W-:Y:S05]  /*bab0*/  BSYNC.RECONVERGENT B0 ;  /* 0x0000000000007941 */ /* 0x000fea0003800200 */
.L_x_7762:
[----:B------:R-:W-:Y:S04]  /*bac0*/  BSSY.RECONVERGENT B0, `(.L_x_7764) ;  /* 0x0000017000007945 */ /* 0x000fe80003800200 */
[----:B------:R-:W-:Y:S05]  /*bad0*/  @P0 BRA `(.L_x_7765) ;  /* 0x0000000000540947 */ /* 0x000fea0003800000 */
[----:B-----5:R-:W-:-:S15]  /*bae0*/  DSETP.GEU.AND P0, PT, |R26|, 0.5, PT ;  /* 0x3fe000001a00742a */ /* 0x020fde0003f0e200 */
[----:B------:R-:W-:-:S15]  /*baf0*/  NOP ;  /* 0x0000000000007918 */ /* 0x000fde0000000000 */
[----:B------:R-:W-:-:S15]  /*bb00*/  NOP ;  /* 0x0000000000007918 */ /* 0x000fde0000000000 */
[----:B------:R-:W-:-:S15]  /*bb10*/  NOP ;  /* 0x0000000000007918 */ /* 0x000fde0000000000 */
[----:B------:R-:W-:-:S04]  /*bb20*/  NOP ;  /* 0x0000000000007918 */ /* 0x000fc80000000000 */
[----:B0---4-:R-:W0:-:S15]  /*bb30*/  DADD R6, R30, -R24 ;  /* 0x000000001e067229 */ /* 0x011e1e0000000818 */
        /* <DEDUP_REMOVED lines=14> */
[----:B0-----:R0:W4:Y:S02]  /*bc20*/  @P0 DFMA R24, -R6, R26, R30 ;  /* 0x0000001a0618022b */ /* 0x001124000000011e */
.L_x_7765:
[----:B------:R-:W-:Y:S05]  /*bc30*/  BSYNC.RECONVERGENT B0 ;  /* 0x0000000000007941 */ /* 0x000fea0003800200 */
.L_x_7764:
        /* <DEDUP_REMOVED lines=23> */
.L_x_7767:
[----:B------:R-:W-:Y:S05]  /*bdb0*/  BSYNC.RECONVERGENT B0 ;  /* 0x0000000000007941 */ /* 0x000fea0003800200 */
.L_x_7766:
[----:B------:R-:W-:Y:S04]  /*bdc0*/  BSSY.RECONVERGENT B6, `(.L_x_7768) ;  /* 0x0000150000067945 */ /* 0x000fe80003800200 */
[----:B------:R-:W-:Y:S05]  /*bdd0*/  @P2 BRA `(.L_x_7769) ;  /* 0x0000001400382947 */ /* 0x000fea0003800000 */
[----:B------:R-:W1:Y:S01]  /*bde0*/  LDCU UR4, c[0x0][0x3c0] ;  /* 0x00007800ff0477ac */ /* 0x000e620008000800 */
[----:B------:R-:W3:Y:S01]  /*bdf0*/  LDC.64 R8, c[0x0][0x388] ;  /* 0x0000e200ff087b82 */ /* 0x000ee20000000a00 */
[----:B------:R-:W-:Y:S01]  /*be00*/  IMAD R0, R32, 0x200, R34 ;  /* 0x0000020020007824 */ /* 0x000fe200078e0222 */
[----:B0-2-4-:R-:W-:-:S03]  /*be10*/  PRMT R6, R33, 0x9910, RZ ;  /* 0x0000991021067816 */ /* 0x015fc600000000ff */
[----:B-1----:R-:W-:Y:S02]  /*be20*/  IMAD R3, R0, UR4, RZ ;  /* 0x0000000400037c24 */ /* 0x002fe4000f8e02ff */
        /* <DEDUP_REMOVED lines=13> */
[----:B------:R-:W0:Y:S01]  /*bf00*/  F2I.F64.TRUNC R5, R4 ;  /* 0x0000000400057311 */ /* 0x000e22000030d100 */
[----:B------:R-:W-:Y:S01]  /*bf10*/  IMAD.MOV.U32 R34, RZ, RZ, R35 ;  /* 0x000000ffff227224 */ /* 0x000fe200078e0023 */
[----:B0-----:R0:W-:Y:S01]  /*bf20*/  STG.E.U8 desc[UR36][R8.64], R5 ;  /* 0x0000000508007986 */ /* 0x0011e2000c101124 */
[----:B------:R-:W-:Y:S05]  /*bf30*/  BRA `(.L_x_7769) ;  /* 0x0000001000e07947 */ /* 0x000fea0003800000 */
.L_x_7773:
[----:B------:R-:W0:Y:S01]  /*bf40*/  F2I.S64.F64.TRUNC R4, R4 ;  /* 0x0000000400047311 */ /* 0x000e22000030d900 */
[----:B------:R-:W-:Y:S02]  /*bf50*/  IMAD.MOV.U32 R34, RZ, RZ, R35 ;  /* 0x000000ffff227224 */ /* 0x000fe400078e0023 */
[----:B0-----:R-:W-:-:S05]  /*bf60*/  IMAD.MOV.U32 R3, RZ, RZ, R4 ;  /* 0x000000ffff037224 */ /* 0x001fca00078e0004 */
[----:B------:R0:W-:Y:S01]  /*bf70*/  STG.E.U8 desc[UR36][R8.64], R3 ;  /* 0x0000000308007986 */ /* 0x0001e2000c101124 */
[----:B------:R-:W-:Y:S05]  /*bf80*/  BRA `(.L_x_7769) ;  /* 0x0000001000cc7947 */ /* 0x000fea0003800000 */
.L_x_7772:
[----:B------:R-:W-:-:S13]  /*bf90*/  ISETP.NE.AND P0, PT, R0, 0x2, PT ;  /* 0x000000020000780c */ /* 0x000fda0003f05270 */
[----:B------:R-:W-:Y:S05]  /*bfa0*/  @!P0 BRA `(.L_x_7775) ;  /* 0x0000000000308947 */ /* 0x000fea0003800000 */
[----:B------:R-:W-:-:S13]  /*bfb0*/  ISETP.NE.AND P0, PT, R0, 0x3, PT ;  /* 0x000000030000780c */ /* 0x000fda0003f05270 */
[----:B------:R-:W-:Y:S05]  /*bfc0*/  @!P0 BRA `(.L_x_7776) ;  /* 0x0000000000188947 */ /* 0x000fea0003800000 */
[----:B------:R-:W-:-:S13]  /*bfd0*/  ISETP.NE.AND P0, PT, R0, 0x4, PT ;  /* 0x000000040000780c */ /* 0x000fda0003f05270 */
[----:B------:R-:W-:Y:S05]  /*bfe0*/  @P0 BRA `(.L_x_7774) ;  /* 0x0000000c00ec0947 */ /* 0x000fea0003800000 */
[----:B------:R-:W0:Y:S01]  /*bff0*/  F2I.S64.F64.TRUNC R4, R4 ;  /* 0x0000000400047311 */ /* 0x000e22000030d900 */
[----:B------:R-:W-:Y:S01]  /*c000*/  IMAD.MOV.U32 R34, RZ, RZ, R35 ;  /* 0x000000ffff227224 */ /* 0x000fe200078e0023 */
[----:B0-----:R0:W-:Y:S01]  /*c010*/  STG.E.64 desc[UR36][R8.64], R4 ;  /* 0x0000000408007986 */ /* 0x0011e2000c101b24 */
[----:B------:R-:W-:Y:S05]  /*c020*/  BRA `(.L_x_7769) ;  /* 0x0000001000a47947 */ /* 0x000fea0003800000 */
.L_x_7776:
[----:B------:R-:W0:Y:S01]  /*c030*/  F2I.F64.TRUNC R5, R4 ;  /* 0x0000000400057311 */ /* 0x000e22000030d100 */
[----:B------:R-:W-:Y:S01]  /*c040*/  IMAD.MOV.U32 R34, RZ, RZ, R35 ;  /* 0x000000ffff227224 */ /* 0x000fe200078e0023 */
[----:B0-----:R0:W-:Y:S01]  /*c050*/  STG.E desc[UR36][R8.64], R5 ;  /* 0x0000000508007986 */ /* 0x0011e2000c101924 */
[----:B------:R-:W-:Y:S05]  /*c060*/  BRA `(.L_x_7769) ;  /* 0x0000001000947947 */ /* 0x000fea0003800000 */
.L_x_7775:
[----:B------:R-:W0:Y:S01]  /*c070*/  F2I.F64.TRUNC R5, R4 ;  /* 0x0000000400057311 */ /* 0x000e22000030d100 */
[----:B------:R-:W-:Y:S01]  /*c080*/  IMAD.MOV.U32 R34, RZ, RZ, R35 ;  /* 0x000000ffff227224 */ /* 0x000fe200078e0023 */
[----:B0-----:R0:W-:Y:S01]  /*c090*/  STG.E.U16 desc[UR36][R8.64], R5 ;  /* 0x0000000508007986 */ /* 0x0011e2000c101524 */
[----:B------:R-:W-:Y:S05]  /*c0a0*/  BRA `(.L_x_7769) ;  /* 0x0000001000847947 */ /* 0x000fea0003800000 */
.L_x_7771:
        /* <DEDUP_REMOVED lines=18> */
.L_x_7778:
        /* <DEDUP_REMOVED lines=13> */
.L_x_7777:
        /* <DEDUP_REMOVED lines=19> */
.L_x_7780:
        /* <DEDUP_REMOVED lines=14> */
.L_x_7779:
[----:B------:R0:W-:Y:S01]  /*c4b0*/  STG.E.64 desc[UR36][R8.64], R4 ;  /* 0x0000000408007986 */ /* 0x0001e2000c101b24 */
[----:B------:R-:W-:Y:S01]  /*c4c0*/  IMAD.MOV.U32 R34, RZ, RZ, R35 ;  /* 0x000000ffff227224 */ /* 0x000fe200078e0023 */
[----:B------:R-:W-:Y:S06]  /*c4d0*/  BRA `(.L_x_7769) ;  /* 0x0000000c00787947 */ /* 0x000fec0003800000 */
.L_x_7770:
        /* <DEDUP_REMOVED lines=8> */
[----:B------:R-:W0:Y:S01]  /*c560*/  DSETP.NEU.AND P0, PT, R4, RZ, PT ;  /* 0x000000ff0400722a */ /* 0x000e220003f0d000 */
[----:B------:R-:W-:Y:S01]  /*c570*/  IMAD.MOV.U32 R34, RZ, RZ, R35 ;  /* 0x000000ffff227224 */ /* 0x000fe200078e0023 */
[----:B0-----:R-:W-:-:S05]  /*c580*/  SEL R3, RZ, 0x1, !P0 ;  /* 0x00000001ff037807 */ /* 0x001fca0004000000 */
[----:B------:R0:W-:Y:S01]  /*c590*/  STG.E.U8 desc[UR36][R8.64], R3 ;  /* 0x0000000308007986 */ /* 0x0001e2000c101124 */
[----:B------:R-:W-:Y:S05]  /*c5a0*/  BRA `(.L_x_7769) ;  /* 0x0000000c00447947 */ /* 0x000fea0003800000 */
.L_x_7783:
[----:B------:R-:W-:Y:S01]  /*c5b0*/  CS2R R6, SRZ ;  /* 0x0000000000067805 */ /* 0x000fe2000001ff00 */
[----:B------:R-:W-:-:S04]  /*c5c0*/  IMAD.MOV.U32 R34, RZ, RZ, R35 ;  /* 0x000000ffff227224 */ /* 0x000fc800078e0023 */
[----:B------:R0:W-:Y:S01]  /*c5d0*/  STG.E.128 desc[UR36][R8.64], R4 ;  /* 0x0000000408007986 */ /* 0x0001e2000c101d24 */
[----:B------:R-:W-:Y:S05]  /*c5e0*/  BRA `(.L_x_7769) ;  /* 0x0000000c00347947 */ /* 0x000fea0003800000 */
.L_x_7782:
        /* <DEDUP_REMOVED lines=27> */
.L_x_7787:
[----:B------:R-:W-:Y:S05]  /*c7a0*/  BSYNC.RECONVERGENT B0 ;  /* 0x0000000000007941 */ /* 0x000fea0003800200 */
.L_x_7786:
[----:B------:R-:W-:Y:S01]  /*c7b0*/  LOP3.LUT R7, R0, 0x80, R7, 0xf8, !PT ;  /* 0x0000008000077812 */ /* 0x000fe200078ef807 */
[----:B------:R-:W-:-:S04]  /*c7c0*/  IMAD.MOV.U32 R34, RZ, RZ, R35 ;  /* 0x000000ffff227224 */ /* 0x000fc800078e0023 */
[----:B------:R0:W-:Y:S01]  /*c7d0*/  STG.E.U8 desc[UR36][R8.64], R7 ;  /* 0x0000000708007986 */ /* 0x0001e2000c101124 */
[----:B------:R-:W-:Y:S05]  /*c7e0*/  BRA `(.L_x_7769) ;  /* 0x0000000800b47947 */ /* 0x000fea0003800000 */
.L_x_7785:
        /* <DEDUP_REMOVED lines=23> */
.L_x_7789:
[----:B------:R-:W-:Y:S05]  /*c960*/  BSYNC.RECONVERGENT B0 ;  /* 0x0000000000007941 */ /* 0x000fea0003800200 */
.L_x_7788:
[----:B------:R-:W-:Y:S01]  /*c970*/  LOP3.LUT R7, R0, 0x80, R7, 0xf8, !PT ;  /* 0x0000008000077812 */ /* 0x000fe200078ef807 */
[----:B------:R-:W-:-:S04]  /*c980*/  IMAD.MOV.U32 R34, RZ, RZ, R35 ;  /* 0x000000ffff227224 */ /* 0x000fc800078e0023 */
[----:B------:R0:W-:Y:S01]  /*c990*/  STG.E.U8 desc[UR36][R8.64], R7 ;  /* 0x0000000708007986 */ /* 0x0001e2000c101124 */
[----:B------:R-:W-:Y:S05]  /*c9a0*/  BRA `(.L_x_7769) ;  /* 0x0000000800447947 */ /* 0x000fea0003800000 */
.L_x_7784:
        /* <DEDUP_REMOVED lines=13> */
.L_x_7781:
        /* <DEDUP_REMOVED lines=8> */
[----:B------:R-:W0:Y:S01]  /*cb00*/  F2I.U32.F64.TRUNC R5, R4 ;  /* 0x0000000400057311 */ /* 0x000e22000030d000 */
[----:B------:R-:W-:Y:S01]  /*cb10*/  IMAD.MOV.U32 R34, RZ, RZ, R35 ;  /* 0x000000ffff227224 */ /* 0x000fe200078e0023 */
[----:B0-----:R0:W-:Y:S01]  /*cb20*/  STG.E.U16 desc[UR36][R8.64], R5 ;  /* 0x0000000508007986 */ /* 0x0011e2000c101524 */
[----:B------:R-:W-:Y:S05]  /*cb30*/  BRA `(.L_x_7769) ;  /* 0x0000000400e07947 */ /* 0x000fea0003800000 */
.L_x_7792:
        /* <DEDUP_REMOVED lines=21> */
.L_x_7795:
[----:B------:R-:W-:-:S04]  /*cc90*/  SHF.R.U32.HI R0, RZ, 0x14, R7 ;  /* 0x00000014ff007819 */ /* 0x000fc80000011607 */
[----:B------:R-:W-:-:S04]  /*cca0*/  LOP3.LUT R0, R0, 0x1, RZ, 0xc0, !PT ;  /* 0x0000000100007812 */ /* 0x000fc800078ec0ff */
[----:B------:R-:W-:-:S04]  /*ccb0*/  IADD3 R0, PT, PT, R7, 0x487ffff, R0 ;  /* 0x0487ffff07007810 */ /* 0x000fc80007ffe000 */
[----:B------:R-:W-:-:S04]  /*ccc0*/  SHF.R.U32.HI R0, RZ, 0x14, R0 ;  /* 0x00000014ff007819 */ /* 0x000fc80000011600 */
[----:B------:R-:W-:-:S07]  /*ccd0*/  LOP3.LUT R3, R0, 0xff, RZ, 0xc0, !PT ;  /* 0x000000ff00037812 */ /* 0x000fce00078ec0ff */
.L_x_7796:
[----:B------:R-:W-:-:S04]  /*cce0*/  SHF.R.U32.HI R0, RZ, 0x18, R7 ;  /* 0x00000018ff007819 */ /* 0x000fc80000011607 */
[----:B------:R-:W-:-:S07]  /*ccf0*/  LOP3.LUT R0, R3, 0x80, R0, 0xf8, !PT ;  /* 0x0000008003007812 */ /* 0x000fce00078ef800 */
.L_x_7794:
[----:B------:R-:W-:Y:S05]  /*cd00*/  BSYNC.RECONVERGENT B0 ;  /* 0x0000000000007941 */ /* 0x000fea0003800200 */
.L_x_7793:
[----:B------:R0:W-:Y:S01]  /*cd10*/  STG.E.U8 desc[UR36][R8.64], R0 ;  /* 0x0000000008007986 */ /* 0x0001e2000c101124 */
[----:B------:R-:W-:Y:S01]  /*cd20*/  IMAD.MOV.U32 R34, RZ, RZ, R35 ;  /* 0x000000ffff227224 */ /* 0x000fe200078e0023 */
[----:B------:R-:W-:Y:S06]  /*cd30*/  BRA `(.L_x_7769) ;  /* 0x0000000400607947 */ /* 0x000fec0003800000 */
.L_x_7791:
        /* <DEDUP_REMOVED lines=21> */
.L_x_7799:
[----:B------:R-:W-:-:S04]  /*ce90*/  SHF.R.U32.HI R0, RZ, 0x15, R7 ;  /* 0x00000015ff007819 */ /* 0x000fc80000011607 */
[----:B------:R-:W-:-:S04]  /*cea0*/  LOP3.LUT R0, R0, 0x1, RZ, 0xc0, !PT ;  /* 0x0000000100007812 */ /* 0x000fc800078ec0ff */
[----:B------:R-:W-:-:S04]  /*ceb0*/  IADD3 R0, PT, PT, R7, 0x88fffff, R0 ;  /* 0x088fffff07007810 */ /* 0x000fc80007ffe000 */
[----:B------:R-:W-:-:S04]  /*cec0*/  SHF.R.U32.HI R0, RZ, 0x15, R0 ;  /* 0x00000015ff007819 */ /* 0x000fc80000011600 */
[----:B------:R-:W-:-:S07]  /*ced0*/  LOP3.LUT R3, R0, 0xff, RZ, 0xc0, !PT ;  /* 0x000000ff00037812 */ /* 0x000fce00078ec0ff */
.L_x_7800:
[----:B------:R-:W-:-:S04]  /*cee0*/  SHF.R.U32.HI R0, RZ, 0x18, R7 ;  /* 0x00000018ff007819 */ /* 0x000fc80000011607 */
[----:B------:R-:W-:-:S07]  /*cef0*/  LOP3.LUT R0, R3, 0x80, R0, 0xf8, !PT ;  /* 0x0000008003007812 */ /* 0x000fce00078ef800 */
.L_x_7798:
[----:B------:R-:W-:Y:S05]  /*cf00*/  BSYNC.RECONVERGENT B0 ;  /* 0x0000000000007941 */ /* 0x000fea0003800200 */
.L_x_7797:
[----:B------:R0:W-:Y:S01]  /*cf10*/  STG.E.U8 desc[UR36][R8.64], R0 ;  /* 0x0000000008007986 */ /* 0x0001e2000c101124 */
[----:B------:R-:W-:Y:S01]  /*cf20*/  IMAD.MOV.U32 R34, RZ, RZ, R35 ;  /* 0x000000ffff227224 */ /* 0x000fe200078e0023 */
[----:B------:R-:W-:Y:S06]  /*cf30*/  BRA `(.L_x_7769) ;  /* 0x0000000000e07947 */ /* 0x000fec0003800000 */
.L_x_7790:
[----:B------:R-:W-:-:S13]  /*cf40*/  ISETP.NE.AND P0, PT, R0, 0x1c, PT ;  /* 0x0000001c0000780c */ /* 0x000fda0003f05270 */
[----:B------:R-:W-:Y:S05]  /*cf50*/  @!P0 BRA `(.L_x_7801) ;  /* 0x0000000000cc8947 */ /* 0x000fea0003800000 */
[----:B------:R-:W-:-:S13]  /*cf60*/  ISETP.NE.AND P0, PT, R0, 0x1d, PT ;  /* 0x0000001d0000780c */ /* 0x000fda0003f05270 */
[----:B------:R-:W-:Y:S05]  /*cf70*/  @!P0 BRA `(.L_x_7802) ;  /* 0x0000000000b48947 */ /* 0x000fea0003800000 */
[----:B------:R-:W-:-:S13]  /*cf80*/  ISETP.NE.AND P0, PT, R0, 0x2c, PT ;  /* 0x0000002c0000780c */ /* 0x000fda0003f05270 */
[----:B------:R-:W-:Y:S05]  /*cf90*/  @!P0 BRA `(.L_x_7803) ;  /* 0x0000000000488947 */ /* 0x000fea0003800000 */
.L_x_7774:
        /* <DEDUP_REMOVED lines=16> */
.L_x_7804:
[----:B------:R-:W-:Y:S01]  /*d0a0*/  IMAD.MOV.U32 R34, RZ, RZ, R35 ;  /* 0x000000ffff227224 */ /* 0x000fe200078e0023 */
[----:B------:R-:W-:Y:S06]  /*d0b0*/  BRA `(.L_x_7769) ;  /* 0x0000000000807947 */ /* 0x000fec0003800000 */
.L_x_7803:
        /* <DEDUP_REMOVED lines=25> */
.L_x_7802:
[----:B------:R-:W0:Y:S01]  /*d250*/  F2I.U64.F64.TRUNC R4, R4 ;  /* 0x0000000400047311 */ /* 0x000e22000030d800 */
[----:B------:R-:W-:Y:S01]  /*d260*/  IMAD.MOV.U32 R34, RZ, RZ, R35 ;  /* 0x000000ffff227224 */ /* 0x000fe200078e0023 */
[----:B0-----:R0:W-:Y:S01]  /*d270*/  STG.E.64 desc[UR36][R8.64], R4 ;  /* 0x0000000408007986 */ /* 0x0011e2000c101b24 */
[----:B------:R-:W-:Y:S05]  /*d280*/  BRA `(.L_x_7769) ;  /* 0x00000000000c7947 */ /* 0x000fea0003800000 */
.L_x_7801:
[----:B------:R-:W0:Y:S01]  /*d290*/  F2I.U32.F64.TRUNC R5, R4 ;  /* 0x0000000400057311 */ /* 0x000e22000030d000 */
[----:B------:R-:W-:Y:S01]  /*d2a0*/  IMAD.MOV.U32 R34, RZ, RZ, R35 ;  /* 0x000000ffff227224 */ /* 0x000fe200078e0023 */
[----:B0-----:R0:W-:Y:S06]  /*d2b0*/  STG.E desc[UR36][R8.64], R5 ;  /* 0x0000000508007986 */ /* 0x0011ec000c101924 */
.L_x_7769:
[----:B------:R-:W-:Y:S05]  /*d2c0*/  BSYNC.RECONVERGENT B6 ;  /* 0x0000000000067941 */ /* 0x000fea0003800200 */
.L_x_7768:
[----:B------:R-:W-:Y:S01]  /*d2d0*/  ISETP.GE.AND P0, PT, R34, R2, PT ;  /* 0x000000022200720c */ /* 0x000fe20003f06270 */
[----:B------:R-:W-:-:S12]  /*d2e0*/  BSSY.RECONVERGENT B6, `(.L_x_7805) ;  /* 0x0000278000067945 */ /* 0x000fd80003800200 */
[----:B------:R-:W-:Y:S05]  /*d2f0*/  @P0 BRA `(.L_x_7806) ;  /* 0x0000002400d80947 */ /* 0x000fea0003800000 */
[----:B------:R-:W3:Y:S01]  /*d300*/  LDCU UR4, c[0x0][0x3c0] ;  /* 0x00007800ff0477ac */ /* 0x000ee20008000800 */
[----:B01----:R-:W0:Y:S01]  /*d310*/  LDC.64 R4, c[0x0][0x388] ;  /* 0x0000e200ff047b82 */ /* 0x003e220000000a00 */
[----:B------:R-:W-:Y:S01]  /*d320*/  IMAD R0, R32, 0x200, R34 ;  /* 0x0000020020007824 */ /* 0x000fe200078e0222 */
[----:B--2-4-:R-:W-:-:S03]  /*d330*/  PRMT R6, R33, 0x9910, RZ ;  /* 0x0000991021067816 */ /* 0x014fc600000000ff */
[----:B---3--:R-:W-:Y:S02]  /*d340*/  IMAD R3, R0, UR4, RZ ;  /* 0x0000000400037c24 */ /* 0x008fe4000f8e02ff */
        /* <DEDUP_REMOVED lines=16> */
.L_x_7810:
[----:B-----5:R-:W0:Y:S02]  /*d450*/  F2I.S64.F64.TRUNC R28, R28 ;  /* 0x0000001c001c7311 */ /* 0x020e24000030d900 */
[----:B0-----:R-:W-:-:S05]  /*d460*/  IMAD.MOV.U32 R3, RZ, RZ, R28 ;  /* 0x000000ffff037224 */ /* 0x001fca00078e001c */
[----:B------:R1:W-:Y:S01]  /*d470*/  STG.E.U8 desc[UR36][R4.64], R3 ;  /* 0x0000000304007986 */ /* 0x0003e2000c101124 */
[----:B------:R-:W-:Y:S05]  /*d480*/  BRA `(.L_x_7812) ;  /* 0x0000001000807947 */ /* 0x000fea0003800000 */
.L_x_7809:
        /* <DEDUP_REMOVED lines=9> */
.L_x_7814:
[----:B-----5:R-:W0:Y:S02]  /*d520*/  F2I.F64.TRUNC R29, R28 ;  /* 0x0000001c001d7311 */ /* 0x020e24000030d100 */
[----:B0-----:R3:W-:Y:S01]  /*d530*/  STG.E desc[UR36][R4.64], R29 ;  /* 0x0000001d04007986 */ /* 0x0017e2000c101924 */
[----:B------:R-:W-:Y:S05]  /*d540*/  BRA `(.L_x_7812) ;  /* 0x0000001000507947 */ /* 0x000fea0003800000 */
.L_x_7813:
[----:B-----5:R-:W0:Y:S02]  /*d550*/  F2I.F64.TRUNC R29, R28 ;  /* 0x0000001c001d7311 */ /* 0x020e24000030d100 */
[----:B0-----:R4:W-:Y:S01]  /*d560*/  STG.E.U16 desc[UR36][R4.64], R29 ;  /* 0x0000001d04007986 */ /* 0x0019e2000c101524 */
[----:B------:R-:W-:Y:S05]  /*d570*/  BRA `(.L_x_7812) ;  /* 0x0000001000447947 */ /* 0x000fea0003800000 */
.L_x_7808:
        /* <DEDUP_REMOVED lines=17> */
.L_x_7816:
        /* <DEDUP_REMOVED lines=12> */
.L_x_7815:
        /* <DEDUP_REMOVED lines=18> */
.L_x_7818:
        /* <DEDUP_REMOVED lines=13> */
.L_x_7817:
[----:B-----5:R0:W-:Y:S01]  /*d940*/  STG.E.64 desc[UR36][R4.64], R28 ;  /* 0x0000001c04007986 */ /* 0x0201e2000c101b24 */
[----:B------:R-:W-:Y:S05]  /*d950*/  BRA `(.L_x_7812) ;  /* 0x0000000c004c7947 */ /* 0x000fea0003800000 */
.L_x_7807:
        /* <DEDUP_REMOVED lines=13> */
.L_x_7822:
        /* <DEDUP_REMOVED lines=26> */
.L_x_7825:
[----:B------:R-:W-:-:S04]  /*dbd0*/  SHF.R.U32.HI R3, RZ, 0x18, R7 ;  /* 0x00000018ff037819 */ /* 0x000fc80000011607 */
[----:B------:R-:W-:-:S07]  /*dbe0*/  LOP3.LUT R0, R0, 0x80, R3, 0xf8, !PT ;  /* 0x0000008000007812 */ /* 0x000fce00078ef803 */
.L_x_7824:
[----:B------:R-:W-:Y:S05]  /*dbf0*/  BSYNC.RECONVERGENT B0 ;  /* 0x0000000000007941 */ /* 0x000fea0003800200 */
.L_x_7823:
[----:B------:R0:W-:Y:S01]  /*dc00*/  STG.E.U8 desc[UR36][R4.64], R0 ;  /* 0x0000000004007986 */ /* 0x0001e2000c101124 */
[----:B------:R-:W-:Y:S05]  /*dc10*/  BRA `(.L_x_7812) ;  /* 0x00000008009c7947 */ /* 0x000fea0003800000 */
.L_x_7821:
        /* <DEDUP_REMOVED lines=26> */
.L_x_7828:
[----:B------:R-:W-:-:S04]  /*ddc0*/  SHF.R.U32.HI R3, RZ, 0x18, R7 ;  /* 0x00000018ff037819 */ /* 0x000fc80000011607 */
[----:B------:R-:W-:-:S07]  /*ddd0*/  LOP3.LUT R0, R0, 0x80, R3, 0xf8, !PT ;  /* 0x0000008000007812 */ /* 0x000fce00078ef803 */
.L_x_7827:
[----:B------:R-:W-:Y:S05]  /*dde0*/  BSYNC.RECONVERGENT B0 ;  /* 0x0000000000007941 */ /* 0x000fea0003800200 */
.L_x_7826:
[----:B------:R0:W-:Y:S01]  /*ddf0*/  STG.E.U8 desc[UR36][R4.64], R0 ;  /* 0x0000000004007986 */ /* 0x0001e2000c101124 */
[----:B------:R-:W-:Y:S05]  /*de00*/  BRA `(.L_x_7812) ;  /* 0x0000000800207947 */ /* 0x000fea0003800000 */
.L_x_7820:
        /* <DEDUP_REMOVED lines=30> */
.L_x_7830:
[----:B-----5:R-:W0:Y:S02]  /*dff0*/  F2I.U64.F64.TRUNC R28, R28 ;  /* 0x0000001c001c7311 */ /* 0x020e24000030d800 */
[----:B0-----:R0:W-:Y:S01]  /*e000*/  STG.E.64 desc[UR36][R4.64], R28 ;  /* 0x0000001c04007986 */ /* 0x0011e2000c101b24 */
[----:B------:R-:W-:Y:S05]  /*e010*/  BRA `(.L_x_7812) ;  /* 0x00000004009c7947 */ /* 0x000fea0003800000 */
.L_x_7829:
[----:B-----5:R-:W0:Y:S02]  /*e020*/  F2I.U32.F64.TRUNC R29, R28 ;  /* 0x0000001c001d7311 */ /* 0x020e24000030d000 */
[----:B0-----:R0:W-:Y:S01]  /*e030*/  STG.E desc[UR36][R4.64], R29 ;  /* 0x0000001d04007986 */ /* 0x0011e2000c101924 */
[----:B------:R-:W-:Y:S05]  /*e040*/  BRA `(.L_x_7812) ;  /* 0x0000000400907947 */ /* 0x000fea0003800000 */
.L_x_7819:
        /* <DEDUP_REMOVED lines=10> */
.L_x_7832:
[----:B-----5:R-:W-:-:S05]  /*e0f0*/  CS2R R30, SRZ ;  /* 0x00000000001e7805 */ /* 0x020fca000001ff00 */
[----:B------:R0:W-:Y:S01]  /*e100*/  STG.E.128 desc[UR36][R4.64], R28 ;  /* 0x0000001c04007986 */ /* 0x0001e2000c101d24 */
[----:B------:R-:W-:Y:S05]  /*e110*/  BRA `(.L_x_7812) ;  /* 0x00000004005c7947 */ /* 0x000fea0003800000 */
.L_x_7831:
[----:B------:R-:W-:-:S13]  /*e120*/  ISETP.NE.AND P0, PT, R0, 0xf, PT ;  /* 0x0000000f0000780c */ /* 0x000fda0003f05270 */
[----:B------:R-:W-:Y:S05]  /*e130*/  @!P0 BRA `(.L_x_7833) ;  /* 0x0000000400288947 */ /* 0x000fea0003800000 */
[----:B------:R-:W-:-:S13]  /*e140*/  ISETP.NE.AND P0, PT, R0, 0x17, PT ;  /* 0x000000170000780c */ /* 0x000fda0003f05270 */
[----:B------:R-:W-:Y:S05]  /*e150*/  @!P0 BRA `(.L_x_7834) ;  /* 0x0000000000b08947 */ /* 0x000fea0003800000 */
[----:B------:R-:W-:-:S13]  /*e160*/  ISETP.NE.AND P0, PT, R0, 0x18, PT ;  /* 0x000000180000780c */ /* 0x000fda0003f05270 */
[----:B------:R-:W-:Y:S05]  /*e170*/  @!P0 BRA `(.L_x_7835) ;  /* 0x0000000000448947 */ /* 0x000fea0003800000 */
.L_x_7811:
        /* <DEDUP_REMOVED lines=16> */
.L_x_7836:
[----:B------:R-:W-:Y:S05]  /*e280*/  BRA `(.L_x_7812) ;  /* 0x0000000400007947 */ /* 0x000fea0003800000 */
.L_x_7835:
        /* <DEDUP_REMOVED lines=21> */
.L_x_7838:
[----:B------:R-:W-:Y:S05]  /*e3e0*/  BSYNC.RECONVERGENT B0 ;  /* 0x0000000000007941 */ /* 0x000fea0003800200 */
.L_x_7837:
[----:B------:R-:W-:-:S05]  /*e3f0*/  LOP3.LUT R3, R0, 0x80, R3, 0xf8, !PT ;  /* 0x0000008000037812 */ /* 0x000fca00078ef803 */
[----:B------:R0:W-:Y:S01]  /*e400*/  STG.E.U8 desc[UR36][R4.64], R3 ;  /* 0x0000000304007986 */ /* 0x0001e2000c101124 */
[----:B------:R-:W-:Y:S05]  /*e410*/  BRA `(.L_x_7812) ;  /* 0x00000000009c7947 */ /* 0x000fea0003800000 */
.L_x_7834:
        /* <DEDUP_REMOVED lines=20> */
.L_x_7840:
[----:B------:R-:W-:Y:S01]  /*e560*/  IMAD.MOV.U32 R0, RZ, RZ, 0x7f ;  /* 0x0000007fff007424 */ /* 0x000fe200078e00ff */
[----:B------:R-:W-:-:S04]  /*e570*/  ISETP.GT.U32.AND P0, PT, R3, 0x7f800000, PT ;  /* 0x7f8000000300780c */ /* 0x000fc80003f04070 */
[----:B------:R-:W-:-:S09]  /*e580*/  SEL R0, R0, 0x7c, P0 ;  /* 0x0000007c00007807 */ /* 0x000fd20000000000 */
.L_x_7841:
[----:B------:R-:W-:Y:S05]  /*e590*/  BSYNC.RECONVERGENT B0 ;  /* 0x0000000000007941 */ /* 0x000fea0003800200 */
.L_x_7839:
[----:B------:R-:W-:-:S04]  /*e5a0*/  SHF.R.U32.HI R3, RZ, 0x18, R7 ;  /* 0x00000018ff037819 */ /* 0x000fc80000011607 */
[----:B------:R-:W-:-:S05]  /*e5b0*/  LOP3.LUT R3, R0, 0x80, R3, 0xf8, !PT ;  /* 0x0000008000037812 */ /* 0x000fca00078ef803 */
[----:B------:R0:W-:Y:S01]  /*e5c0*/  STG.E.U8 desc[UR36][R4.64], R3 ;  /* 0x0000000304007986 */ /* 0x0001e2000c101124 */
[----:B------:R-:W-:Y:S05]  /*e5d0*/  BRA `(.L_x_7812) ;  /* 0x00000000002c7947 */ /* 0x000fea0003800000 */
.L_x_7833:
        /* <DEDUP_REMOVED lines=11> */
.L_x_7812:
        /* <DEDUP_REMOVED lines=24> */
.L_x_7845:
[----:B------:R-:W0:Y:S02]  /*e810*/  F2I.S64.F64.TRUNC R24, R24 ;  /* 0x0000001800187311 */ /* 0x000e24000030d900 */
[----:B0-----:R-:W-:-:S05]  /*e820*/  IMAD.MOV.U32 R3, RZ, RZ, R24 ;  /* 0x000000ffff037224 */ /* 0x001fca00078e0018 */
[----:B------:R0:W-:Y:S01]  /*e830*/  STG.E.U8 desc[UR36][R4.64], R3 ;  /* 0x0000000304007986 */ /* 0x0001e2000c101124 */
[----:B------:R-:W-:Y:S05]  /*e840*/  BRA `(.L_x_7847) ;  /* 0x0000001000807947 */ /* 0x000fea0003800000 */
.L_x_7844:
        /* <DEDUP_REMOVED lines=9> */
.L_x_7849:
[----:B------:R-:W0:Y:S02]  /*e8e0*/  F2I.F64.TRUNC R25, R24 ;  /* 0x0000001800197311 */ /* 0x000e24000030d100 */
[----:B0-----:R0:W-:Y:S01]  /*e8f0*/  STG.E desc[UR36][R4.64], R25 ;  /* 0x0000001904007986 */ /* 0x0011e2000c101924 */
[----:B------:R-:W-:Y:S05]  /*e900*/  BRA `(.L_x_7847) ;  /* 0x0000001000507947 */ /* 0x000fea0003800000 */
.L_x_7848:
[----:B------:R-:W0:Y:S02]  /*e910*/  F2I.F64.TRUNC R25, R24 ;  /* 0x0000001800197311 */ /* 0x000e24000030d100 */
[----:B0-----:R0:W-:Y:S01]  /*e920*/  STG.E.U16 desc[UR36][R4.64], R25 ;  /* 0x0000001904007986 */ /* 0x0011e2000c101524 */
[----:B------:R-:W-:Y:S05]  /*e930*/  BRA `(.L_x_7847) ;  /* 0x0000001000447947 */ /* 0x000fea0003800000 */
.L_x_7843:
        /* <DEDUP_REMOVED lines=17> */
.L_x_7851:
        /* <DEDUP_REMOVED lines=12> */
.L_x_7850:
        /* <DEDUP_REMOVED lines=18> */
.L_x_7853:
        /* <DEDUP_REMOVED lines=13> */
.L_x_7852:
[----:B------:R0:W-:Y:S01]  /*ed00*/  STG.E.64 desc[UR36][R4.64], R24 ;  /* 0x0000001804007986 */ /* 0x0001e2000c101b24 */
[----:B------:R-:W-:Y:S05]  /*ed10*/  BRA `(.L_x_7847) ;  /* 0x0000000c004c7947 */ /* 0x000fea0003800000 */
.L_x_7842:
        /* <DEDUP_REMOVED lines=13> */
.L_x_7857:
        /* <DEDUP_REMOVED lines=26> */
.L_x_7860:
[----:B------:R-:W-:-:S04]  /*ef90*/  SHF.R.U32.HI R3, RZ, 0x18, R7 ;  /* 0x00000018ff037819 */ /* 0x000fc80000011607 */
[----:B------:R-:W-:-:S07]  /*efa0*/  LOP3.LUT R0, R0, 0x80, R3, 0xf8, !PT ;  /* 0x0000008000007812 */ /* 0x000fce00078ef803 */
.L_x_7859:
[----:B------:R-:W-:Y:S05]  /*efb0*/  BSYNC.RECONVERGENT B0 ;  /* 0x0000000000007941 */ /* 0x000fea0003800200 */
.L_x_7858:
[----:B------:R0:W-:Y:S01]  /*efc0*/  STG.E.U8 desc[UR36][R4.64], R0 ;  /* 0x0000000004007986 */ /* 0x0001e2000c101124 */
[----:B------:R-:W-:Y:S05]  /*efd0*/  BRA `(.L_x_7847) ;  /* 0x00000008009c7947 */ /* 0x000fea0003800000 */
.L_x_7856:
        /* <DEDUP_REMOVED lines=26> */
.L_x_7863:
[----:B------:R-:W-:-:S04]  /*f180*/  SHF.R.U32.HI R3, RZ, 0x18, R7 ;  /* 0x00000018ff037819 */ /* 0x000fc80000011607 */
[----:B------:R-:W-:-:S07]  /*f190*/  LOP3.LUT R0, R0, 0x80, R3, 0xf8, !PT ;  /* 0x0000008000007812 */ /* 0x000fce00078ef803 */
.L_x_7862:
[----:B------:R-:W-:Y:S05]  /*f1a0*/  BSYNC.RECONVERGENT B0 ;  /* 0x0000000000007941 */ /* 0x000fea0003800200 */
.L_x_7861:
[----:B------:R0:W-:Y:S01]  /*f1b0*/  STG.E.U8 desc[UR36][R4.64], R0 ;  /* 0x0000000004007986 */ /* 0x0001e2000c101124 */
[----:B------:R-:W-:Y:S05]  /*f1c0*/  BRA `(.L_x_7847) ;  /* 0x0000000800207947 */ /* 0x000fea0003800000 */
.L_x_7855:
        /* <DEDUP_REMOVED lines=30> */
.L_x_7865:
[----:B------:R-:W0:Y:S02]  /*f3b0*/  F2I.U64.F64.TRUNC R24, R24 ;  /* 0x0000001800187311 */ /* 0x000e24000030d800 */
[----:B0-----:R0:W-:Y:S01]  /*f3c0*/  STG.E.64 desc[UR36][R4.64], R24 ;  /* 0x0000001804007986 */ /* 0x0011e2000c101b24 */
[----:B------:R-:W-:Y:S05]  /*f3d0*/  BRA `(.L_x_7847) ;  /* 0x00000004009c7947 */ /* 0x000fea0003800000 */
.L_x_7864:
[----:B------:R-:W0:Y:S02]  /*f3e0*/  F2I.U32.F64.TRUNC R25, R24 ;  /* 0x0000001800197311 */ /* 0x000e24000030d000 */
[----:B0-----:R0:W-:Y:S01]  /*f3f0*/  STG.E desc[UR36][R4.64], R25 ;  /* 0x0000001904007986 */ /* 0x0011e2000c101924 */
[----:B------:R-:W-:Y:S05]  /*f400*/  BRA `(.L_x_7847) ;  /* 0x0000000400907947 */ /* 0x000fea0003800000 */
.L_x_7854:
        /* <DEDUP_REMOVED lines=10> */
.L_x_7867:
[----:B------:R-:W-:-:S05]  /*f4b0*/  CS2R R26, SRZ ;  /* 0x00000000001a7805 */ /* 0x000fca000001ff00 */
[----:B------:R4:W-:Y:S01]  /*f4c0*/  STG.E.128 desc[UR36][R4.64], R24 ;  /* 0x0000001804007986 */ /* 0x0009e2000c101d24 */
[----:B------:R-:W-:Y:S05]  /*f4d0*/  BRA `(.L_x_7847) ;  /* 0x00000004005c7947 */ /* 0x000fea0003800000 */
.L_x_7866:
[----:B------:R-:W-:-:S13]  /*f4e0*/  ISETP.NE.AND P0, PT, R0, 0xf, PT ;  /* 0x0000000f0000780c */ /* 0x000fda0003f05270 */
[----:B------:R-:W-:Y:S05]  /*f4f0*/  @!P0 BRA `(.L_x_7868) ;  /* 0x0000000400288947 */ /* 0x000fea0003800000 */
[----:B------:R-:W-:-:S13]  /*f500*/  ISETP.NE.AND P0, PT, R0, 0x17, PT ;  /* 0x000000170000780c */ /* 0x000fda0003f05270 */
[----:B------:R-:W-:Y:S05]  /*f510*/  @!P0 BRA `(.L_x_7869) ;  /* 0x0000000000b08947 */ /* 0x000fea0003800000 */
[----:B------:R-:W-:-:S13]  /*f520*/  ISETP.NE.AND P0, PT, R0, 0x18, PT ;  /* 0x000000180000780c */ /* 0x000fda0003f05270 */
[----:B------:R-:W-:Y:S05]  /*f530*/  @!P0 BRA `(.L_x_7870) ;  /* 0x0000000000448947 */ /* 0x000fea0003800000 */
.L_x_7846:
        /* <DEDUP_REMOVED lines=16> */
.L_x_7871:
[----:B------:R-:W-:Y:S05]  /*f640*/  BRA `(.L_x_7847) ;  /* 0x0000000400007947 */ /* 0x000fea0003800000 */
.L_x_7870:
        /* <DEDUP_REMOVED lines=21> */
.L_x_7873:
[----:B------:R-:W-:Y:S05]  /*f7a0*/  BSYNC.RECONVERGENT B0 ;  /* 0x0000000000007941 */ /* 0x000fea0003800200 */
.L_x_7872:
[----:B------:R-:W-:-:S05]  /*f7b0*/  LOP3.LUT R3, R0, 0x80, R3, 0xf8, !PT ;  /* 0x0000008000037812 */ /* 0x000fca00078ef803 */
[----:B------:R1:W-:Y:S01]  /*f7c0*/  STG.E.U8 desc[UR36][R4.64], R3 ;  /* 0x0000000304007986 */ /* 0x0003e2000c101124 */
[----:B------:R-:W-:Y:S05]  /*f7d0*/  BRA `(.L_x_7847) ;  /* 0x00000000009c7947 */ /* 0x000fea0003800000 */
.L_x_7869:
        /* <DEDUP_REMOVED lines=20> */
.L_x_7875:
[----:B------:R-:W-:Y:S01]  /*f920*/  IMAD.MOV.U32 R0, RZ, RZ, 0x7f ;  /* 0x0000007fff007424 */ /* 0x000fe200078e00ff */
[----:B------:R-:W-:-:S04]  /*f930*/  ISETP.GT.U32.AND P0, PT, R3, 0x7f800000, PT ;  /* 0x7f8000000300780c */ /* 0x000fc80003f04070 */
[----:B------:R-:W-:-:S09]  /*f940*/  SEL R0, R0, 0x7c, P0 ;  /* 0x0000007c00007807 */ /* 0x000fd20000000000 */
.L_x_7876:
[----:B------:R-:W-:Y:S05]  /*f950*/  BSYNC.RECONVERGENT B0 ;  /* 0x0000000000007941 */ /* 0x000fea0003800200 */
.L_x_7874:
[----:B------:R-:W-:-:S04]  /*f960*/  SHF.R.U32.HI R3, RZ, 0x18, R7 ;  /* 0x00000018ff037819 */ /* 0x000fc80000011607 */
[----:B------:R-:W-:-:S05]  /*f970*/  LOP3.LUT R3, R0, 0x80, R3, 0xf8, !PT ;  /* 0x0000008000037812 */ /* 0x000fca00078ef803 */
[----:B------:R0:W-:Y:S01]  /*f980*/  STG.E.U8 desc[UR36][R4.64], R3 ;  /* 0x0000000304007986 */ /* 0x0001e2000c101124 */
[----:B------:R-:W-:Y:S05]  /*f990*/  BRA `(.L_x_7847) ;  /* 0x00000000002c7947 */ /* 0x000fea0003800000 */
.L_x_7868:
        /* <DEDUP_REMOVED lines=11> */
.L_x_7847:
[----:B------:R-:W-:-:S07]  /*fa50*/  VIADD R34, R34, 0x80 ;  /* 0x0000008022227836 */ /* 0x000fce0000000000 */
.L_x_7806:
[----:B------:R-:W-:Y:S05]  /*fa60*/  BSYNC.RECONVERGENT B6 ;  /* 0x0000000000067941 */ /* 0x000fea0003800200 */
.L_x_7805:
[----:B------:R-:W-:-:S13]  /*fa70*/  ISETP.GE.AND P0, PT, R34, R2, PT ;  /* 0x000000022200720c */ /* 0x000fda0003f06270 */
[----:B------:R-:W-:Y:S05]  /*fa80*/  @P0 EXIT ;  /* 0x000000000000094d */ /* 0x000fea0003800000 */
[----:B01-3--:R-:W0:Y:S01]  /*fa90*/  LDC.64 R2, c[0x0][0x388] ;  /* 0x0000e200ff027b82 */ /* 0x00be220000000a00 */
[----:B------:R-:W4:Y:S01]  /*faa0*/  LDCU UR4, c[0x0][0x3c0] ;  /* 0x00007800ff0477ac */ /* 0x000f220008000800 */
[----:B--2---:R-:W-:Y:S01]  /*fab0*/  PRMT R0, R33, 0x9910, RZ ;  /* 0x0000991021007816 */ /* 0x004fe200000000ff */
[----:B------:R-:W-:-:S03]  /*fac0*/  IMAD R32, R32, 0x200, R34 ;  /* 0x0000020020207824 */ /* 0x000fc600078e0222 */
[----:B------:R-:W-:Y:S01]  /*fad0*/  ISETP.GT.AND P1, PT, R0, 0x9, PT ;  /* 0x000000090000780c */ /* 0x000fe20003f24270 */
[----:B----4-:R-:W-:-:S05]  /*fae0*/  IMAD R5, R32, UR4, RZ ;  /* 0x0000000420057c24 */ /* 0x010fca000f8e02ff */
        /* <DEDUP_REMOVED lines=14> */
.L_x_7880:
[----:B-----5:R-:W0:Y:S02]  /*fbd0*/  F2I.S64.F64.TRUNC R16, R16 ;  /* 0x0000001000107311 */ /* 0x020e24000030d900 */
[----:B0-----:R-:W-:-:S05]  /*fbe0*/  IMAD.MOV.U32 R5, RZ, RZ, R16 ;  /* 0x000000ffff057224 */ /* 0x001fca00078e0010 */
[----:B------:R-:W-:Y:S01]  /*fbf0*/  STG.E.U8 desc[UR36][R2.64], R5 ;  /* 0x0000000502007986 */ /* 0x000fe2000c101124 */
[----:B------:R-:W-:Y:S05]  /*fc00*/  EXIT ;  /* 0x000000000000794d */ /* 0x000fea0003800000 */
.L_x_7879:
        /* <DEDUP_REMOVED lines=9> */
.L_x_7883:
[----:B-----5:R-:W0:Y:S02]  /*fca0*/  F2I.F64.TRUNC R17, R16 ;  /* 0x0000001000117311 */ /* 0x020e24000030d100 */
[----:B0-----:R-:W-:Y:S01]  /*fcb0*/  STG.E desc[UR36][R2.64], R17 ;  /* 0x0000001102007986 */ /* 0x001fe2000c101924 */
[----:B------:R-:W-:Y:S05]  /*fcc0*/  EXIT ;  /* 0x000000000000794d */ /* 0x000fea0003800000 */
.L_x_7882:
[----:B-----5:R-:W0:Y:S02]  /*fcd0*/  F2I.F64.TRUNC R17, R16 ;  /* 0x0000001000117311 */ /* 0x020e24000030d100 */
[----:B0-----:R-:W-:Y:S01]  /*fce0*/  STG.E.U16 desc[UR36][R2.64], R17 ;  /* 0x0000001102007986 */ /* 0x001fe2000c101524 */
[----:B------:R-:W-:Y:S05]  /*fcf0*/  EXIT ;  /* 0x000000000000794d */ /* 0x000fea0003800000 */
.L_x_7878:
        /* <DEDUP_REMOVED lines=17> */
.L_x_7885:
        /* <DEDUP_REMOVED lines=12> */
.L_x_7884:
        /* <DEDUP_REMOVED lines=18> */
.L_x_7887:
        /* <DEDUP_REMOVED lines=13> */
.L_x_7886:
[----:B-----5:R-:W-:Y:S01]  /*100c0*/  STG.E.64 desc[UR36][R2.64], R16 ;  /* 0x0000001002007986 */ /* 0x020fe2000c101b24 */
[----:B------:R-:W-:Y:S05]  /*100d0*/  EXIT ;  /* 0x000000000000794d */ /* 0x000fea0003800000 */
.L_x_7877:
        /* <DEDUP_REMOVED lines=13> */
.L_x_7891:
        /* <DEDUP_REMOVED lines=26> */
.L_x_7894:
[----:B------:R-:W-:-:S04]  /*10350*/  SHF.R.U32.HI R5, RZ, 0x18, R5 ;  /* 0x00000018ff057819 */ /* 0x000fc80000011605 */
[----:B------:R-:W-:-:S07]  /*10360*/  LOP3.LUT R0, R0, 0x80, R5, 0xf8, !PT ;  /* 0x0000008000007812 */ /* 0x000fce00078ef805 */
.L_x_7893:
[----:B------:R-:W-:Y:S05]  /*10370*/  BSYNC.RECONVERGENT B0 ;  /* 0x0000000000007941 */ /* 0x000fea0003800200 */
.L_x_7892:
[----:B------:R-:W-:Y:S01]  /*10380*/  STG.E.U8 desc[UR36][R2.64], R0 ;  /* 0x0000000002007986 */ /* 0x000fe2000c101124 */
[----:B------:R-:W-:Y:S05]  /*10390*/  EXIT ;  /* 0x000000000000794d */ /* 0x000fea0003800000 */
.L_x_7890:
        /* <DEDUP_REMOVED lines=26> */
.L_x_7897:
[----:B------:R-:W-:-:S04]  /*10540*/  SHF.R.U32.HI R5, RZ, 0x18, R5 ;  /* 0x00000018ff057819 */ /* 0x000fc80000011605 */
[----:B------:R-:W-:-:S07]  /*10550*/  LOP3.LUT R0, R0, 0x80, R5, 0xf8, !PT ;  /* 0x0000008000007812 */ /* 0x000fce00078ef805 */
.L_x_7896:
[----:B------:R-:W-:Y:S05]  /*10560*/  BSYNC.RECONVERGENT B0 ;  /* 0x0000000000007941 */ /* 0x000fea0003800200 */
.L_x_7895:
[----:B------:R-:W-:Y:S01]  /*10570*/  STG.E.U8 desc[UR36][R2.64], R0 ;  /* 0x0000000002007986 */ /* 0x000fe2000c101124 */
[----:B------:R-:W-:Y:S05]  /*10580*/  EXIT ;  /* 0x000000000000794d */ /* 0x000fea0003800000 */
.L_x_7889:
        /* <DEDUP_REMOVED lines=30> */
.L_x_7899:
[----:B-----5:R-:W0:Y:S02]  /*10770*/  F2I.U64.F64.TRUNC R16, R16 ;  /* 0x0000001000107311 */ /* 0x020e24000030d800 */
[----:B0-----:R-:W-:Y:S01]  /*10780*/  STG.E.64 desc[UR36][R2.64], R16 ;  /* 0x0000001002007986 */ /* 0x001fe2000c101b24 */
[----:B------:R-:W-:Y:S05]  /*10790*/  EXIT ;  /* 0x000000000000794d */ /* 0x000fea0003800000 */
.L_x_7898:
[----:B-----5:R-:W0:Y:S02]  /*107a0*/  F2I.U32.F64.TRUNC R17, R16 ;  /* 0x0000001000117311 */ /* 0x020e24000030d000 */
[----:B0-----:R-:W-:Y:S01]  /*107b0*/  STG.E desc[UR36][R2.64], R17 ;  /* 0x0000001102007986 */ /* 0x001fe2000c101924 */
[----:B------:R-:W-:Y:S05]  /*107c0*/  EXIT ;  /* 0x000000000000794d */ /* 0x000fea0003800000 */
.L_x_7888:
        /* <DEDUP_REMOVED lines=10> */
.L_x_7901:
[----:B-----5:R-:W-:-:S05]  /*10870*/  CS2R R18, SRZ ;  /* 0x0000000000127805 */ /* 0x020fca000001ff00 */
[----:B------:R-:W-:Y:S01]  /*10880*/  STG.E.128 desc[UR36][R2.64], R16 ;  /* 0x0000001002007986 */ /* 0x000fe2000c101d24 */
[----:B------:R-:W-:Y:S05]  /*10890*/  EXIT ;  /* 0x000000000000794d */ /* 0x000fea0003800000 */
.L_x_7900:
[----:B------:R-:W-:-:S13]  /*108a0*/  ISETP.NE.AND P0, PT, R0, 0xf, PT ;  /* 0x0000000f0000780c */ /* 0x000fda0003f05270 */
[----:B------:R-:W-:Y:S05]  /*108b0*/  @!P0 BRA `(.L_x_7902) ;  /* 0x0000000400288947 */ /* 0x000fea0003800000 */
[----:B------:R-:W-:-:S13]  /*108c0*/  ISETP.NE.AND P0, PT, R0, 0x17, PT ;  /* 0x000000170000780c */ /* 0x000fda0003f05270 */
[----:B------:R-:W-:Y:S05]  /*108d0*/  @!P0 BRA `(.L_x_7903) ;  /* 0x0000000000b08947 */ /* 0x000fea0003800000 */
[----:B------:R-:W-:-:S13]  /*108e0*/  ISETP.NE.AND P0, PT, R0, 0x18, PT ;  /* 0x000000180000780c */ /* 0x000fda0003f05270 */
[----:B------:R-:W-:Y:S05]  /*108f0*/  @!P0 BRA `(.L_x_7904) ;  /* 0x0000000000448947 */ /* 0x000fea0003800000 */
.L_x_7881:
        /* <DEDUP_REMOVED lines=16> */
.L_x_7905:
[----:B------:R-:W-:Y:S05]  /*10a00*/  EXIT ;  /* 0x000000000000794d */ /* 0x000fea0003800000 */
.L_x_7904:
        /* <DEDUP_REMOVED lines=21> */
.L_x_7907:
[----:B------:R-:W-:Y:S05]  /*10b60*/  BSYNC.RECONVERGENT B0 ;  /* 0x0000000000007941 */ /* 0x000fea0003800200 */
.L_x_7906:
[----:B------:R-:W-:-:S05]  /*10b70*/  LOP3.LUT R5, R0, 0x80, R5, 0xf8, !PT ;  /* 0x0000008000057812 */ /* 0x000fca00078ef805 */
[----:B------:R-:W-:Y:S01]  /*10b80*/  STG.E.U8 desc[UR36][R2.64], R5 ;  /* 0x0000000502007986 */ /* 0x000fe2000c101124 */
[----:B------:R-:W-:Y:S05]  /*10b90*/  EXIT ;  /* 0x000000000000794d */ /* 0x000fea0003800000 */
.L_x_7903:
        /* <DEDUP_REMOVED lines=20> */
.L_x_7909:
[----:B------:R-:W-:Y:S01]  /*10ce0*/  IMAD.MOV.U32 R0, RZ, RZ, 0x7f ;  /* 0x0000007fff007424 */ /* 0x000fe200078e00ff */
[----:B------:R-:W-:-:S04]  /*10cf0*/  ISETP.GT.U32.AND P0, PT, R4, 0x7f800000, PT ;  /* 0x7f8000000400780c */ /* 0x000fc80003f04070 */
[----:B------:R-:W-:-:S09]  /*10d00*/  SEL R0, R0, 0x7c, P0 ;  /* 0x0000007c00007807 */ /* 0x000fd20000000000 */
.L_x_7910:
[----:B------:R-:W-:Y:S05]  /*10d10*/  BSYNC.RECONVERGENT B0 ;  /* 0x0000000000007941 */ /* 0x000fea0003800200 */
.L_x_7908:
[----:B------:R-:W-:-:S04]  /*10d20*/  SHF.R.U32.HI R5, RZ, 0x18, R5 ;  /* 0x00000018ff057819 */ /* 0x000fc80000011605 */
[----:B------:R-:W-:-:S05]  /*10d30*/  LOP3.LUT R5, R0, 0x80, R5, 0xf8, !PT ;  /* 0x0000008000057812 */ /* 0x000fca00078ef805 */
[----:B------:R-:W-:Y:S01]  /*10d40*/  STG.E.U8 desc[UR36][R2.64], R5 ;  /* 0x0000000502007986 */ /* 0x000fe2000c101124 */
[----:B------:R-:W-:Y:S05]  /*10d50*/  EXIT ;  /* 0x000000000000794d */ /* 0x000fea0003800000 */
.L_x_7902:
        /* <DEDUP_REMOVED lines=12> */
.L_x_7911:
        /* <DEDUP_REMOVED lines=14> */
.L_x_8034:


//--------------------- .text._ZN2at6native18elementwise_kernelILi128ELi2EZNS0_22gpu_kernel_impl_nocastIZZZNS0_44_GLOBAL__N__40a83637_7_Lerp_cu_7dd49032_296918lerp_tensor_kernelERNS_18TensorIteratorBaseEENKUlvE0_clEvENKUlvE_clEvEUldddE_EEvS5_RKT_EUliE_EEviT1_ --------------------------
	.section	.text._ZN2at6native18elementwise_kernelILi128ELi2EZNS0_22gpu_kernel_impl_nocastIZZZNS0_44_GLOBAL__N__40a83637_7_Lerp_cu_7dd49032_296918lerp_tensor_kernelERNS_18TensorIteratorBaseEENKUlvE0_clEvENKUlvE_clEvEUldddE_EEvS5_RKT_EUliE_EEviT1_,"ax",@progbits
	.align	128
        .global         _ZN2at6native18elementwise_kernelILi128ELi2EZNS0_22gpu_kernel_impl_nocastIZZZNS0_44_GLOBAL__N__40a83637_7_Lerp_cu_7dd49032_296918lerp_tensor_kernelERNS_18TensorIteratorBaseEENKUlvE0_clEvENKUlvE_clEvEUldddE_EEvS5_RKT_EUliE_EEviT1_
        .type           _ZN2at6native18elementwise_kernelILi128ELi2EZNS0_22gpu_kernel_impl_nocastIZZZNS0_44_GLOBAL__N__40a83637_7_Lerp_cu_7dd49032_296918lerp_tensor_kernelERNS_18TensorIteratorBaseEENKUlvE0_clEvENKUlvE_clEvEUldddE_EEvS5_RKT_EUliE_EEviT1_,@function
        .size           _ZN2at6native18elementwise_kernelILi128ELi2EZNS0_22gpu_kernel_impl_nocastIZZZNS0_44_GLOBAL__N__40a83637_7_Lerp_cu_7dd49032_296918lerp_tensor_kernelERNS_18TensorIteratorBaseEENKUlvE0_clEvENKUlvE_clEvEUldddE_EEvS5_RKT_EUliE_EEviT1_,(.L_x_8035 - _ZN2at6native18elementwise_kernelILi128ELi2EZNS0_22gpu_kernel_impl_nocastIZZZNS0_44_GLOBAL__N__40a83637_7_Lerp_cu_7dd49032_296918lerp_tensor_kernelERNS_18TensorIteratorBaseEENKUlvE0_clEvENKUlvE_clEvEUldddE_EEvS5_RKT_EUliE_EEviT1_)
        .other          _ZN2at6native18elementwise_kernelILi128ELi2EZNS0_22gpu_kernel_impl_nocastIZZZNS0_44_GLOBAL__N__40a83637_7_Lerp_cu_7dd49032_296918lerp_tensor_kernelERNS_18TensorIteratorBaseEENKUlvE0_clEvENKUlvE_clEvEUldddE_EEvS5_RKT_EUliE_EEviT1_,@"STO_CUDA_ENTRY STV_DEFAULT"
_ZN2at6native18elementwise_kernelILi128ELi2EZNS0_22gpu_kernel_impl_nocastIZZZNS0_44_GLOBAL__N__40a83637_7_Lerp_cu_7dd49032_296918lerp_tensor_kernelERNS_18TensorIteratorBaseEENKUlvE0_clEvENKUlvE_clEvEUldddE_EEvS5_RKT_EUliE_EEviT1_:
.text._ZN2at6native18elementwise_kernelILi128ELi2EZNS0_22gpu_kernel_impl_nocastIZZZNS0_44_GLOBAL__N__40a83637_7_Lerp_cu_7dd49032_296918lerp_tensor_kernelERNS_18TensorIteratorBaseEENKUlvE0_clEvENKUlvE_clEvEUldddE_EEvS5_RKT_EUliE_EEviT1_:
        /* <DEDUP_REMOVED lines=16> */
[----:B0-----:R-:W3:Y:S04]  /*0100*/  LDG.E.64 R8, desc[UR6][R8.64] ;  /* 0x0000000608087981 */ /* 0x001ee8000c1e1b00 */
[----:B-1----:R-:W4:Y:S04]  /*0110*/  LDG.E.64 R4, desc[UR6][R4.64] ;  /* 0x0000000604047981 */ /* 0x002f28000c1e1b00 */
[----:B--2---:R-:W4:Y:S01]  /*0120*/  LDG.E.64 R6, desc[UR6][R6.64] ;  /* 0x0000000606067981 */ /* 0x004f22000c1e1b00 */
[----:B------:R-:W0:Y:S01]  /*0130*/  LDC.64 R16, c[0x0][0x648] ;  /* 0x00019200ff107b82 */ /* 0x000e220000000a00 */
[----:B------:R-:W-:Y:S01]  /*0140*/  IADD3 R3, PT, PT, R3, 0x80, RZ ;  /* 0x0000008003037810 */ /* 0x000fe20007ffe0ff */
[----:B---3--:R-:W-:-:S15]  /*0150*/  DSETP.GEU.AND P0, PT, |R8|, 0.5, PT ;  /* 0x3fe000000800742a */ /* 0x008fde0003f0e200 */
[----:B------:R-:W-:-:S15]  /*0160*/  NOP ;  /* 0x0000000000007918 */ /* 0x000fde0000000000 */
[----:B------:R-:W-:-:S15]  /*0170*/  NOP ;  /* 0x0000000000007918 */ /* 0x000fde0000000000 */
[----:B------:R-:W-:-:S15]  /*0180*/  NOP ;  /* 0x0000000000007918 */ /* 0x000fde0000000000 */
[----:B------:R-:W-:-:S04]  /*0190*/  NOP ;  /* 0x0000000000007918 */ /* 0x000fc80000000000 */
[----:B----4-:R-:W1:-:S15]  /*01a0*/  DADD R10, -R4, R6 ;  /* 0x00000000040a7229 */ /* 0x010e5e0000000106 */
        /* <DEDUP_REMOVED lines=14> */
[----:B-1----:R-:W0:Y:S02]  /*0290*/  @P0 DFMA R12, -R10, R14, R6 ;  /* 0x0000000e0a0c022b */ /* 0x002e240000000106 */
[----:B0-----:R0:W-:Y:S02]  /*02a0*/  STG.E.64 desc[UR6][R16.64], R12 ;  /* 0x0000000c10007986 */ /* 0x0011e4000c101b06 */
.L_x_7914:
[----:B------:R-:W-:Y:S05]  /*02b0*/  BSYNC.RECONVERGENT B0 ;  /* 0x0000000000007941 */ /* 0x000fea0003800200 */
.L_x_7913:
[----:B------:R-:W-:-:S13]  /*02c0*/  ISETP.GE.AND P0, PT, R3, UR4, PT ;  /* 0x0000000403007c0c */ /* 0x000fda000bf06270 */
[----:B------:R-:W-:Y:S05]  /*02d0*/  @P0 EXIT ;  /* 0x000000000000094d */ /* 0x000fea0003800000 */
[----:B------:R-:W1:Y:S08]  /*02e0*/  LDC.64 R6, c[0x0][0x660] ;  /* 0x00019800ff067b82 */ /* 0x000e700000000a00 */
[----:B------:R-:W2:Y:S08]  /*02f0*/  LDC.64 R2, c[0x0][0x650] ;  /* 0x00019400ff027b82 */ /* 0x000eb00000000a00 */
[----:B------:R-:W3:Y:S01]  /*0300*/  LDC.64 R4, c[0x0][0x658] ;  /* 0x00019600ff047b82 */ /* 0x000ee20000000a00 */
[----:B-1----:R-:W4:Y:S04]  /*0310*/  LDG.E.64 R6, desc[UR6][R6.64] ;  /* 0x0000000606067981 */ /* 0x002f28000c1e1b00 */
[----:B--2---:R-:W2:Y:S04]  /*0320*/  LDG.E.64 R2, desc[UR6][R2.64] ;  /* 0x0000000602027981 */ /* 0x004ea8000c1e1b00 */
[----:B---3--:R-:W2:Y:S01]  /*0330*/  LDG.E.64 R4, desc[UR6][R4.64] ;  /* 0x0000000604047981 */ /* 0x008ea2000c1e1b00 */
[----:B----4-:R-:W1:Y:S02]  /*0340*/  DSETP.GEU.AND P0, PT, |R6|, 0.5, PT ;  /* 0x3fe000000600742a */ /* 0x010e640003f0e200 */
[----:B-1----:R-:W1:-:S15]  /*0350*/  @!P0 LDC.64 R10, c[0x0][0x648] ;  /* 0x00019200ff0a8b82 */ /* 0x002e5e0000000a00 */
[----:B------:R-:W-:-:S15]  /*0360*/  NOP ;  /* 0x0000000000007918 */ /* 0x000fde0000000000 */
[----:B------:R-:W-:-:S15]  /*0370*/  NOP ;  /* 0x0000000000007918 */ /* 0x000fde0000000000 */
[----:B------:R-:W-:-:S15]  /*0380*/  NOP ;  /* 0x0000000000007918 */ /* 0x000fde0000000000 */
[----:B------:R-:W-:-:S02]  /*0390*/  NOP ;  /* 0x0000000000007918 */ /* 0x000fc40000000000 */
[----:B--2---:R-:W2:-:S15]  /*03a0*/  @!P0 DADD R8, -R2, R4 ;  /* 0x0000000002088229 */ /* 0x004e9e0000000104 */
[----:B------:R-:W-:-:S15]  /*03b0*/  NOP ;  /* 0x0000000000007918 */ /* 0x000fde0000000000 */
[----:B------:R-:W-:-:S15]  /*03c0*/  NOP ;  /* 0x0000000000007918 */ /* 0x000fde0000000000 */
[----:B------:R-:W-:-:S15]  /*03d0*/  NOP ;  /* 0x0000000000007918 */ /* 0x000fde0000000000 */
[----:B------:R-:W-:-:S04]  /*03e0*/  NOP ;  /* 0x0000000000007918 */ /* 0x000fc80000000000 */
[----:B--2---:R-:W1:Y:S02]  /*03f0*/  @!P0 DFMA R8, R6, R8, R2 ;  /* 0x000000080608822b */ /* 0x004e640000000002 */
[----:B-1----:R1:W-:Y:S01]  /*0400*/  @!P0 STG.E.64 desc[UR6][R10.64], R8 ;  /* 0x000000080a008986 */ /* 0x0023e2000c101b06 */
[----:B------:R-:W-:Y:S05]  /*0410*/  @!P0 EXIT ;  /* 0x000000000000894d */ /* 0x000fea0003800000 */
[----:B-1----:R-:W1:Y:S01]  /*0420*/  LDC.64 R8, c[0x0][0x648] ;  /* 0x00019200ff087b82 */ /* 0x002e620000000a00 */
[----:B------:R-:W-:-:S15]  /*0430*/  DADD R2, -R2, R4 ;  /* 0x0000000002027229 */ /* 0x000fde0000000104 */
[----:B------:R-:W-:-:S15]  /*0440*/  NOP ;  /* 0x0000000000007918 */ /* 0x000fde0000000000 */
[----:B------:R-:W-:-:S15]  /*0450*/  NOP ;  /* 0x0000000000007918 */ /* 0x000fde0000000000 */
[----:B------:R-:W-:-:S15]  /*0460*/  NOP ;  /* 0x0000000000007918 */ /* 0x000fde0000000000 */
[----:B------:R-:W-:-:S04]  /*0470*/  NOP ;  /* 0x0000000000007918 */ /* 0x000fc80000000000 */
[----:B------:R-:W2:-:S15]  /*0480*/  DADD R6, -R6, 1 ;  /* 0x3ff0000006067429 */ /* 0x000e9e0000000100 */
[----:B------:R-:W-:-:S15]  /*0490*/  NOP ;  /* 0x0000000000007918 */ /* 0x000fde0000000000 */
[----:B------:R-:W-:-:S15]  /*04a0*/  NOP ;  /* 0x0000000000007918 */ /* 0x000fde0000000000 */
[----:B------:R-:W-:-:S15]  /*04b0*/  NOP ;  /* 0x0000000000007918 */ /* 0x000fde0000000000 */
[----:B------:R-:W-:-:S04]  /*04c0*/  NOP ;  /* 0x0000000000007918 */ /* 0x000fc80000000000 */
[----:B--2---:R-:W1:Y:S02]  /*04d0*/  DFMA R6, -R2, R6, R4 ;  /* 0x000000060206722b */ /* 0x004e640000000104 */
[----:B-1----:R-:W-:Y:S01]  /*04e0*/  STG.E.64 desc[UR6][R8.64], R6 ;  /* 0x0000000608007986 */ /* 0x002fe2000c101b06 */
[----:B------:R-:W-:Y:S05]  /*04f0*/  EXIT ;  /* 0x000000000000794d */ /* 0x000fea0003800000 */
.L_x_7912:
        /* <DEDUP_REMOVED lines=355> */
[----:B------:R-:W-:Y:S01]  /*1b30*/  MOV R8, RZ ;  /* 0x000000ff00087202 */ /* 0x000fe20000000f00 */
        /* <DEDUP_REMOVED lines=24> */
.L_x_7917:
[----:B------:R-:W0:Y:S01]  /*1cc0*/  LDCU.128 UR8, c[0x0][0x650] ;  /* 0x0000ca00ff0877ac */ /* 0x000e220008000c00 */
[----:B------:R-:W1:Y:S01]  /*1cd0*/  LDCU.64 UR12, c[0x0][0x660] ;  /* 0x0000cc00ff0c77ac */ /* 0x000e620008000a00 */
[----:B0-----:R-:W-:Y:S02]  /*1ce0*/  IADD3 R12, P0, PT, R6, UR8, RZ ;  /* 0x00000008060c7c10 */ /* 0x001fe4000ff1e0ff */
[----:B------:R-:W-:Y:S02]  /*1cf0*/  IADD3 R14, P1, PT, R7, UR10, RZ ;  /* 0x0000000a070e7c10 */ /* 0x000fe4000ff3e0ff */
[----:B-1----:R-:W-:Y:S02]  /*1d00*/  IADD3 R16, P2, PT, R4, UR12, RZ ;  /* 0x0000000c04107c10 */ /* 0x002fe4000ff5e0ff */
[----:B------:R-:W-:Y:S01]  /*1d10*/  IADD3.X R13, PT, PT, RZ, UR9, RZ, P0, !PT ;  /* 0x00000009ff0d7c10 */ /* 0x000fe200087fe4ff */
[----:B------:R-:W0:Y:S01]  /*1d20*/  LDCU.64 UR8, c[0x0][0x648] ;  /* 0x0000c900ff0877ac */ /* 0x000e220008000a00 */
[----:B------:R-:W-:-:S02]  /*1d30*/  IADD3.X R15, PT, PT, RZ, UR11, RZ, P1, !PT ;  /* 0x0000000bff0f7c10 */ /* 0x000fc40008ffe4ff */
[----:B------:R-:W-:Y:S02]  /*1d40*/  IADD3.X R17, PT, PT, RZ, UR13, RZ, P2, !PT ;  /* 0x0000000dff117c10 */ /* 0x000fe400097fe4ff */
[----:B------:R-:W2:Y:S04]  /*1d50*/  LDG.E.64 R12, desc[UR6][R12.64] ;  /* 0x000000060c0c7981 */ /* 0x000ea8000c1e1b00 */
[----:B------:R-:W2:Y:S04]  /*1d60*/  LDG.E.64 R14, desc[UR6][R14.64] ;  /* 0x000000060e0e7981 */ /* 0x000ea8000c1e1b00 */
[----:B------:R-:W3:Y:S01]  /*1d70*/  LDG.E.64 R16, desc[UR6][R16.64] ;  /* 0x0000000610107981 */ /* 0x000ee2000c1e1b00 */
[----:B------:R-:W-:-:S02]  /*1d80*/  IADD3 R3, PT, PT, R3, 0x80, RZ ;  /* 0x0000008003037810 */ /* 0x000fc40007ffe0ff */
[----:B0-----:R-:W-:-:S04]  /*1d90*/  IADD3 R4, P1, PT, R5, UR8, RZ ;  /* 0x0000000805047c10 */ /* 0x001fc8000ff3e0ff */
[----:B------:R-:W-:Y:S01]  /*1da0*/  IADD3.X R5, PT, PT, RZ, UR9, RZ, P1, !PT ;  /* 0x00000009ff057c10 */ /* 0x000fe20008ffe4ff */
[----:B--2---:R-:W-:-:S15]  /*1db0*/  DADD R6, -R12, R14 ;  /* 0x000000000c067229 */ /* 0x004fde000000010e */
[----:B------:R-:W-:-:S15]  /*1dc0*/  NOP ;  /* 0x0000000000007918 */ /* 0x000fde0000000000 */
[----:B------:R-:W-:-:S15]  /*1dd0*/  NOP ;  /* 0x0000000000007918 */ /* 0x000fde0000000000 */
[----:B------:R-:W-:-:S15]  /*1de0*/  NOP ;  /* 0x0000000000007918 */ /* 0x000fde0000000000 */
[----:B------:R-:W-:-:S04]  /*1df0*/  NOP ;  /* 0x0000000000007918 */ /* 0x000fc80000000000 */
[----:B---3--:R-:W0:-:S15]  /*1e00*/  DSETP.GEU.AND P0, PT, |R16|, 0.5, PT ;  /* 0x3fe000001000742a */ /* 0x008e1e0003f0e200 */
        /* <DEDUP_REMOVED lines=14> */
[----:B0-----:R-:W0:Y:S02]  /*1ef0*/  @P0 DFMA R8, -R6, R10, R14 ;  /* 0x0000000a0608022b */ /* 0x001e24000000010e */
[----:B0-----:R0:W-:Y:S02]  /*1f00*/  STG.E.64 desc[UR6][R4.64], R8 ;  /* 0x0000000804007986 */ /* 0x0011e4000c101b06 */
.L_x_7916:
[----:B------:R-:W-:Y:S05]  /*1f10*/  BSYNC.RECONVERGENT B0 ;  /* 0x0000000000007941 */ /* 0x000fea0003800200 */
.L_x_7915:
[----:B------:R-:W-:-:S13]  /*1f20*/  ISETP.GE.AND P0, PT, R3, UR4, PT ;  /* 0x0000000403007c0c */ /* 0x000fda000bf06270 */
[----:B------:R-:W-:Y:S05]  /*1f30*/  @P0 EXIT ;  /* 0x000000000000094d */ /* 0x000fea0003800000 */
[----:B------:R-:W1:Y:S01]  /*1f40*/  LDCU.64 UR4, c[0x0][0x390] ;  /* 0x00007200ff0477ac */ /* 0x000e620008000a00 */
[----:B0-----:R-:W-:Y:S02]  /*1f50*/  MOV R4, RZ ;  /* 0x000000ff00047202 */ /* 0x001fe40000000f00 */
        /* <DEDUP_REMOVED lines=371> */
.L_x_7918:
[----:B------:R-:W0:Y:S01]  /*3690*/  LDCU.128 UR8, c[0x0][0x650] ;  /* 0x0000ca00ff0877ac */ /* 0x000e220008000c00 */
[----:B------:R-:W1:Y:S01]  /*36a0*/  LDCU.64 UR4, c[0x0][0x660] ;  /* 0x0000cc00ff0477ac */ /* 0x000e620008000a00 */
[----:B0-----:R-:W-:Y:S02]  /*36b0*/  IADD3 R10, P0, PT, R4, UR8, RZ ;  /* 0x00000008040a7c10 */ /* 0x001fe4000ff1e0ff */
[----:B------:R-:W-:Y:S02]  /*36c0*/  IADD3 R12, P1, PT, R5, UR10, RZ ;  /* 0x0000000a050c7c10 */ /* 0x000fe4000ff3e0ff */
[----:B-1----:R-:W-:Y:S02]  /*36d0*/  IADD3 R14, P2, PT, R2, UR4, RZ ;  /* 0x00000004020e7c10 */ /* 0x002fe4000ff5e0ff */
[----:B------:R-:W-:Y:S02]  /*36e0*/  IADD3.X R11, PT, PT, RZ, UR9, RZ, P0, !PT ;  /* 0x00000009ff0b7c10 */ /* 0x000fe400087fe4ff */
[----:B------:R-:W-:-:S02]  /*36f0*/  IADD3.X R13, PT, PT, RZ, UR11, RZ, P1, !PT ;  /* 0x0000000bff0d7c10 */ /* 0x000fc40008ffe4ff */
[----:B------:R-:W-:Y:S01]  /*3700*/  IADD3.X R15, PT, PT, RZ, UR5, RZ, P2, !PT ;  /* 0x00000005ff0f7c10 */ /* 0x000fe200097fe4ff */
[----:B------:R-:W0:Y:S01]  /*3710*/  LDCU.64 UR4, c[0x0][0x648] ;  /* 0x0000c900ff0477ac */ /* 0x000e220008000a00 */
[----:B------:R-:W2:Y:S04]  /*3720*/  LDG.E.64 R10, desc[UR6][R10.64] ;  /* 0x000000060a0a7981 */ /* 0x000ea8000c1e1b00 */
[----:B------:R-:W2:Y:S04]  /*3730*/  LDG.E.64 R12, desc[UR6][R12.64] ;  /* 0x000000060c0c7981 */ /* 0x000ea8000c1e1b00 */
[----:B------:R-:W3:Y:S01]  /*3740*/  LDG.E.64 R14, desc[UR6][R14.64] ;  /* 0x000000060e0e7981 */ /* 0x000ee2000c1e1b00 */
        /* <DEDUP_REMOVED lines=23> */
[----:B0-----:R-:W-:Y:S01]  /*38c0*/  STG.E.64 desc[UR6][R2.64], R6 ;  /* 0x0000000602007986 */ /* 0x001fe2000c101b06 */
[----:B------:R-:W-:Y:S05]  /*38d0*/  EXIT ;  /* 0x000000000000794d */ /* 0x000fea0003800000 */
.L_x_7919:
        /* <DEDUP_REMOVED lines=10> */
.L_x_8035:


//--------------------- .text._ZN2at6native27unrolled_elementwise_kernelIZZZNS0_44_GLOBAL__N__40a83637_7_Lerp_cu_7dd49032_296918lerp_tensor_kernelERNS_18TensorIteratorBaseEENKUlvE0_clEvENKUlvE_clEvEUldddE_St5arrayIPcLm4EELi4E23TrivialOffsetCalculatorILi3EjESB_ILi1EjENS0_6memory15LoadWithoutCastENSE_16StoreWithoutCastEEEviT_T0_T2_T3_T4_T5_ --------------------------
	.section	.text._ZN2at6native27unrolled_elementwise_kernelIZZZNS0_44_GLOBAL__N__40a83637_7_Lerp_cu_7dd49032_296918lerp_tensor_kernelERNS_18TensorIteratorBaseEENKUlvE0_clEvENKUlvE_clEvEUldddE_St5arrayIPcLm4EELi4E23TrivialOffsetCalculatorILi3EjESB_ILi1EjENS0_6memory15LoadWithoutCastENSE_16StoreWithoutCastEEEviT_T0_T2_T3_T4_T5_,"ax",@progbits
	.align	128
        .global         _ZN2at6native27unrolled_elementwise_kernelIZZZNS0_44_GLOBAL__N__40a83637_7_Lerp_cu_7dd49032_296918lerp_tensor_kernelERNS_18TensorIteratorBaseEENKUlvE0_clEvENKUlvE_clEvEUldddE_St5arrayIPcLm4EELi4E23TrivialOffsetCalculatorILi3EjESB_ILi1EjENS0_6memory15LoadWithoutCastENSE_16StoreWithoutCastEEEviT_T0_T2_T3_T4_T5_
        .type           _ZN2at6native27unrolled_elementwise_kernelIZZZNS0_44_GLOBAL__N__40a83637_7_Lerp_cu_7dd49032_296918lerp_tensor_kernelERNS_18TensorIteratorBaseEENKUlvE0_clEvENKUlvE_clEvEUldddE_St5arrayIPcLm4EELi4E23TrivialOffsetCalculatorILi3EjESB_ILi1EjENS0_6memory15LoadWithoutCastENSE_16StoreWithoutCastEEEviT_T0_T2_T3_T4_T5_,@function
        .size           _ZN2at6native27unrolled_elementwise_kernelIZZZNS0_44_GLOBAL__N__40a83637_7_Lerp_cu_7dd49032_296918lerp_tensor_kernelERNS_18TensorIteratorBaseEENKUlvE0_clEvENKUlvE_clEvEUldddE_St5arrayIPcLm4EELi4E23TrivialOffsetCalculatorILi3EjESB_ILi1EjENS0_6memory15LoadWithoutCastENSE_16StoreWithoutCastEEEviT_T0_T2_T3_T4_T5_,(.L_x_8036 - _ZN2at6native27unrolled_elementwise_kernelIZZZNS0_44_GLOBAL__N__40a83637_7_Lerp_cu_7dd49032_296918lerp_tensor_kernelERNS_18TensorIteratorBaseEENKUlvE0_clEvENKUlvE_clEvEUldddE_St5arrayIPcLm4EELi4E23TrivialOffsetCalculatorILi3EjESB_ILi1EjENS0_6memory15LoadWithoutCastENSE_16StoreWithoutCastEEEviT_T0_T2_T3_T4_T5_)
        .other          _ZN2at6native27unrolled_elementwise_kernelIZZZNS0_44_GLOBAL__N__40a83637_7_Lerp_cu_7dd49032_296918lerp_tensor_kernelERNS_18TensorIteratorBaseEENKUlvE0_clEvENKUlvE_clEvEUldddE_St5arrayIPcLm4EELi4E23TrivialOffsetCalculatorILi3EjESB_ILi1EjENS0_6memory15LoadWithoutCastENSE_16StoreWithoutCastEEEviT_T0_T2_T3_T4_T5_,@"STO_CUDA_ENTRY STV_DEFAULT"
_ZN2at6native27unrolled_elementwise_kernelIZZZNS0_44_GLOBAL__N__40a83637_7_Lerp_cu_7dd49032_296918lerp_tensor_kernelERNS_18TensorIteratorBaseEENKUlvE0_clEvENKUlvE_clEvEUldddE_St5arrayIPcLm4EELi4E23TrivialOffsetCalculatorILi3EjESB_ILi1EjENS0_6memory15LoadWithoutCastENSE_16StoreWithoutCastEEEviT_T0_T2_T3_T4_T5_:
.text._ZN2at6native27unrolled_elementwise_kernelIZZZNS0_44_GLOBAL__N__40a83637_7_Lerp_cu_7dd49032_296918lerp_tensor_kernelERNS_18TensorIteratorBaseEENKUlvE0_clEvENKUlvE_clEvEUldddE_St5arrayIPcLm4EELi4E23TrivialOffsetCalculatorILi3EjESB_ILi1EjENS0_6memory15LoadWithoutCastENSE_16StoreWithoutCastEEEviT_T0_T2_T3_T4_T5_:
        /* <DEDUP_REMOVED lines=11> */
[----:B--2---:R-:W-:Y:S01]  /*00b0*/  IMAD.MOV.U32 R0, RZ, RZ, R16 ;  /* 0x000000ffff007224 */ /* 0x004fe200078e0010 */
[----:B------:R-:W-:-:S13]  /*00c0*/  ISETP.GE.AND P0, PT, R16, R29, PT ;  /* 0x0000001d1000720c */ /* 0x000fda0003f06270 */
[----:B------:R-:W-:Y:S01]  /*00d0*/  @!P0 IADD3 R16, PT, PT, R0, 0x80, RZ ;  /* 0x0000008000108810 */ /* 0x000fe20007ffe0ff */
[----:B------:R-:W2:Y:S01]  /*00e0*/  @!P0 LDC.64 R12, c[0x0][0x3a0] ;  /* 0x0000e800ff0c8b82 */ /* 0x000ea20000000a00 */
[----:B------:R-:W-:Y:S02]  /*00f0*/  @!P0 IMAD R15, R28, 0x200, R0 ;  /* 0x000002001c0f8824 */ /* 0x000fe400078e0200 */
[----:B------:R-:W-:Y:S02]  /*0100*/  ISETP.GE.AND P1, PT, R16, R29, PT ;  /* 0x0000001d1000720c */ /* 0x000fe40003f26270 */
[----:B------:R-:W-:Y:S02]  /*0110*/  CS2R R2, SRZ ;  /* 0x0000000000027805 */ /* 0x000fe4000001ff00 */
[----:B------:R-:W-:Y:S01]  /*0120*/  CS2R R26, SRZ ;  /* 0x00000000001a7805 */ /* 0x000fe2000001ff00 */
[----:B---3--:R-:W-:-:S04]  /*0130*/  @!P0 IMAD.WIDE.U32 R8, R15, 0x8, R8 ;  /* 0x000000080f088825 */ /* 0x008fc800078e0008 */
[C---:B----4-:R-:W-:Y:S01]  /*0140*/  @!P0 IMAD.WIDE.U32 R10, R15.reuse, 0x8, R10 ;  /* 0x000000080f0a8825 */ /* 0x050fe200078e000a */
[----:B-1----:R1:W5:Y:S04]  /*0150*/  @!P0 LDG.E.64 R22, desc[UR4][R8.64] ;  /* 0x0000000408168981 */ /* 0x002368000c1e1b00 */
[----:B------:R3:W5:Y:S01]  /*0160*/  @!P0 LDG.E.64 R2, desc[UR4][R10.64] ;  /* 0x000000040a028981 */ /* 0x000762000c1e1b00 */
[----:B------:R-:W4:Y:S01]  /*0170*/  @!P1 LDC.64 R20, c[0x0][0x3a0] ;  /* 0x0000e800ff149b82 */ /* 0x000f220000000a00 */
[----:B------:R-:W-:Y:S02]  /*0180*/  @!P1 IMAD R17, R28, 0x200, R16 ;  /* 0x000002001c119824 */ /* 0x000fe400078e0210 */
[----:B------:R-:W-:Y:S02]  /*0190*/  @!P1 VIADD R16, R16, 0x80 ;  /* 0x0000008010109836 */ /* 0x000fe40000000000 */
[----:B--2---:R-:W-:Y:S01]  /*01a0*/  @!P0 IMAD.WIDE.U32 R12, R15, 0x8, R12 ;  /* 0x000000080f0c8825 */ /* 0x004fe200078e000c */
[----:B-1----:R-:W-:-:S02]  /*01b0*/  CS2R R8, SRZ ;  /* 0x0000000000087805 */ /* 0x002fc4000001ff00 */
[----:B---3--:R-:W1:Y:S02]  /*01c0*/  LDC.64 R10, c[0x0][0x390] ;  /* 0x0000e400ff0a7b82 */ /* 0x008e640000000a00 */
[----:B------:R2:W5:Y:S01]  /*01d0*/  @!P0 LDG.E.64 R26, desc[UR4][R12.64] ;  /* 0x000000040c1a8981 */ /* 0x000562000c1e1b00 */
[----:B------:R-:W-:Y:S01]  /*01e0*/  ISETP.GE.AND P0, PT, R16, R29, PT ;  /* 0x0000001d1000720c */ /* 0x000fe20003f06270 */
[----:B------:R-:W-:Y:S01]  /*01f0*/  @!P1 IMAD.WIDE.U32 R14, R17, 0x8, R4 ;  /* 0x00000008110e9825 */ /* 0x000fe200078e0004 */
[----:B------:R-:W-:-:S03]  /*0200*/  CS2R R4, SRZ ;  /* 0x0000000000047805 */ /* 0x000fc6000001ff00 */
[C---:B----4-:R-:W-:Y:S01]  /*0210*/  @!P1 IMAD.WIDE.U32 R20, R17.reuse, 0x8, R20 ;  /* 0x0000000811149825 */ /* 0x050fe200078e0014 */
[----:B--2---:R-:W2:Y:S02]  /*0220*/  LDC.64 R12, c[0x0][0x398] ;  /* 0x0000e600ff0c7b82 */ /* 0x004ea40000000a00 */
[----:B------:R-:W5:Y:S01]  /*0230*/  @!P1 LDG.E.64 R4, desc[UR4][R14.64] ;  /* 0x000000040e049981 */ /* 0x000f62000c1e1b00 */
[----:B0-----:R-:W-:Y:S01]  /*0240*/  @!P1 IMAD.WIDE.U32 R18, R17, 0x8, R6 ;  /* 0x0000000811129825 */ /* 0x001fe200078e0006 */
[----:B------:R-:W-:Y:S02]  /*0250*/  CS2R R6, SRZ ;  /* 0x0000000000067805 */ /* 0x000fe4000001ff00 */
[----:B------:R0:W5:Y:S04]  /*0260*/  @!P1 LDG.E.64 R8, desc[UR4][R20.64] ;  /* 0x0000000414089981 */ /* 0x000168000c1e1b00 */
[----:B------:R2:W5:Y:S01]  /*0270*/  @!P1 LDG.E.64 R6, desc[UR4][R18.64] ;  /* 0x0000000412069981 */ /* 0x000562000c1e1b00 */
[----:B0-----:R-:W0:Y:S01]  /*0280*/  @!P0 LDC.64 R20, c[0x0][0x3a0] ;  /* 0x0000e800ff148b82 */ /* 0x001e220000000a00 */
[----:B------:R-:W-:Y:S01]  /*0290*/  @!P0 LEA R14, R28, R16, 0x9 ;  /* 0x000000101c0e8211 */ /* 0x000fe200078e48ff */
[----:B------:R-:W-:-:S04]  /*02a0*/  @!P0 VIADD R16, R16, 0x80 ;  /* 0x0000008010108836 */ /* 0x000fc80000000000 */
[----:B-1----:R-:W-:Y:S01]  /*02b0*/  @!P0 IMAD.WIDE.U32 R24, R14, 0x8, R10 ;  /* 0x000000080e188825 */ /* 0x002fe200078e000a */
[----:B------:R-:W-:-:S03]  /*02c0*/  CS2R R10, SRZ ;  /* 0x00000000000a7805 */ /* 0x000fc6000001ff00 */
[C---:B--2---:R-:W-:Y:S01]  /*02d0*/  @!P0 IMAD.WIDE.U32 R18, R14.reuse, 0x8, R12 ;  /* 0x000000080e128825 */ /* 0x044fe200078e000c */
[----:B------:R-:W-:Y:S02]  /*02e0*/  CS2R R12, SRZ ;  /* 0x00000000000c7805 */ /* 0x000fe4000001ff00 */
[----:B------:R1:W5:Y:S04]  /*02f0*/  @!P0 LDG.E.64 R10, desc[UR4][R24.64] ;  /* 0x00000004180a8981 */ /* 0x000368000c1e1b00 */
[----:B------:R-:W5:Y:S01]  /*0300*/  @!P0 LDG.E.64 R12, desc[UR4][R18.64] ;  /* 0x00000004120c8981 */ /* 0x000f62000c1e1b00 */
[----:B-1----:R-:W1:Y:S01]  /*0310*/  LDC.64 R24, c[0x0][0x398] ;  /* 0x0000e600ff187b82 */ /* 0x002e620000000a00 */
[----:B0-----:R-:W-:Y:S01]  /*0320*/  @!P0 IMAD.WIDE.U32 R20, R14, 0x8, R20 ;  /* 0x000000080e148825 */ /* 0x001fe200078e0014 */
[----:B------:R-:W-:-:S06]  /*0330*/  CS2R R14, SRZ ;  /* 0x00000000000e7805 */ /* 0x000fcc000001ff00 */
[----:B------:R0:W5:Y:S01]  /*0340*/  @!P0 LDG.E.64 R14, desc[UR4][R20.64] ;  /* 0x00000004140e8981 */ /* 0x000162000c1e1b00 */
[----:B------:R-:W-:-:S13]  /*0350*/  ISETP.GE.AND P0, PT, R16, R29, PT ;  /* 0x0000001d1000720c */ /* 0x000fda0003f06270 */
[----:B0-----:R-:W-:Y:S02]  /*0360*/  @!P0 IMAD R21, R28, 0x200, R16 ;  /* 0x000002001c158824 */ /* 0x001fe400078e0210 */
[----:B------:R-:W0:Y:S02]  /*0370*/  LDC.64 R16, c[0x0][0x390] ;  /* 0x0000e400ff107b82 */ /* 0x000e240000000a00 */
[----:B-1----:R-:W-:-:S04]  /*0380*/  @!P0 IMAD.WIDE.U32 R24, R21, 0x8, R24 ;  /* 0x0000000815188825 */ /* 0x002fc800078e0018 */
[----:B0-----:R-:W-:Y:S01]  /*0390*/  @!P0 IMAD.WIDE.U32 R18, R21, 0x8, R16 ;  /* 0x0000000815128825 */ /* 0x001fe200078e0010 */
[----:B------:R-:W-:-:S06]  /*03a0*/  CS2R R16, SRZ ;  /* 0x0000000000107805 */ /* 0x000fcc000001ff00 */
[----:B------:R0:W5:Y:S02]  /*03b0*/  @!P0 LDG.E.64 R16, desc[UR4][R18.64] ;  /* 0x0000000412108981 */ /* 0x000164000c1e1b00 */
[----:B0-----:R-:W-:-:S06]  /*03c0*/  CS2R R18, SRZ ;  /* 0x0000000000127805 */ /* 0x001fcc000001ff00 */
[----:B------:R0:W5:Y:S02]  /*03d0*/  @!P0 LDG.E.64 R18, desc[UR4][R24.64] ;  /* 0x0000000418128981 */ /* 0x000164000c1e1b00 */
[----:B0-----:R-:W0:Y:S01]  /*03e0*/  @!P0 LDC.64 R24, c[0x0][0x3a0] ;  /* 0x0000e800ff188b82 */ /* 0x001e220000000a00 */
[----:B------:R-:W-:Y:S01]  /*03f0*/  BSSY.RECONVERGENT B0, `(.L_x_7920) ;  /* 0x000001b000007945 */ /* 0x000fe20003800200 */
[----:B0-----:R-:W-:Y:S01]  /*0400*/  @!P0 IMAD.WIDE.U32 R24, R21, 0x8, R24 ;  /* 0x0000000815188825 */ /* 0x001fe200078e0018 */
[----:B------:R-:W-:-:S06]  /*0410*/  CS2R R20, SRZ ;  /* 0x0000000000147805 */ /* 0x000fcc000001ff00 */
[----:B------:R0:W5:Y:S01]  /*0420*/  @!P0 LDG.E.64 R20, desc[UR4][R24.64] ;  /* 0x0000000418148981 */ /* 0x000162000c1e1b00 */
[----:B------:R-:W-:-:S13]  /*0430*/  ISETP.GE.AND P0, PT, R0, R29, PT ;  /* 0x0000001d0000720c */ /* 0x000fda0003f06270 */
[----:B0-----:R-:W-:Y:S05]  /*0440*/  @P0 BRA `(.L_x_7921) ;  /* 0x0000000000540947 */ /* 0x001fea0003800000 */
[----:B-----5:R-:W-:-:S15]  /*0450*/  DSETP.GEU.AND P1, PT, |R26|, 0.5, PT ;  /* 0x3fe000001a00742a */ /* 0x020fde0003f2e200 */
        /* <DEDUP_REMOVED lines=20> */
.L_x_7921:
[----:B------:R-:W-:Y:S05]  /*05a0*/  BSYNC.RECONVERGENT B0 ;  /* 0x0000000000007941 */ /* 0x000fea0003800200 */
.L_x_7920:
[----:B0-----:R-:W-:Y:S01]  /*05b0*/  IADD3 R24, PT, PT, R0, 0x80, RZ ;  /* 0x0000008000187810 */ /* 0x001fe20007ffe0ff */
[----:B------:R-:W-:Y:S03]  /*05c0*/  BSSY.RECONVERGENT B0, `(.L_x_7922) ;  /* 0x0000018000007945 */ /* 0x000fe60003800200 */
[----:B------:R-:W-:-:S13]  /*05d0*/  ISETP.GE.AND P1, PT, R24, R29, PT ;  /* 0x0000001d1800720c */ /* 0x000fda0003f26270 */
[----:B------:R-:W-:Y:S05]  /*05e0*/  @P1 BRA `(.L_x_7923) ;  /* 0x0000000000541947 */ /* 0x000fea0003800000 */
        /* <DEDUP_REMOVED lines=21> */
.L_x_7923:
[----:B------:R-:W-:Y:S05]  /*0740*/  BSYNC.RECONVERGENT B0 ;  /* 0x0000000000007941 */ /* 0x000fea0003800200 */
.L_x_7922:
[----:B0----5:R-:W-:Y:S01]  /*0750*/  VIADD R2, R0, 0x100 ;  /* 0x0000010000027836 */ /* 0x021fe20000000000 */
        /* <DEDUP_REMOVED lines=14> */
[----:B------:R-:W3:-:S15]  /*0840*/  DADD R6, R12, -R10 ;  /* 0x000000000c067229 */ /* 0x000ede000000080a */
[----:B------:R-:W-:-:S15]  /*0850*/  NOP ;  /* 0x0000000000007918 */ /* 0x000fde0000000000 */
[----:B------:R-:W-:-:S15]  /*0860*/  NOP ;  /* 0x0000000000007918 */ /* 0x000fde0000000000 */
[----:B------:R-:W-:-:S15]  /*0870*/  NOP ;  /* 0x0000000000007918 */ /* 0x000fde0000000000 */
[----:B------:R-:W-:-:S04]  /*0880*/  NOP ;  /* 0x0000000000007918 */ /* 0x000fc80000000000 */
[----:B---3--:R-:W-:-:S15]  /*0890*/  @!P3 DFMA R10, R6, R14, R10 ;  /* 0x0000000e060ab22b */ /* 0x008fde000000000a */
[----:B------:R-:W-:-:S15]  /*08a0*/  NOP ;  /* 0x0000000000007918 */ /* 0x000fde0000000000 */
[----:B------:R-:W-:-:S15]  /*08b0*/  NOP ;  /* 0x0000000000007918 */ /* 0x000fde0000000000 */
[----:B------:R-:W-:-:S15]  /*08c0*/  NOP ;  /* 0x0000000000007918 */ /* 0x000fde0000000000 */
[----:B------:R-:W-:-:S04]  /*08d0*/  NOP ;  /* 0x0000000000007918 */ /* 0x000fc80000000000 */
[----:B------:R-:W3:-:S15]  /*08e0*/  @P3 DADD R14, -R14, 1 ;  /* 0x3ff000000e0e3429 */ /* 0x000ede0000000100 */
[----:B------:R-:W-:-:S15]  /*08f0*/  NOP ;  /* 0x0000000000007918 */ /* 0x000fde0000000000 */
[----:B------:R-:W-:-:S15]  /*0900*/  NOP ;  /* 0x0000000000007918 */ /* 0x000fde0000000000 */
[----:B------:R-:W-:-:S15]  /*0910*/  NOP ;  /* 0x0000000000007918 */ /* 0x000fde0000000000 */
[----:B------:R-:W-:-:S04]  /*0920*/  NOP ;  /* 0x0000000000007918 */ /* 0x000fc80000000000 */
[----:B---3--:R3:W4:Y:S02]  /*0930*/  @P3 DFMA R10, -R6, R14, R12 ;  /* 0x0000000e060a322b */ /* 0x008724000000010c */
.L_x_7925:
[----:B------:R-:W-:Y:S05]  /*0940*/  BSYNC.RECONVERGENT B0 ;  /* 0x0000000000007941 */ /* 0x000fea0003800200 */
.L_x_7924:
[----:B------:R-:W-:Y:S01]  /*0950*/  BSSY.RECONVERGENT B0, `(.L_x_7926) ;  /* 0x0000018000007945 */ /* 0x000fe20003800200 */
[----:B0--3--:R-:W-:-:S03]  /*0960*/  @!P0 IMAD.WIDE.U32 R6, R9, 0x8, R2 ;  /* 0x0000000809068825 */ /* 0x009fc600078e0002 */
        /* <DEDUP_REMOVED lines=22> */
.L_x_7927:
[----:B------:R-:W-:Y:S05]  /*0ad0*/  BSYNC.RECONVERGENT B0 ;  /* 0x0000000000007941 */ /* 0x000fea0003800200 */
.L_x_7926:
[----:B-1----:R1:W-:Y:S01]  /*0ae0*/  @!P0 STG.E.64 desc[UR4][R6.64], R22 ;  /* 0x0000001606008986 */ /* 0x0023e2000c101b04 */
        /* <DEDUP_REMOVED lines=10> */
[----:B--2---:R0:W-:Y:S04]  /*0b90*/  STG.E.64 desc[UR4][R6.64], R4 ;  /* 0x0000000406007986 */ /* 0x0041e8000c101b04 */
[----:B----4-:R0:W-:Y:S02]  /*0ba0*/  @!P0 STG.E.64 desc[UR4][R2.64], R10 ;  /* 0x0000000a02008986 */ /* 0x0101e4000c101b04 */
.L_x_7929:
[----:B------:R-:W-:Y:S05]  /*0bb0*/  BSYNC.RECONVERGENT B0 ;  /* 0x0000000000007941 */ /* 0x000fea0003800200 */
.L_x_7928:
[----:B------:R-:W-:-:S13]  /*0bc0*/  ISETP.GE.AND P0, PT, R0, R29, PT ;  /* 0x0000001d0000720c */ /* 0x000fda0003f06270 */
[----:B------:R-:W-:Y:S05]  /*0bd0*/  @P0 EXIT ;  /* 0x000000000000094d */ /* 0x000fea0003800000 */
[----:B0-----:R-:W0:Y:S01]  /*0be0*/  LDC.64 R2, c[0x0][0x388] ;  /* 0x0000e200ff027b82 */ /* 0x001e220000000a00 */
[----:B--2---:R-:W-:-:S05]  /*0bf0*/  LEA R5, R28, R0, 0x9 ;  /* 0x000000001c057211 */ /* 0x004fca00078e48ff */
[----:B0-----:R-:W-:-:S05]  /*0c00*/  IMAD.WIDE.U32 R2, R5, 0x8, R2 ;  /* 0x0000000805027825 */ /* 0x001fca00078e0002 */
[----:B---3--:R-:W-:Y:S01]  /*0c10*/  STG.E.64 desc[UR4][R2.64], R16 ;  /* 0x0000001002007986 */ /* 0x008fe2000c101b04 */
[----:B------:R-:W-:Y:S05]  /*0c20*/  EXIT ;  /* 0x000000000000794d */ /* 0x000fea0003800000 */
.L_x_7930:
        /* <DEDUP_REMOVED lines=13> */
.L_x_8036:


//--------------------- .text._ZN2at6native29vectorized_elementwise_kernelILi2EZZZNS0_44_GLOBAL__N__40a83637_7_Lerp_cu_7dd49032_296918lerp_tensor_kernelERNS_18TensorIteratorBaseEENKUlvE0_clEvENKUlvE_clEvEUldddE_St5arrayIPcLm4EEEEviT0_T1_ --------------------------
	.section	.text._ZN2at6native29vectorized_elementwise_kernelILi2EZZZNS0_44_GLOBAL__N__40a83637_7_Lerp_cu_7dd49032_296918lerp_tensor_kernelERNS_18TensorIteratorBaseEENKUlvE0_clEvENKUlvE_clEvEUldddE_St5arrayIPcLm4EEEEviT0_T1_,"ax",@progbits
	.align	128
        .global         _ZN2at6native29vectorized_elementwise_kernelILi2EZZZNS0_44_GLOBAL__N__40a83637_7_Lerp_cu_7dd49032_296918lerp_tensor_kernelERNS_18TensorIteratorBaseEENKUlvE0_clEvENKUlvE_clEvEUldddE_St5arrayIPcLm4EEEEviT0_T1_
        .type           _ZN2at6native29vectorized_elementwise_kernelILi2EZZZNS0_44_GLOBAL__N__40a83637_7_Lerp_cu_7dd49032_296918lerp_tensor_kernelERNS_18TensorIteratorBaseEENKUlvE0_clEvENKUlvE_clEvEUldddE_St5arrayIPcLm4EEEEviT0_T1_,@function
        .size           _ZN2at6native29vectorized_elementwise_kernelILi2EZZZNS0_44_GLOBAL__N__40a83637_7_Lerp_cu_7dd49032_296918lerp_tensor_kernelERNS_18TensorIteratorBaseEENKUlvE0_clEvENKUlvE_clEvEUldddE_St5arrayIPcLm4EEEEviT0_T1_,(.L_x_8037 - _ZN2at6native29vectorized_elementwise_kernelILi2EZZZNS0_44_GLOBAL__N__40a83637_7_Lerp_cu_7dd49032_296918lerp_tensor_kernelERNS_18TensorIteratorBaseEENKUlvE0_clEvENKUlvE_clEvEUldddE_St5arrayIPcLm4EEEEviT0_T1_)
        .other          _ZN2at6native29vectorized_elementwise_kernelILi2EZZZNS0_44_GLOBAL__N__40a83637_7_Lerp_cu_7dd49032_296918lerp_tensor_kernelERNS_18TensorIteratorBaseEENKUlvE0_clEvENKUlvE_clEvEUldddE_St5arrayIPcLm4EEEEviT0_T1_,@"STO_CUDA_ENTRY STV_DEFAULT"
_ZN2at6native29vectorized_elementwise_kernelILi2EZZZNS0_44_GLOBAL__N__40a83637_7_Lerp_cu_7dd49032_296918lerp_tensor_kernelERNS_18TensorIteratorBaseEENKUlvE0_clEvENKUlvE_clEvEUldddE_St5arrayIPcLm4EEEEviT0_T1_:
.text._ZN2at6native29vectorized_elementwise_kernelILi2EZZZNS0_44_GLOBAL__N__40a83637_7_Lerp_cu_7dd49032_296918lerp_tensor_kernelERNS_18TensorIteratorBaseEENKUlvE0_clEvENKUlvE_clEvEUldddE_St5arrayIPcLm4EEEEviT0_T1_:
[----:B------:R-:W-:Y:S01]  /*0000*/  LDC R1, c[0x0][0x37c] ;  /* 0x0000df00ff017b82 */ /* 0x000fe20000000800 */
[----:B------:R-:W0:Y:S07]  /*0010*/  S2R R52, SR_CTAID.X ;  /* 0x0000000000347919 */ /* 0x000e2e0000002500 */
[----:B------:R-:W0:Y:S01]  /*0020*/  LDC R53, c[0x0][0x380] ;  /* 0x0000e000ff357b82 */ /* 0x000e220000000800 */
[----:B------:R-:W1:Y:S01]  /*0030*/  LDCU.64 UR4, c[0x0][0x358] ;  /* 0x00006b00ff0477ac */ /* 0x000e620008000a00 */
[----:B0-----:R-:W-:-:S05]  /*0040*/  IMAD R53, R52, -0x400, R53 ;  /* 0xfffffc0034357824 */ /* 0x001fca00078e0235 */
[----:B------:R-:W-:-:S13]  /*0050*/  ISETP.GT.U32.AND P0, PT, R53, 0x3ff, PT ;  /* 0x000003ff3500780c */ /* 0x000fda0003f04070 */
[----:B-1----:R-:W-:Y:S05]  /*0060*/  @P0 BRA `(.L_x_7931) ;  /* 0x0000001800100947 */ /* 0x002fea0003800000 */
[----:B------:R-:W0:Y:S01]  /*0070*/  S2R R0, SR_TID.X ;  /* 0x0000000000007919 */ /* 0x000e220000002100 */
[----:B------:R-:W1:Y:S01]  /*0080*/  LDC.64 R14, c[0x0][0x390] ;  /* 0x0000e400ff0e7b82 */ /* 0x000e620000000a00 */
[----:B------:R-:W-:-:S07]  /*0090*/  CS2R R2, SRZ ;  /* 0x0000000000027805 */ /* 0x000fce000001ff00 */
[----:B------:R-:W2:Y:S08]  /*00a0*/  LDC.64 R24, c[0x0][0x398] ;  /* 0x0000e600ff187b82 */ /* 0x000eb00000000a00 */
[----:B------:R-:W3:Y:S08]  /*00b0*/  LDC.64 R4, c[0x0][0x390] ;  /* 0x0000e400ff047b82 */ /* 0x000ef00000000a00 */
[----:B------:R-:W4:Y:S01]  /*00c0*/  LDC.64 R6, c[0x0][0x398] ;  /* 0x0000e600ff067b82 */ /* 0x000f220000000a00 */
[----:B0-----:R-:W-:Y:S01]  /*00d0*/  ISETP.GE.U32.AND P0, PT, R0, R53, PT ;  /* 0x000000350000720c */ /* 0x001fe20003f06070 */
[----:B------:R-:W-:-:S06]  /*00e0*/  IMAD.MOV.U32 R39, RZ, RZ, R0 ;  /* 0x000000ffff277224 */ /* 0x000fcc00078e0000 */
[----:B------:R-:W0:Y:S08]  /*00f0*/  LDC.64 R18, c[0x0][0x398] ;  /* 0x0000e600ff127b82 */ /* 0x000e300000000a00 */
[----:B------:R-:W0:Y:S01]  /*0100*/  LDC.64 R16, c[0x0][0x390] ;  /* 0x0000e400ff107b82 */ /* 0x000e220000000a00 */
[----:B------:R-:W-:Y:S01]  /*0110*/  @!P0 IMAD R51, R52, 0x400, R39 ;  /* 0x0000040034338824 */ /* 0x000fe200078e0227 */
[----:B------:R-:W-:-:S04]  /*0120*/  @!P0 IADD3 R39, PT, PT, R39, 0x80, RZ ;  /* 0x0000008027278810 */ /* 0x000fc80007ffe0ff */
[C---:B------:R-:W-:Y:S02]  /*0130*/  ISETP.GE.U32.AND P1, PT, R39.reuse, R53, PT ;  /* 0x000000352700720c */ /* 0x040fe40003f26070 */
[----:B------:R-:W0:Y:S11]  /*0140*/  LDC.64 R30, c[0x0][0x398] ;  /* 0x0000e600ff1e7b82 */ /* 0x000e360000000a00 */
[----:B------:R-:W-:Y:S01]  /*0150*/  @!P1 IMAD R29, R52, 0x400, R39 ;  /* 0x00000400341d9824 */ /* 0x000fe200078e0227 */
[----:B------:R-:W0:Y:S01]  /*0160*/  @!P1 LDC.64 R10, c[0x0][0x3a0] ;  /* 0x0000e800ff0a9b82 */ /* 0x000e220000000a00 */
[----:B------:R-:W-:-:S02]  /*0170*/  @!P1 VIADD R39, R39, 0x80 ;  /* 0x0000008027279836 */ /* 0x000fc40000000000 */
[----:B---3--:R-:W-:-:S03]  /*0180*/  @!P1 IMAD.WIDE.U32 R8, R29, 0x8, R4 ;  /* 0x000000081d089825 */ /* 0x008fc600078e0004 */
[----:B------:R-:W-:Y:S01]  /*0190*/  ISETP.GE.U32.AND P2, PT, R39, R53, PT ;  /* 0x000000352700720c */ /* 0x000fe20003f46070 */
[----:B----4-:R-:W-:Y:S01]  /*01a0*/  @!P1 IMAD.WIDE.U32 R12, R29, 0x8, R6 ;  /* 0x000000081d0c9825 */ /* 0x010fe200078e0006 */
[----:B------:R-:W-:Y:S01]  /*01b0*/  CS2R R4, SRZ ;  /* 0x0000000000047805 */ /* 0x000fe2000001ff00 */
[----:B------:R3:W5:Y:S10]  /*01c0*/  @!P1 LDG.E.64 R2, desc[UR4][R8.64] ;  /* 0x0000000408029981 */ /* 0x000774000c1e1b00 */
[----:B------:R-:W-:Y:S01]  /*01d0*/  @!P2 LEA R41, R52, R39, 0xa ;  /* 0x000000273429a211 */ /* 0x000fe200078e50ff */
[----:B------:R-:W-:Y:S01]  /*01e0*/  @!P2 VIADD R39, R39, 0x80 ;  /* 0x000000802727a836 */ /* 0x000fe20000000000 */
[----:B------:R-:W4:Y:S01]  /*01f0*/  @!P2 LDC.64 R26, c[0x0][0x3a0] ;  /* 0x0000e800ff1aab82 */ /* 0x000f220000000a00 */
[----:B------:R-:W-:Y:S01]  /*0200*/  CS2R R6, SRZ ;  /* 0x0000000000067805 */ /* 0x000fe2000001ff00 */
[----:B------:R3:W5:Y:S02]  /*0210*/  @!P1 LDG.E.64 R4, desc[UR4][R12.64] ;  /* 0x000000040c049981 */ /* 0x000764000c1e1b00 */
[----:B------:R-:W-:-:S13]  /*0220*/  ISETP.GE.U32.AND P3, PT, R39, R53, PT ;  /* 0x000000352700720c */ /* 0x000fda0003f66070 */
[----:B------:R-:W-:Y:S01]  /*0230*/  @!P3 IMAD R23, R52, 0x400, R39 ;  /* 0x000004003417b824 */ /* 0x000fe200078e0227 */
[----:B------:R-:W-:Y:S01]  /*0240*/  @!P3 IADD3 R39, PT, PT, R39, 0x80, RZ ;  /* 0x000000802727b810 */ /* 0x000fe20007ffe0ff */
[----:B-1----:R-:W-:Y:S01]  /*0250*/  @!P2 IMAD.WIDE.U32 R34, R41, 0x8, R14 ;  /* 0x000000082922a825 */ /* 0x002fe200078e000e */
[----:B------:R-:W1:Y:S02]  /*0260*/  @!P3 LDC.64 R20, c[0x0][0x3a0] ;  /* 0x0000e800ff14bb82 */ /* 0x000e640000000a00 */
[----:B------:R-:W-:Y:S01]  /*0270*/  ISETP.GE.U32.AND P4, PT, R39, R53, PT ;  /* 0x000000352700720c */ /* 0x000fe20003f86070 */
[----:B--2---:R-:W-:-:S04]  /*0280*/  @!P2 IMAD.WIDE.U32 R36, R41, 0x8, R24 ;  /* 0x000000082924a825 */ /* 0x004fc800078e0018 */
[----:B----4-:R-:W-:Y:S01]  /*0290*/  @!P2 IMAD.WIDE.U32 R40, R41, 0x8, R26 ;  /* 0x000000082928a825 */ /* 0x010fe200078e001a */
[----:B------:R-:W2:Y:S08]  /*02a0*/  LDC.64 R24, c[0x0][0x398] ;  /* 0x0000e600ff187b82 */ /* 0x000eb00000000a00 */
[----:B------:R-:W4:Y:S01]  /*02b0*/  LDC.64 R26, c[0x0][0x390] ;  /* 0x0000e400ff1a7b82 */ /* 0x000f220000000a00 */
[----:B0-----:R-:W-:-:S04]  /*02c0*/  @!P1 IMAD.WIDE.U32 R28, R29, 0x8, R10 ;  /* 0x000000081d1c9825 */ /* 0x001fc800078e000a */
[----:B------:R-:W-:Y:S01]  /*02d0*/  @!P4 IMAD R49, R52, 0x400, R39 ;  /* 0x000004003431c824 */ /* 0x000fe200078e0227 */
[----:B------:R0:W5:Y:S02]  /*02e0*/  @!P1 LDG.E.64 R6, desc[UR4][R28.64] ;  /* 0x000000041c069981 */ /* 0x000164000c1e1b00 */
[----:B------:R-:W1:Y:S01]  /*02f0*/  @!P4 LDC.64 R32, c[0x0][0x3a0] ;  /* 0x0000e800ff20cb82 */ /* 0x000e620000000a00 */
[----:B------:R-:W-:-:S05]  /*0300*/  @!P4 VIADD R39, R39, 0x80 ;  /* 0x000000802727c836 */ /* 0x000fca0000000000 */
[----:B------:R-:W-:Y:S02]  /*0310*/  ISETP.GE.U32.AND P1, PT, R39, R53, PT ;  /* 0x000000352700720c */ /* 0x000fe40003f26070 */
[----:B---3--:R-:W-:Y:S02]  /*0320*/  CS2R R8, SRZ ;  /* 0x0000000000087805 */ /* 0x008fe4000001ff00 */
[----:B------:R-:W-:Y:S02]  /*0330*/  CS2R R10, SRZ ;  /* 0x00000000000a7805 */ /* 0x000fe4000001ff00 */
[----:B------:R-:W-:Y:S01]  /*0340*/  CS2R R12, SRZ ;  /* 0x00000000000c7805 */ /* 0x000fe2000001ff00 */
[----:B0-----:R-:W0:Y:S01]  /*0350*/  LDC.64 R28, c[0x0][0x390] ;  /* 0x0000e400ff1c7b82 */ /* 0x001e220000000a00 */
[----:B------:R4:W5:Y:S04]  /*0360*/  @!P2 LDG.E.64 R8, desc[UR4][R34.64] ;  /* 0x000000042208a981 */ /* 0x000968000c1e1b00 */
[----:B------:R2:W5:Y:S04]  /*0370*/  @!P2 LDG.E.64 R10, desc[UR4][R36.64] ;  /* 0x00000004240aa981 */ /* 0x000568000c1e1b00 */
[----:B------:R1:W5:Y:S01]  /*0380*/  @!P2 LDG.E.64 R12, desc[UR4][R40.64] ;  /* 0x00000004280ca981 */ /* 0x000362000c1e1b00 */
[----:B----4-:R-:W-:-:S04]  /*0390*/  @!P4 IMAD.WIDE.U32 R34, R49, 0x8, R26 ;  /* 0x000000083122c825 */ /* 0x010fc800078e001a */
[----:B--2---:R-:W-:-:S04]  /*03a0*/  @!P4 IMAD.WIDE.U32 R36, R49, 0x8, R24 ;  /* 0x000000083124c825 */ /* 0x004fc800078e0018 */
[----:B-1----:R-:W-:Y:S01]  /*03b0*/  @!P4 IMAD.WIDE.U32 R40, R49, 0x8, R32 ;  /* 0x000000083128c825 */ /* 0x002fe200078e0020 */
[----:B------:R-:W-:Y:S01]  /*03c0*/  @!P1 LEA R49, R52, R39, 0xa ;  /* 0x0000002734319211 */ /* 0x000fe200078e50ff */
[----:B------:R-:W1:Y:S02]  /*03d0*/  @!P1 LDC.64 R32, c[0x0][0x3a0] ;  /* 0x0000e800ff209b82 */ /* 0x000e640000000a00 */
[----:B------:R-:W-:-:S05]  /*03e0*/  @!P1 VIADD R39, R39, 0x80 ;  /* 0x0000008027279836 */ /* 0x000fca0000000000 */
[----:B------:R-:W-:Y:S01]  /*03f0*/  ISETP.GE.U32.AND P2, PT, R39, R53, PT ;  /* 0x000000352700720c */ /* 0x000fe20003f46070 */
[----:B------:R-:W-:Y:S01]  /*0400*/  @!P3 IMAD.WIDE.U32 R44, R23, 0x8, R18 ;  /* 0x00000008172cb825 */ /* 0x000fe200078e0012 */
[----:B------:R-:W-:-:S03]  /*0410*/  CS2R R18, SRZ ;  /* 0x0000000000127805 */ /* 0x000fc6000001ff00 */
[----:B------:R-:W-:Y:S01]  /*0420*/  @!P3 IMAD.WIDE.U32 R46, R23, 0x8, R20 ;  /* 0x00000008172eb825 */ /* 0x000fe200078e0014 */
[----:B------:R-:W-:-:S03]  /*0430*/  CS2R R20, SRZ ;  /* 0x0000000000147805 */ /* 0x000fc6000001ff00 */
[----:B------:R-:W-:Y:S01]  /*0440*/  @!P3 IMAD.WIDE.U32 R42, R23, 0x8, R16 ;  /* 0x00000008172ab825 */ /* 0x000fe200078e0010 */
[----:B------:R-:W-:Y:S01]  /*0450*/  CS2R R22, SRZ ;  /* 0x0000000000167805 */ /* 0x000fe2000001ff00 */
[----:B------:R2:W5:Y:S04]  /*0460*/  @!P3 LDG.E.64 R18, desc[UR4][R46.64] ;  /* 0x000000042e12b981 */ /* 0x000568000c1e1b00 */
[----:B------:R3:W5:Y:S04]  /*0470*/  @!P4 LDG.E.64 R20, desc[UR4][R34.64] ;  /* 0x000000042214c981 */ /* 0x000768000c1e1b00 */
[----:B------:R4:W5:Y:S01]  /*0480*/  @!P4 LDG.E.64 R22, desc[UR4][R36.64] ;  /* 0x000000042416c981 */ /* 0x000962000c1e1b00 */
[----:B--2---:R-:W2:Y:S01]  /*0490*/  LDC.64 R46, c[0x0][0x390] ;  /* 0x0000e400ff2e7b82 */ /* 0x004ea20000000a00 */
[----:B------:R-:W-:-:S02]  /*04a0*/  CS2R R14, SRZ ;  /* 0x00000000000e7805 */ /* 0x000fc4000001ff00 */
[----:B------:R-:W-:Y:S02]  /*04b0*/  CS2R R16, SRZ ;  /* 0x0000000000107805 */ /* 0x000fe4000001ff00 */
[----:B------:R-:W-:Y:S02]  /*04c0*/  CS2R R24, SRZ ;  /* 0x0000000000187805 */ /* 0x000fe4000001ff00 */
[----:B------:R-:W-:Y:S01]  /*04d0*/  CS2R R26, SRZ ;  /* 0x00000000001a7805 */ /* 0x000fe2000001ff00 */
[----:B------:R0:W5:Y:S01]  /*04e0*/  @!P3 LDG.E.64 R14, desc[UR4][R42.64] ;  /* 0x000000042a0eb981 */ /* 0x000162000c1e1b00 */
[----:B---3--:R-:W3:Y:S03]  /*04f0*/  LDC.64 R34, c[0x0][0x398] ;  /* 0x0000e600ff227b82 */ /* 0x008ee60000000a00 */
[----:B------:R1:W5:Y:S04]  /*0500*/  @!P3 LDG.E.64 R16, desc[UR4][R44.64] ;  /* 0x000000042c10b981 */ /* 0x000368000c1e1b00 */
[----:B------:R1:W5:Y:S01]  /*0510*/  @!P4 LDG.E.64 R24, desc[UR4][R40.64] ;  /* 0x000000042818c981 */ /* 0x000362000c1e1b00 */
[----:B----4-:R-:W4:Y:S01]  /*0520*/  @!P2 LDC.64 R36, c[0x0][0x3a0] ;  /* 0x0000e800ff24ab82 */ /* 0x010f220000000a00 */
[----:B0-----:R-:W-:Y:S01]  /*0530*/  @!P1 IMAD.WIDE.U32 R42, R49, 0x8, R28 ;  /* 0x00000008312a9825 */ /* 0x001fe200078e001c */
[----:B------:R-:W-:-:S03]  /*0540*/  CS2R R28, SRZ ;  /* 0x00000000001c7805 */ /* 0x000fc6000001ff00 */
[C---:B-1----:R-:W-:Y:S01]  /*0550*/  @!P1 IMAD.WIDE.U32 R44, R49.reuse, 0x8, R30 ;  /* 0x00000008312c9825 */ /* 0x042fe200078e001e */
[----:B------:R-:W-:Y:S01]  /*0560*/  CS2R R30, SRZ ;  /* 0x00000000001e7805 */ /* 0x000fe2000001ff00 */
[----:B------:R-:W5:Y:S02]  /*0570*/  @!P1 LDG.E.64 R26, desc[UR4][R42.64] ;  /* 0x000000042a1a9981 */ /* 0x000f64000c1e1b00 */
[----:B------:R-:W-:Y:S02]  /*0580*/  @!P1 IMAD.WIDE.U32 R40, R49, 0x8, R32 ;  /* 0x0000000831289825 */ /* 0x000fe400078e0020 */
[----:B------:R3:W5:Y:S02]  /*0590*/  @!P1 LDG.E.64 R28, desc[UR4][R44.64] ;  /* 0x000000042c1c9981 */ /* 0x000764000c1e1b00 */
[----:B------:R-:W-:Y:S01]  /*05a0*/  @!P2 IMAD R49, R52, 0x400, R39 ;  /* 0x000004003431a824 */ /* 0x000fe200078e0227 */
[----:B------:R-:W-:Y:S01]  /*05b0*/  @!P2 IADD3 R39, PT, PT, R39, 0x80, RZ ;  /* 0x000000802727a810 */ /* 0x000fe20007ffe0ff */
[----:B------:R0:W5:Y:S03]  /*05c0*/  @!P1 LDG.E.64 R30, desc[UR4][R40.64] ;  /* 0x00000004281e9981 */ /* 0x000166000c1e1b00 */
[----:B------:R-:W-:Y:S01]  /*05d0*/  ISETP.GE.U32.AND P1, PT, R39, R53, PT ;  /* 0x000000352700720c */ /* 0x000fe20003f26070 */
[----:B--2---:R-:W-:-:S04]  /*05e0*/  @!P2 IMAD.WIDE.U32 R46, R49, 0x8, R46 ;  /* 0x00000008312ea825 */ /* 0x004fc800078e002e */
[C---:B---3--:R-:W-:Y:S01]  /*05f0*/  @!P2 IMAD.WIDE.U32 R44, R49.reuse, 0x8, R34 ;  /* 0x00000008312ca825 */ /* 0x048fe200078e0022 */
[----:B0-----:R-:W0:Y:S03]  /*0600*/  LDC.64 R40, c[0x0][0x390] ;  /* 0x0000e400ff287b82 */ /* 0x001e260000000a00 */
[----:B----4-:R-:W-:Y:S01]  /*0610*/  @!P2 IMAD.WIDE.U32 R48, R49, 0x8, R36 ;  /* 0x000000083130a825 */ /* 0x010fe200078e0024 */
[----:B------:R-:W-:-:S06]  /*0620*/  CS2R R36, SRZ ;  /* 0x0000000000247805 */ /* 0x000fcc000001ff00 */
[----:B------:R1:W5:Y:S02]  /*0630*/  @!P2 LDG.E.64 R36, desc[UR4][R48.64] ;  /* 0x000000043024a981 */ /* 0x000364000c1e1b00 */
[----:B-1----:R-:W1:Y:S01]  /*0640*/  @!P1 LDC.64 R48, c[0x0][0x3a0] ;  /* 0x0000e800ff309b82 */ /* 0x002e620000000a00 */
[----:B------:R-:W-:Y:S02]  /*0650*/  CS2R R32, SRZ ;  /* 0x0000000000207805 */ /* 0x000fe4000001ff00 */
[----:B------:R-:W-:Y:S01]  /*0660*/  CS2R R34, SRZ ;  /* 0x0000000000227805 */ /* 0x000fe2000001ff00 */
[----:B------:R-:W-:Y:S01]  /*0670*/  @!P1 IMAD R42, R52, 0x400, R39 ;  /* 0x00000400342a9824 */ /* 0x000fe200078e0227 */
[----:B------:R-:W-:Y:S02]  /*0680*/  CS2R R38, SRZ ;  /* 0x0000000000267805 */ /* 0x000fe4000001ff00 */
[----:B------:R0:W5:Y:S04]  /*0690*/  @!P2 LDG.E.64 R32, desc[UR4][R46.64] ;  /* 0x000000042e20a981 */ /* 0x000168000c1e1b00 */
[----:B------:R2:W5:Y:S01]  /*06a0*/  @!P2 LDG.E.64 R34, desc[UR4][R44.64] ;  /* 0x000000042c22a981 */ /* 0x000562000c1e1b00 */
[C---:B0-----:R-:W-:Y:S01]  /*06b0*/  @!P1 IMAD.WIDE.U32 R46, R42.reuse, 0x8, R40 ;  /* 0x000000082a2e9825 */ /* 0x041fe200078e0028 */
[----:B--2---:R-:W0:Y:S04]  /*06c0*/  LDC.64 R44, c[0x0][0x398] ;  /* 0x0000e600ff2c7b82 */ /* 0x004e280000000a00 */
[----:B------:R1:W5:Y:S02]  /*06d0*/  @!P1 LDG.E.64 R38, desc[UR4][R46.64] ;  /* 0x000000042e269981 */ /* 0x000364000c1e1b00 */
[----:B-1----:R-:W-:-:S02]  /*06e0*/  @!P1 IMAD.WIDE.U32 R46, R42, 0x8, R48 ;  /* 0x000000082a2e9825 */ /* 0x002fc400078e0030 */
[----:B------:R-:W1:Y:S01]  /*06f0*/  LDC.64 R48, c[0x0][0x390] ;  /* 0x0000e400ff307b82 */ /* 0x000e620000000a00 */
[----:B------:R-:W-:Y:S01]  /*0700*/  CS2R R40, SRZ ;  /* 0x0000000000287805 */ /* 0x000fe2000001ff00 */
[----:B0-----:R-:W-:-:S05]  /*0710*/  @!P1 IMAD.WIDE.U32 R44, R42, 0x8, R44 ;  /* 0x000000082a2c9825 */ /* 0x001fca00078e002c */
[----:B------:R1:W5:Y:S02]  /*0720*/  @!P1 LDG.E.64 R40, desc[UR4][R44.64] ;  /* 0x000000042c289981 */ /* 0x000364000c1e1b00 */
[----:B-1----:R-:W-:Y:S02]  /*0730*/  @!P0 IMAD.WIDE.U32 R44, R51, 0x8, R48 ;  /* 0x00000008332c8825 */ /* 0x002fe400078e0030 */
[----:B------:R-:W0:Y:S01]  /*0740*/  LDC.64 R48, c[0x0][0x398] ;  /* 0x0000e600ff307b82 */ /* 0x000e220000000a00 */
[----:B------:R-:W-:-:S06]  /*0750*/  CS2R R42, SRZ ;  /* 0x00000000002a7805 */ /* 0x000fcc000001ff00 */
[----:B------:R1:W5:Y:S02]  /*0760*/  @!P1 LDG.E.64 R42, desc[UR4][R46.64] ;  /* 0x000000042e2a9981 */ /* 0x000364000c1e1b00 */
[----:B-1----:R-:W-:-:S06]  /*0770*/  CS2R R46, SRZ ;  /* 0x00000000002e7805 */ /* 0x002fcc000001ff00 */
[----:B------:R1:W5:Y:S01]  /*0780*/  @!P0 LDG.E.64 R46, desc[UR4][R44.64] ;  /* 0x000000042c2e8981 */ /* 0x000362000c1e1b00 */
[----:B0-----:R-:W-:Y:S01]  /*0790*/  @!P0 IMAD.WIDE.U32 R48, R51, 0x8, R48 ;  /* 0x0000000833308825 */ /* 0x001fe200078e0030 */
[----:B-1----:R-:W-:-:S06]  /*07a0*/  CS2R R44, SRZ ;  /* 0x00000000002c7805 */ /* 0x002fcc000001ff00 */
[----:B------:R0:W5:Y:S02]  /*07b0*/  @!P0 LDG.E.64 R44, desc[UR4][R48.64] ;  /* 0x00000004302c8981 */ /* 0x000164000c1e1b00 */
[----:B0-----:R-:W0:Y:S02]  /*07c0*/  @!P0 LDC.64 R48, c[0x0][0x3a0] ;  /* 0x0000e800ff308b82 */ /* 0x001e240000000a00 */
[----:B0-----:R-:W-:Y:S01]  /*07d0*/  @!P0 IMAD.WIDE.U32 R48, R51, 0x8, R48 ;  /* 0x0000000833308825 */ /* 0x001fe200078e0030 */
[----:B------:R-:W-:-:S06]  /*07e0*/  CS2R R50, SRZ ;  /* 0x0000000000327805 */ /* 0x000fcc000001ff00 */
[----:B------:R0:W5:Y:S01]  /*07f0*/  @!P0 LDG.E.64 R50, desc[UR4][R48.64] ;  /* 0x0000000430328981 */ /* 0x000162000c1e1b00 */
        /* <DEDUP_REMOVED lines=23> */
.L_x_7933:
[----:B------:R-:W-:Y:S05]  /*0970*/  BSYNC.RECONVERGENT B0 ;  /* 0x0000000000007941 */ /* 0x000fea0003800200 */
.L_x_7932:
[----:B-1---5:R-:W-:Y:S01]  /*0980*/  IADD3 R44, PT, PT, R0, 0x80, RZ ;  /* 0x00000080002c7810 */ /* 0x022fe20007ffe0ff */
[----:B------:R-:W-:Y:S03]  /*0990*/  BSSY.RECONVERGENT B0, `(.L_x_7934) ;  /* 0x0000018000007945 */ /* 0x000fe60003800200 */
[----:B------:R-:W-:-:S13]  /*09a0*/  ISETP.GE.U32.AND P0, PT, R44, R53, PT ;  /* 0x000000352c00720c */ /* 0x000fda0003f06070 */
        /* <DEDUP_REMOVED lines=21> */
[----:B-1----:R1:W3:Y:S02]  /*0b00*/  @P0 DFMA R2, -R44, R6, R4 ;  /* 0x000000062c02022b */ /* 0x0022e40000000104 */
.L_x_7935:
[----:B------:R-:W-:Y:S05]  /*0b10*/  BSYNC.RECONVERGENT B0 ;  /* 0x0000000000007941 */ /* 0x000fea0003800200 */
.L_x_7934:
[C---:B-1----:R-:W-:Y:S01]  /*0b20*/  VIADD R4, R0.reuse, 0x100 ;  /* 0x0000010000047836 */ /* 0x042fe20000000000 */
[----:B------:R-:W-:Y:S01]  /*0b30*/  BSSY.RECONVERGENT B0, `(.L_x_7936) ;  /* 0x0000023000007945 */ /* 0x000fe20003800200 */
[----:B------:R-:W-:-:S03]  /*0b40*/  ISETP.GE.U32.AND P5, PT, R0, R53, PT ;  /* 0x000000350000720c */ /* 0x000fc60003fa6070 */
[----:B------:R-:W-:Y:S02]  /*0b50*/  ISETP.GE.U32.AND P6, PT, R4, R53, PT ;  /* 0x000000350400720c */ /* 0x000fe40003fc6070 */
[----:B------:R-:W-:-:S04]  /*0b60*/  IADD3 R4, PT, PT, R0, 0x180, RZ ;  /* 0x0000018000047810 */ /* 0x000fc80007ffe0ff */
[----:B------:R-:W-:Y:S01]  /*0b70*/  ISETP.GE.U32.AND P0, PT, R4, R53, PT ;  /* 0x000000350400720c */ /* 0x000fe20003f06070 */
[----:B------:R-:W-:-:S05]  /*0b80*/  VIADD R4, R0, 0x200 ;  /* 0x0000020000047836 */ /* 0x000fca0000000000 */
[----:B------:R-:W-:Y:S02]  /*0b90*/  ISETP.GE.U32.AND P1, PT, R4, R53, PT ;  /* 0x000000350400720c */ /* 0x000fe40003f26070 */
[----:B------:R-:W-:-:S04]  /*0ba0*/  IADD3 R4, PT, PT, R0, 0x280, RZ ;  /* 0x0000028000047810 */ /* 0x000fc80007ffe0ff */
[----:B------:R-:W-:Y:S01]  /*0bb0*/  ISETP.GE.U32.AND P2, PT, R4, R53, PT ;  /* 0x000000350400720c */ /* 0x000fe20003f46070 */
[----:B------:R-:W-:-:S05]  /*0bc0*/  VIADD R4, R0, 0x300 ;  /* 0x0000030000047836 */ /* 0x000fca0000000000 */
[----:B------:R-:W-:Y:S02]  /*0bd0*/  ISETP.GE.U32.AND P3, PT, R4, R53, PT ;  /* 0x000000350400720c */ /* 0x000fe40003f66070 */
[----:B------:R-:W-:-:S04]  /*0be0*/  IADD3 R4, PT, PT, R0, 0x380, RZ ;  /* 0x0000038000047810 */ /* 0x000fc80007ffe0ff */
[----:B------:R-:W-:Y:S01]  /*0bf0*/  ISETP.GE.U32.AND P4, PT, R4, R53, PT ;  /* 0x000000350400720c */ /* 0x000fe20003f86070 */
[----:B------:R-:W-:-:S12]  /*0c00*/  @P6 BRA `(.L_x_7937) ;  /* 0x0000000000546947 */ /* 0x000fd80003800000 */
        /* <DEDUP_REMOVED lines=20> */
[----:B-1----:R1:W4:Y:S02]  /*0d50*/  @P6 DFMA R8, -R4, R12, R10 ;  /* 0x0000000c0408622b */ /* 0x002324000000010a */
.L_x_7937:
[----:B------:R-:W-:Y:S05]  /*0d60*/  BSYNC.RECONVERGENT B0 ;  /* 0x0000000000007941 */ /* 0x000fea0003800200 */
.L_x_7936:
[----:B------:R-:W-:Y:S04]  /*0d70*/  BSSY.RECONVERGENT B0, `(.L_x_7938) ;  /* 0x0000017000007945 */ /* 0x000fe80003800200 */
[----:B------:R-:W-:Y:S05]  /*0d80*/  @P0 BRA `(.L_x_7939) ;  /* 0x0000000000540947 */ /* 0x000fea0003800000 */
[----:B------:R-:W-:-:S15]  /*0d90*/  DSETP.GEU.AND P0, PT, |R18|, 0.5, PT ;  /* 0x3fe000001200742a */ /* 0x000fde0003f0e200 */
[----:B------:R-:W-:-:S15]  /*0da0*/  NOP ;  /* 0x0000000000007918 */ /* 0x000fde0000000000 */
[----:B------:R-:W-:-:S15]  /*0db0*/  NOP ;  /* 0x0000000000007918 */ /* 0x000fde0000000000 */
[----:B------:R-:W-:-:S15]  /*0dc0*/  NOP ;  /* 0x0000000000007918 */ /* 0x000fde0000000000 */
[----:B------:R-:W-:-:S04]  /*0dd0*/  NOP ;  /* 0x0000000000007918 */ /* 0x000fc80000000000 */
[----:B-1----:R-:W1:-:S15]  /*0de0*/  DADD R4, R16, -R14 ;  /* 0x0000000010047229 */ /* 0x002e5e000000080e */
        /* <DEDUP_REMOVED lines=14> */
[----:B-1----:R1:W0:Y:S02]  /*0ed0*/  @P0 DFMA R14, -R4, R18, R16 ;  /* 0x00000012040e022b */ /* 0x0022240000000110 */
.L_x_7939:
[----:B------:R-:W-:Y:S05]  /*0ee0*/  BSYNC.RECONVERGENT B0 ;  /* 0x0000000000007941 */ /* 0x000fea0003800200 */
.L_x_7938:
        /* <DEDUP_REMOVED lines=23> */
.L_x_7941:
[----:B------:R-:W-:Y:S05]  /*1060*/  BSYNC.RECONVERGENT B0 ;  /* 0x0000000000007941 */ /* 0x000fea0003800200 */
.L_x_7940:
        /* <DEDUP_REMOVED lines=23> */
.L_x_7943:
[----:B------:R-:W-:Y:S05]  /*11e0*/  BSYNC.RECONVERGENT B0 ;  /* 0x0000000000007941 */ /* 0x000fea0003800200 */
.L_x_7942:
        /* <DEDUP_REMOVED lines=23> */
.L_x_7945:
[----:B------:R-:W-:Y:S05]  /*1360*/  BSYNC.RECONVERGENT B0 ;  /* 0x0000000000007941 */ /* 0x000fea0003800200 */
.L_x_7944:
        /* <DEDUP_REMOVED lines=23> */
.L_x_7947:
[----:B------:R-:W-:Y:S05]  /*14e0*/  BSYNC.RECONVERGENT B0 ;  /* 0x0000000000007941 */ /* 0x000fea0003800200 */
.L_x_7946:
[----:B------:R-:W-:Y:S04]  /*14f0*/  BSSY.RECONVERGENT B0, `(.L_x_7948) ;  /* 0x0000033000007945 */ /* 0x000fe80003800200 */
[----:B------:R-:W-:Y:S04]  /*1500*/  BSSY.RELIABLE B1, `(.L_x_7949) ;  /* 0x000002b000017945 */ /* 0x000fe80003800100 */
[----:B------:R-:W-:Y:S05]  /*1510*/  @P5 BRA `(.L_x_7950) ;  /* 0x0000000000305947 */ /* 0x000fea0003800000 */
[----:B-1----:R-:W1:Y:S01]  /*1520*/  LDC.64 R4, c[0x0][0x388] ;  /* 0x0000e200ff047b82 */ /* 0x002e620000000a00 */
[----:B------:R-:W-:Y:S01]  /*1530*/  IMAD R7, R52, 0x400, R0 ;  /* 0x0000040034077824 */ /* 0x000fe200078e0200 */
[----:B------:R-:W-:-:S04]  /*1540*/  IADD3 R0, PT, PT, R0, 0x80, RZ ;  /* 0x0000008000007810 */ /* 0x000fc80007ffe0ff */
[----:B------:R-:W-:Y:S01]  /*1550*/  ISETP.GE.U32.AND P0, PT, R0, R53, PT ;  /* 0x000000350000720c */ /* 0x000fe20003f06070 */
[----:B-1----:R-:W-:-:S05]  /*1560*/  IMAD.WIDE.U32 R4, R7, 0x8, R4 ;  /* 0x0000000807047825 */ /* 0x002fca00078e0004 */
[----:B--2---:R1:W-:Y:S07]  /*1570*/  STG.E.64 desc[UR4][R4.64], R46 ;  /* 0x0000002e04007986 */ /* 0x0043ee000c101b04 */
[----:B------:R-:W-:Y:S05]  /*1580*/  @P0 BRA `(.L_x_7951) ;  /* 0x0000000000300947 */ /* 0x000fea0003800000 */
[----:B-1----:R-:W1:Y:S01]  /*1590*/  LDC.64 R4, c[0x0][0x388] ;  /* 0x0000e200ff047b82 */ /* 0x002e620000000a00 */
[----:B------:R-:W-:Y:S01]  /*15a0*/  IMAD R7, R52, 0x400, R0 ;  /* 0x0000040034077824 */ /* 0x000fe200078e0200 */
[----:B------:R-:W-:-:S03]  /*15b0*/  IADD3 R0, PT, PT, R0, 0x80, RZ ;  /* 0x0000008000007810 */ /* 0x000fc60007ffe0ff */
[----:B-1----:R-:W-:-:S05]  /*15c0*/  IMAD.WIDE.U32 R4, R7, 0x8, R4 ;  /* 0x0000000807047825 */ /* 0x002fca00078e0004 */
[----:B---3--:R1:W-:Y:S02]  /*15d0*/  STG.E.64 desc[UR4][R4.64], R2 ;  /* 0x0000000204007986 */ /* 0x0083e4000c101b04 */
.L_x_7950:
[----:B------:R-:W-:-:S13]  /*15e0*/  ISETP.GE.U32.AND P0, PT, R0, R53, PT ;  /* 0x000000350000720c */ /* 0x000fda0003f06070 */
[----:B------:R-:W-:Y:S05]  /*15f0*/  @P0 BRA `(.L_x_7952) ;  /* 0x0000000000300947 */ /* 0x000fea0003800000 */
[----:B-1-3--:R-:W1:Y:S01]  /*1600*/  LDC.64 R2, c[0x0][0x388] ;  /* 0x0000e200ff027b82 */ /* 0x00ae620000000a00 */
[----:B------:R-:W-:Y:S01]  /*1610*/  IMAD R5, R52, 0x400, R0 ;  /* 0x0000040034057824 */ /* 0x000fe200078e0200 */
[----:B------:R-:W-:-:S03]  /*1620*/  IADD3 R0, PT, PT, R0, 0x80, RZ ;  /* 0x0000008000007810 */ /* 0x000fc60007ffe0ff */
[----:B-1----:R-:W-:-:S05]  /*1630*/  IMAD.WIDE.U32 R2, R5, 0x8, R2 ;  /* 0x0000000805027825 */ /* 0x002fca00078e0002 */
[----:B----4-:R1:W-:Y:S02]  /*1640*/  STG.E.64 desc[UR4][R2.64], R8 ;  /* 0x0000000802007986 */ /* 0x0103e4000c101b04 */
.L_x_7951:
[----:B------:R-:W-:-:S13]  /*1650*/  ISETP.GE.U32.AND P0, PT, R0, R53, PT ;  /* 0x000000350000720c */ /* 0x000fda0003f06070 */
[----:B------:R-:W-:Y:S05]  /*1660*/  @P0 BRA `(.L_x_7953) ;  /* 0x0000000000300947 */ /* 0x000fea0003800000 */
[----:B-1-3--:R-:W1:Y:S01]  /*1670*/  LDC.64 R2, c[0x0][0x388] ;  /* 0x0000e200ff027b82 */ /* 0x00ae620000000a00 */
[----:B------:R-:W-:Y:S01]  /*1680*/  IMAD R5, R52, 0x400, R0 ;  /* 0x0000040034057824 */ /* 0x000fe200078e0200 */
[----:B------:R-:W-:-:S03]  /*1690*/  IADD3 R0, PT, PT, R0, 0x80, RZ ;  /* 0x0000008000007810 */ /* 0x000fc60007ffe0ff */
[----:B-1----:R-:W-:-:S05]  /*16a0*/  IMAD.WIDE.U32 R2, R5, 0x8, R2 ;  /* 0x0000000805027825 */ /* 0x002fca00078e0002 */
[----:B0-----:R0:W-:Y:S02]  /*16b0*/  STG.E.64 desc[UR4][R2.64], R14 ;  /* 0x0000000e02007986 */ /* 0x0011e4000c101b04 */
.L_x_7952:
[----:B------:R-:W-:-:S13]  /*16c0*/  ISETP.GE.U32.AND P0, PT, R0, R53, PT ;  /* 0x000000350000720c */ /* 0x000fda0003f06070 */
[----:B------:R-:W-:Y:S05]  /*16d0*/  @P0 BRA `(.L_x_7954) ;  /* 0x0000000000340947 */ /* 0x000fea0003800000 */
[----:B01-3--:R-:W0:Y:S01]  /*16e0*/  LDC.64 R2, c[0x0][0x388] ;  /* 0x0000e200ff027b82 */ /* 0x00be220000000a00 */
[----:B------:R-:W-:Y:S01]  /*16f0*/  IMAD R5, R52, 0x400, R0 ;  /* 0x0000040034057824 */ /* 0x000fe200078e0200 */
[----:B------:R-:W-:-:S03]  /*1700*/  IADD3 R0, PT, PT, R0, 0x80, RZ ;  /* 0x0000008000007810 */ /* 0x000fc60007ffe0ff */
[----:B0-----:R-:W-:-:S05]  /*1710*/  IMAD.WIDE.U32 R2, R5, 0x8, R2 ;  /* 0x0000000805027825 */ /* 0x001fca00078e0002 */
[----:B------:R0:W-:Y:S02]  /*1720*/  STG.E.64 desc[UR4][R2.64], R20 ;  /* 0x0000001402007986 */ /* 0x0001e4000c101b04 */
.L_x_7953:
[----:B------:R-:W-:-:S13]  /*1730*/  ISETP.GE.U32.AND P0, PT, R0, R53, PT ;  /* 0x000000350000720c */ /* 0x000fda0003f06070 */
[----:B------:R-:W-:Y:S05]  /*1740*/  @P0 BREAK.RELIABLE B1 ;  /* 0x0000000000010942 */ /* 0x000fea0003800100 */
[----:B------:R-:W-:Y:S05]  /*1750*/  @P0 BRA `(.L_x_7955) ;  /* 0x0000000000300947 */ /* 0x000fea0003800000 */
[----:B01-3--:R-:W0:Y:S01]  /*1760*/  LDC.64 R2, c[0x0][0x388] ;  /* 0x0000e200ff027b82 */ /* 0x00be220000000a00 */
[----:B------:R-:W-:Y:S01]  /*1770*/  IMAD R5, R52, 0x400, R0 ;  /* 0x0000040034057824 */ /* 0x000fe200078e0200 */
[----:B------:R-:W-:-:S03]  /*1780*/  IADD3 R0, PT, PT, R0, 0x80, RZ ;  /* 0x0000008000007810 */ /* 0x000fc60007ffe0ff */
[----:B0-----:R-:W-:-:S05]  /*1790*/  IMAD.WIDE.U32 R2, R5, 0x8, R2 ;  /* 0x0000000805027825 */ /* 0x001fca00078e0002 */
[----:B------:R0:W-:Y:S02]  /*17a0*/  STG.E.64 desc[UR4][R2.64], R26 ;  /* 0x0000001a02007986 */ /* 0x0001e4000c101b04 */
.L_x_7954:
[----:B------:R-:W-:Y:S05]  /*17b0*/  BSYNC.RELIABLE B1 ;  /* 0x0000000000017941 */ /* 0x000fea0003800100 */
.L_x_7949:
[----:B------:R-:W-:-:S13]  /*17c0*/  ISETP.GE.U32.AND P0, PT, R0, R53, PT ;  /* 0x000000350000720c */ /* 0x000fda0003f06070 */
[----:B01-3--:R-:W0:Y:S01]  /*17d0*/  @!P0 LDC.64 R2, c[0x0][0x388] ;  /* 0x0000e200ff028b82 */ /* 0x00be220000000a00 */
[----:B------:R-:W-:Y:S01]  /*17e0*/  @!P0 IMAD R5, R52, 0x400, R0 ;  /* 0x0000040034058824 */ /* 0x000fe200078e0200 */
[----:B------:R-:W-:-:S03]  /*17f0*/  @!P0 IADD3 R0, PT, PT, R0, 0x80, RZ ;  /* 0x0000008000008810 */ /* 0x000fc60007ffe0ff */
[----:B0-----:R-:W-:-:S05]  /*1800*/  @!P0 IMAD.WIDE.U32 R2, R5, 0x8, R2 ;  /* 0x0000000805028825 */ /* 0x001fca00078e0002 */
[----:B------:R0:W-:Y:S02]  /*1810*/  @!P0 STG.E.64 desc[UR4][R2.64], R32 ;  /* 0x0000002002008986 */ /* 0x0001e4000c101b04 */
.L_x_7955:
[----:B------:R-:W-:Y:S05]  /*1820*/  BSYNC.RECONVERGENT B0 ;  /* 0x0000000000007941 */ /* 0x000fea0003800200 */
.L_x_7948:
[----:B------:R-:W-:Y:S05]  /*1830*/  WARPSYNC.ALL ;  /* 0x0000000000007948 */ /* 0x000fea0003800000 */
[----:B------:R-:W-:-:S13]  /*1840*/  ISETP.GE.U32.AND P0, PT, R0, R53, PT ;  /* 0x000000350000720c */ /* 0x000fda0003f06070 */
[----:B------:R-:W-:Y:S05]  /*1850*/  @P0 EXIT ;  /* 0x000000000000094d */ /* 0x000fea0003800000 */
[----:B01-3--:R-:W0:Y:S01]  /*1860*/  LDC.64 R2, c[0x0][0x388] ;  /* 0x0000e200ff027b82 */ /* 0x00be220000000a00 */
[----:B------:R-:W-:-:S04]  /*1870*/  IMAD R5, R52, 0x400, R0 ;  /* 0x0000040034057824 */ /* 0x000fc800078e0200 */
[----:B0-----:R-:W-:-:S05]  /*1880*/  IMAD.WIDE.U32 R2, R5, 0x8, R2 ;  /* 0x0000000805027825 */ /* 0x001fca00078e0002 */
[----:B------:R-:W-:Y:S01]  /*1890*/  STG.E.64 desc[UR4][R2.64], R38 ;  /* 0x0000002602007986 */ /* 0x000fe2000c101b04 */
[----:B------:R-:W-:Y:S05]  /*18a0*/  EXIT ;  /* 0x000000000000794d */ /* 0x000fea0003800000 */
.L_x_7931:
[----:B------:R-:W0:Y:S01]  /*18b0*/  S2R R9, SR_TID.X ;  /* 0x0000000000097919 */ /* 0x000e220000002100 */
[----:B------:R-:W1:Y:S01]  /*18c0*/  LDC.64 R2, c[0x0][0x390] ;  /* 0x0000e400ff027b82 */ /* 0x000e620000000a00 */
[----:B------:R-:W-:-:S07]  /*18d0*/  SHF.L.U32 R0, R52, 0xa, RZ ;  /* 0x0000000a34007819 */ /* 0x000fce00000006ff */
[----:B------:R-:W2:Y:S08]  /*18e0*/  LDC.64 R4, c[0x0][0x398] ;  /* 0x0000e600ff047b82 */ /* 0x000eb00000000a00 */
[----:B------:R-:W3:Y:S01]  /*18f0*/  LDC.64 R6, c[0x0][0x3a0] ;  /* 0x0000e800ff067b82 */ /* 0x000ee20000000a00 */
[----:B-1----:R-:W-:-:S04]  /*1900*/  IMAD.WIDE.U32 R2, R0, 0x8, R2 ;  /* 0x0000000800027825 */ /* 0x002fc800078e0002 */
[----:B0-----:R-:W-:-:S04]  /*1910*/  IMAD.WIDE.U32 R2, R9, 0x10, R2 ;  /* 0x0000001009027825 */ /* 0x001fc800078e0002 */
[C---:B--2---:R-:W-:Y:S01]  /*1920*/  IMAD.WIDE.U32 R4, R0.reuse, 0x8, R4 ;  /* 0x0000000800047825 */ /* 0x044fe200078e0004 */
[----:B------:R-:W2:Y:S03]  /*1930*/  LDG.E.128 R48, desc[UR4][R2.64] ;  /* 0x0000000402307981 */ /* 0x000ea6000c1e1d00 */
[----:B---3--:R-:W-:Y:S01]  /*1940*/  IMAD.WIDE.U32 R6, R0, 0x8, R6 ;  /* 0x0000000800067825 */ /* 0x008fe200078e0006 */
[----:B------:R-:W3:Y:S03]  /*1950*/  LDG.E.128 R32, desc[UR4][R2.64+0x800] ;  /* 0x0008000402207981 */ /* 0x000ee6000c1e1d00 */
[C---:B------:R-:W-:Y:S01]  /*1960*/  IMAD.WIDE.U32 R20, R9.reuse, 0x10, R4 ;  /* 0x0000001009147825 */ /* 0x040fe200078e0004 */
[----:B------:R-:W4:Y:S03]  /*1970*/  LDG.E.128 R24, desc[UR4][R2.64+0x1000] ;  /* 0x0010000402187981 */ /* 0x000f26000c1e1d00 */
[----:B------:R-:W-:Y:S01]  /*1980*/  IMAD.WIDE.U32 R6, R9, 0x10, R6 ;  /* 0x0000001009067825 */ /* 0x000fe200078e0006 */
[----:B------:R-:W2:Y:S04]  /*1990*/  LDG.E.128 R40, desc[UR4][R20.64] ;  /* 0x0000000414287981 */ /* 0x000ea8000c1e1d00 */
[----:B------:R-:W5:Y:S04]  /*19a0*/  LDG.E.128 R44, desc[UR4][R6.64] ;  /* 0x00000004062c7981 */ /* 0x000f68000c1e1d00 */
[----:B------:R-:W3:Y:S04]  /*19b0*/  LDG.E.128 R36, desc[UR4][R20.64+0x800] ;  /* 0x0008000414247981 */ /* 0x000ee8000c1e1d00 */
[----:B------:R-:W4:Y:S04]  /*19c0*/  LDG.E.128 R12, desc[UR4][R6.64+0x800] ;  /* 0x00080004060c7981 */ /* 0x000f28000c1e1d00 */
[----:B------:R-:W4:Y:S04]  /*19d0*/  LDG.E.128 R28, desc[UR4][R20.64+0x1000] ;  /* 0x00100004141c7981 */ /* 0x000f28000c1e1d00 */
[----:B------:R-:W4:Y:S04]  /*19e0*/  LDG.E.128 R8, desc[UR4][R6.64+0x1000] ;  /* 0x0010000406087981 */ /* 0x000f28000c1e1d00 */
[----:B------:R0:W4:Y:S04]  /*19f0*/  LDG.E.128 R16, desc[UR4][R2.64+0x1800] ;  /* 0x0018000402107981 */ /* 0x000128000c1e1d00 */
[----:B------:R-:W4:Y:S04]  /*1a00*/  LDG.E.128 R20, desc[UR4][R20.64+0x1800] ;  /* 0x0018000414147981 */ /* 0x000f28000c1e1d00 */
[----:B------:R-:W4:Y:S01]  /*1a10*/  LDG.E.128 R4, desc[UR4][R6.64+0x1800] ;  /* 0x0018000406047981 */ /* 0x000f22000c1e1d00 */
[----:B--2---:R-:W-:-:S15]  /*1a20*/  DADD R52, -R48, R40 ;  /* 0x0000000030347229 */ /* 0x004fde0000000128 */
[----:B------:R-:W-:-:S15]  /*1a30*/  NOP ;  /* 0x0000000000007918 */ /* 0x000fde0000000000 */
[----:B------:R-:W-:-:S15]  /*1a40*/  NOP ;  /* 0x0000000000007918 */ /* 0x000fde0000000000 */
[----:B------:R-:W-:-:S15]  /*1a50*/  NOP ;  /* 0x0000000000007918 */ /* 0x000fde0000000000 */
[----:B------:R-:W-:-:S04]  /*1a60*/  NOP ;  /* 0x0000000000007918 */ /* 0x000fc80000000000 */
[----:B0-----:R-:W-:-:S15]  /*1a70*/  DADD R2, -R50, R42 ;  /* 0x0000000032027229 */ /* 0x001fde000000012a */
[----:B------:R-:W-:-:S15]  /*1a80*/  NOP ;  /* 0x0000000000007918 */ /* 0x000fde0000000000 */
[----:B------:R-:W-:-:S15]  /*1a90*/  NOP ;  /* 0x0000000000007918 */ /* 0x000fde0000000000 */
[----:B------:R-:W-:-:S15]  /*1aa0*/  NOP ;  /* 0x0000000000007918 */ /* 0x000fde0000000000 */
[----:B------:R-:W-:-:S04]  /*1ab0*/  NOP ;  /* 0x0000000000007918 */ /* 0x000fc80000000000 */
[----:B-----5:R-:W0:-:S15]  /*1ac0*/  DSETP.GEU.AND P0, PT, |R44|, 0.5, PT ;  /* 0x3fe000002c00742a */ /* 0x020e1e0003f0e200 */
[----:B------:R-:W-:-:S15]  /*1ad0*/  NOP ;  /* 0x0000000000007918 */ /* 0x000fde0000000000 */
[----:B------:R-:W-:-:S15]  /*1ae0*/  NOP ;  /* 0x0000000000007918 */ /* 0x000fde0000000000 */
[----:B------:R-:W-:-:S15]  /*1af0*/  NOP ;  /* 0x0000000000007918 */ /* 0x000fde0000000000 */
[----:B------:R-:W-:-:S04]  /*1b00*/  NOP ;  /* 0x0000000000007918 */ /* 0x000fc80000000000 */
[----:B------:R-:W1:-:S15]  /*1b10*/  DSETP.GEU.AND P1, PT, |R46|, 0.5, PT ;  /* 0x3fe000002e00742a */ /* 0x000e5e0003f2e200 */
        /* <DEDUP_REMOVED lines=24> */
[----:B0-----:R-:W-:-:S15]  /*1ca0*/  @P0 DFMA R48, -R52, R44, R40 ;  /* 0x0000002c3430022b */ /* 0x001fde0000000128 */
[----:B------:R-:W-:-:S15]  /*1cb0*/  NOP ;  /* 0x0000000000007918 */ /* 0x000fde0000000000 */
[----:B------:R-:W-:-:S15]  /*1cc0*/  NOP ;  /* 0x0000000000007918 */ /* 0x000fde0000000000 */
[----:B------:R-:W-:-:S15]  /*1cd0*/  NOP ;  /* 0x0000000000007918 */ /* 0x000fde0000000000 */
[----:B------:R-:W-:-:S04]  /*1ce0*/  NOP ;  /* 0x0000000000007918 */ /* 0x000fc80000000000 */
[----:B-1----:R-:W-:-:S15]  /*1cf0*/  @P1 DFMA R50, -R2, R46, R42 ;  /* 0x0000002e0232122b */ /* 0x002fde000000012a */
[----:B------:R-:W-:-:S15]  /*1d00*/  NOP ;  /* 0x0000000000007918 */ /* 0x000fde0000000000 */
[----:B------:R-:W-:-:S15]  /*1d10*/  NOP ;  /* 0x0000000000007918 */ /* 0x000fde0000000000 */
[----:B------:R-:W-:-:S15]  /*1d20*/  NOP ;  /* 0x0000000000007918 */ /* 0x000fde0000000000 */
[----:B------:R-:W-:-:S04]  /*1d30*/  NOP ;  /* 0x0000000000007918 */ /* 0x000fc80000000000 */
[----:B---3--:R-:W-:-:S15]  /*1d40*/  DADD R40, -R32, R36 ;  /* 0x0000000020287229 */ /* 0x008fde0000000124 */
[----:B------:R-:W-:-:S15]  /*1d50*/  NOP ;  /* 0x0000000000007918 */ /* 0x000fde0000000000 */
[----:B------:R-:W-:-:S15]  /*1d60*/  NOP ;  /* 0x0000000000007918 */ /* 0x000fde0000000000 */
[----:B------:R-:W-:-:S15]  /*1d70*/  NOP ;  /* 0x0000000000007918 */ /* 0x000fde0000000000 */
[----:B------:R-:W-:-:S04]  /*1d80*/  NOP ;  /* 0x0000000000007918 */ /* 0x000fc80000000000 */
[----:B------:R-:W-:-:S15]  /*1d90*/  DADD R2, -R34, R38 ;  /* 0x0000000022027229 */ /* 0x000fde0000000126 */
[----:B------:R-:W-:-:S15]  /*1da0*/  NOP ;  /* 0x0000000000007918 */ /* 0x000fde0000000000 */
[----:B------:R-:W-:-:S15]  /*1db0*/  NOP ;  /* 0x0000000000007918 */ /* 0x000fde0000000000 */
[----:B------:R-:W-:-:S15]  /*1dc0*/  NOP ;  /* 0x0000000000007918 */ /* 0x000fde0000000000 */
[----:B------:R-:W-:-:S04]  /*1dd0*/  NOP ;  /* 0x0000000000007918 */ /* 0x000fc80000000000 */
[----:B----4-:R-:W0:-:S15]  /*1de0*/  DSETP.GEU.AND P0, PT, |R12|, 0.5, PT ;  /* 0x3fe000000c00742a */ /* 0x010e1e0003f0e200 */
        /* <DEDUP_REMOVED lines=44> */
[----:B------:R-:W0:-:S15]  /*20b0*/  DSETP.GEU.AND P0, PT, |R8|, 0.5, PT ;  /* 0x3fe000000800742a */ /* 0x000e1e0003f0e200 */
        /* <DEDUP_REMOVED lines=39> */
[----:B0-----:R0:W-:Y:S02]  /*2330*/  @P0 DFMA R16, -R2, R4, R20 ;  /* 0x000000040210022b */ /* 0x0011e40000000114 */
[----:B0-----:R-:W0:Y:S01]  /*2340*/  S2R R5, SR_TID.X ;  /* 0x0000000000057919 */ /* 0x001e220000002100 */
[----:B------:R-:W1:Y:S02]  /*2350*/  LDC.64 R2, c[0x0][0x388] ;  /* 0x0000e200ff027b82 */ /* 0x000e640000000a00 */
[----:B-1----:R-:W-:-:S04]  /*2360*/  IMAD.WIDE.U32 R2, R0, 0x8, R2 ;  /* 0x0000000800027825 */ /* 0x002fc800078e0002 */
[----:B0-----:R-:W-:-:S05]  /*2370*/  IMAD.WIDE.U32 R2, R5, 0x10, R2 ;  /* 0x0000001005027825 */ /* 0x001fca00078e0002 */
[----:B------:R-:W-:Y:S04]  /*2380*/  STG.E.128 desc[UR4][R2.64], R48 ;  /* 0x0000003002007986 */ /* 0x000fe8000c101d04 */
[----:B------:R-:W-:-:S15]  /*2390*/  STG.E.128 desc[UR4][R2.64+0x800], R32 ;  /* 0x0008002002007986 */ /* 0x000fde000c101d04 */
[----:B------:R-:W-:-:S15]  /*23a0*/  NOP ;  /* 0x0000000000007918 */ /* 0x000fde0000000000 */
[----:B------:R-:W-:-:S15]  /*23b0*/  NOP ;  /* 0x0000000000007918 */ /* 0x000fde0000000000 */
[----:B------:R-:W-:-:S01]  /*23c0*/  NOP ;  /* 0x0000000000007918 */ /* 0x000fc20000000000 */
        /* <DEDUP_REMOVED lines=21> */
[----:B0-----:R-:W-:-:S15]  /*2520*/  STG.E.128 desc[UR4][R2.64+0x1000], R24 ;  /* 0x0010001802007986 */ /* 0x001fde000c101d04 */
[----:B------:R-:W-:-:S15]  /*2530*/  NOP ;  /* 0x0000000000007918 */ /* 0x000fde0000000000 */
[----:B------:R-:W-:-:S15]  /*2540*/  NOP ;  /* 0x0000000000007918 */ /* 0x000fde0000000000 */
[----:B------:R-:W-:-:S15]  /*2550*/  NOP ;  /* 0x0000000000007918 */ /* 0x000fde0000000000 */
[----:B------:R-:W-:-:S02]  /*2560*/  NOP ;  /* 0x0000000000007918 */ /* 0x000fc40000000000 */
        /* <DEDUP_REMOVED lines=21> */
[----:B0-----:R-:W-:Y:S01]  /*26c0*/  STG.E.128 desc[UR4][R2.64+0x1800], R16 ;  /* 0x0018001002007986 */ /* 0x001fe2000c101d04 */
[----:B------:R-:W-:Y:S05]  /*26d0*/  EXIT ;  /* 0x000000000000794d */ /* 0x000fea0003800000 */
.L_x_7956:
        /* <DEDUP_REMOVED lines=10> */
.L_x_8037:


//--------------------- .text._ZN2at6native29vectorized_elementwise_kernelILi4EZZZNS0_44_GLOBAL__N__40a83637_7_Lerp_cu_7dd49032_296918lerp_tensor_kernelERNS_18TensorIteratorBaseEENKUlvE0_clEvENKUlvE_clEvEUldddE_St5arrayIPcLm4EEEEviT0_T1_ --------------------------
	.section	.text._ZN2at6native29vectorized_elementwise_kernelILi4EZZZNS0_44_GLOBAL__N__40a83637_7_Lerp_cu_7dd49032_296918lerp_tensor_kernelERNS_18TensorIteratorBaseEENKUlvE0_clEvENKUlvE_clEvEUldddE_St5arrayIPcLm4EEEEviT0_T1_,"ax",@progbits
	.align	128
        .global         _ZN2at6native29vectorized_elementwise_kernelILi4EZZZNS0_44_GLOBAL__N__40a83637_7_Lerp_cu_7dd49032_296918lerp_tensor_kernelERNS_18TensorIteratorBaseEENKUlvE0_clEvENKUlvE_clEvEUldddE_St5arrayIPcLm4EEEEviT0_T1_
        .type           _ZN2at6native29vectorized_elementwise_kernelILi4EZZZNS0_44_GLOBAL__N__40a83637_7_Lerp_cu_7dd49032_296918lerp_tensor_kernelERNS_18TensorIteratorBaseEENKUlvE0_clEvENKUlvE_clEvEUldddE_St5arrayIPcLm4EEEEviT0_T1_,@function
        .size           _ZN2at6native29vectorized_elementwise_kernelILi4EZZZNS0_44_GLOBAL__N__40a83637_7_Lerp_cu_7dd49032_296918lerp_tensor_kernelERNS_18TensorIteratorBaseEENKUlvE0_clEvENKUlvE_clEvEUldddE_St5arrayIPcLm4EEEEviT0_T1_,(.L_x_8038 - _ZN2at6native29vectorized_elementwise_kernelILi4EZZZNS0_44_GLOBAL__N__40a83637_7_Lerp_cu_7dd49032_296918lerp_tensor_kernelERNS_18TensorIteratorBaseEENKUlvE0_clEvENKUlvE_clEvEUldddE_St5arrayIPcLm4EEEEviT0_T1_)
        .other          _ZN2at6native29vectorized_elementwise_kernelILi4EZZZNS0_44_GLOBAL__N__40a83637_7_Lerp_cu_7dd49032_296918lerp_tensor_kernelERNS_18TensorIteratorBaseEENKUlvE0_clEvENKUlvE_clEvEUldddE_St5arrayIPcLm4EEEEviT0_T1_,@"STO_CUDA_ENTRY STV_DEFAULT"
_ZN2at6native29vectorized_elementwise_kernelILi4EZZZNS0_44_GLOBAL__N__40a83637_7_Lerp_cu_7dd49032_296918lerp_tensor_kernelERNS_18TensorIteratorBaseEENKUlvE0_clEvENKUlvE_clEvEUldddE_St5arrayIPcLm4EEEEviT0_T1_:
.text._ZN2at6native29vectorized_elementwise_kernelILi4EZZZNS0_44_GLOBAL__N__40a83637_7_Lerp_cu_7dd49032_296918lerp_tensor_kernelERNS_18TensorIteratorBaseEENKUlvE0_clEvENKUlvE_clEvEUldddE_St5arrayIPcLm4EEEEviT0_T1_:
        /* <DEDUP_REMOVED lines=151> */
.L_x_7959:
[----:B------:R-:W-:Y:S05]  /*0970*/  BSYNC.RECONVERGENT B0 ;  /* 0x0000000000007941 */ /* 0x000fea0003800200 */
.L_x_7958:
        /* <DEDUP_REMOVED lines=25> */
.L_x_7961:
[----:B------:R-:W-:Y:S05]  /*0b10*/  BSYNC.RECONVERGENT B0 ;  /* 0x0000000000007941 */ /* 0x000fea0003800200 */
.L_x_7960:
        /* <DEDUP_REMOVED lines=36> */
.L_x_7963:
[----:B------:R-:W-:Y:S05]  /*0d60*/  BSYNC.RECONVERGENT B0 ;  /* 0x0000000000007941 */ /* 0x000fea0003800200 */
.L_x_7962:
        /* <DEDUP_REMOVED lines=23> */
.L_x_7965:
[----:B------:R-:W-:Y:S05]  /*0ee0*/  BSYNC.RECONVERGENT B0 ;  /* 0x0000000000007941 */ /* 0x000fea0003800200 */
.L_x_7964:
        /* <DEDUP_REMOVED lines=23> */
.L_x_7967:
[----:B------:R-:W-:Y:S05]  /*1060*/  BSYNC.RECONVERGENT B0 ;  /* 0x0000000000007941 */ /* 0x000fea0003800200 */
.L_x_7966:
        /* <DEDUP_REMOVED lines=23> */
.L_x_7969:
[----:B------:R-:W-:Y:S05]  /*11e0*/  BSYNC.RECONVERGENT B0 ;  /* 0x0000000000007941 */ /* 0x000fea0003800200 */
.L_x_7968:
        /* <DEDUP_REMOVED lines=23> */
.L_x_7971:
[----:B------:R-:W-:Y:S05]  /*1360*/  BSYNC.RECONVERGENT B0 ;  /* 0x0000000000007941 */ /* 0x000fea0003800200 */
.L_x_7970:
        /* <DEDUP_REMOVED lines=23> */
.L_x_7973:
[----:B------:R-:W-:Y:S05]  /*14e0*/  BSYNC.RECONVERGENT B0 ;  /* 0x0000000000007941 */ /* 0x000fea0003800200 */
.L_x_7972:
        /* <DEDUP_REMOVED lines=15> */
.L_x_7976:
[----:B------:R-:W-:-:S13]  /*15e0*/  ISETP.GE.U32.AND P0, PT, R0, R53, PT ;  /* 0x000000350000720c */ /* 0x000fda0003f06070 */
[----:B------:R-:W-:Y:S05]  /*15f0*/  @P0 BRA `(.L_x_7978) ;  /* 0x0000000000300947 */ /* 0x000fea0003800000 */
[----:B-1-3--:R-:W1:Y:S01]  /*1600*/  LDC.64 R2, c[0x0][0x388] ;  /* 0x0000e200ff027b82 */ /* 0x00ae620000000a00 */
[----:B------:R-:W-:Y:S01]  /*1610*/  IMAD R5, R52, 0x400, R0 ;  /* 0x0000040034057824 */ /* 0x000fe200078e0200 */
[----:B------:R-:W-:-:S03]  /*1620*/  IADD3 R0, PT, PT, R0, 0x80, RZ ;  /* 0x0000008000007810 */ /* 0x000fc60007ffe0ff */
[----:B-1----:R-:W-:-:S05]  /*1630*/  IMAD.WIDE.U32 R2, R5, 0x8, R2 ;  /* 0x0000000805027825 */ /* 0x002fca00078e0002 */
[----:B----4-:R1:W-:Y:S02]  /*1640*/  STG.E.64 desc[UR4][R2.64], R8 ;  /* 0x0000000802007986 */ /* 0x0103e4000c101b04 */
.L_x_7977:
[----:B------:R-:W-:-:S13]  /*1650*/  ISETP.GE.U32.AND P0, PT, R0, R53, PT ;  /* 0x000000350000720c */ /* 0x000fda0003f06070 */
[----:B------:R-:W-:Y:S05]  /*1660*/  @P0 BRA `(.L_x_7979) ;  /* 0x0000000000300947 */ /* 0x000fea0003800000 */
[----:B-1-3--:R-:W1:Y:S01]  /*1670*/  LDC.64 R2, c[0x0][0x388] ;  /* 0x0000e200ff027b82 */ /* 0x00ae620000000a00 */
[----:B------:R-:W-:Y:S01]  /*1680*/  IMAD R5, R52, 0x400, R0 ;  /* 0x0000040034057824 */ /* 0x000fe200078e0200 */
[----:B------:R-:W-:-:S03]  /*1690*/  IADD3 R0, PT, PT, R0, 0x80, RZ ;  /* 0x0000008000007810 */ /* 0x000fc60007ffe0ff */
[----:B-1----:R-:W-:-:S05]  /*16a0*/  IMAD.WIDE.U32 R2, R5, 0x8, R2 ;  /* 0x0000000805027825 */ /* 0x002fca00078e0002 */
[----:B0-----:R0:W-:Y:S02]  /*16b0*/  STG.E.64 desc[UR4][R2.64], R14 ;  /* 0x0000000e02007986 */ /* 0x0011e4000c101b04 */
.L_x_7978:
[----:B------:R-:W-:-:S13]  /*16c0*/  ISETP.GE.U32.AND P0, PT, R0, R53, PT ;  /* 0x000000350000720c */ /* 0x000fda0003f06070 */
[----:B------:R-:W-:Y:S05]  /*16d0*/  @P0 BRA `(.L_x_7980) ;  /* 0x0000000000340947 */ /* 0x000fea0003800000 */
[----:B01-3--:R-:W0:Y:S01]  /*16e0*/  LDC.64 R2, c[0x0][0x388] ;  /* 0x0000e200ff027b82 */ /* 0x00be220000000a00 */
[----:B------:R-:W-:Y:S01]  /*16f0*/  IMAD R5, R52, 0x400, R0 ;  /* 0x0000040034057824 */ /* 0x000fe200078e0200 */
[----:B------:R-:W-:-:S03]  /*1700*/  IADD3 R0, PT, PT, R0, 0x80, RZ ;  /* 0x0000008000007810 */ /* 0x000fc60007ffe0ff */
[----:B0-----:R-:W-:-:S05]  /*1710*/  IMAD.WIDE.U32 R2, R5, 0x8, R2 ;  /* 0x0000000805027825 */ /* 0x001fca00078e0002 */
[----:B------:R0:W-:Y:S02]  /*1720*/  STG.E.64 desc[UR4][R2.64], R20 ;  /* 0x0000001402007986 */ /* 0x0001e4000c101b04 */
.L_x_7979:
        /* <DEDUP_REMOVED lines=8> */
.L_x_7980:
[----:B------:R-:W-:Y:S05]  /*17b0*/  BSYNC.RELIABLE B1 ;  /* 0x0000000000017941 */ /* 0x000fea0003800100 */
.L_x_7975:
[----:B------:R-:W-:-:S13]  /*17c0*/  ISETP.GE.U32.AND P0, PT, R0, R53, PT ;  /* 0x000000350000720c */ /* 0x000fda0003f06070 */
[----:B01-3--:R-:W0:Y:S01]  /*17d0*/  @!P0 LDC.64 R2, c[0x0][0x388] ;  /* 0x0000e200ff028b82 */ /* 0x00be220000000a00 */
[----:B------:R-:W-:Y:S01]  /*17e0*/  @!P0 IMAD R5, R52, 0x400, R0 ;  /* 0x0000040034058824 */ /* 0x000fe200078e0200 */
[----:B------:R-:W-:-:S03]  /*17f0*/  @!P0 IADD3 R0, PT, PT, R0, 0x80, RZ ;  /* 0x0000008000008810 */ /* 0x000fc60007ffe0ff */
[----:B0-----:R-:W-:-:S05]  /*1800*/  @!P0 IMAD.WIDE.U32 R2, R5, 0x8, R2 ;  /* 0x0000000805028825 */ /* 0x001fca00078e0002 */
[----:B------:R0:W-:Y:S02]  /*1810*/  @!P0 STG.E.64 desc[UR4][R2.64], R32 ;  /* 0x0000002002008986 */ /* 0x0001e4000c101b04 */
.L_x_7981:
[----:B------:R-:W-:Y:S05]  /*1820*/  BSYNC.RECONVERGENT B0 ;  /* 0x0000000000007941 */ /* 0x000fea0003800200 */
.L_x_7974:
        /* <DEDUP_REMOVED lines=8> */
.L_x_7957:
        /* <DEDUP_REMOVED lines=8> */
[----:B------:R-:W2:Y:S03]  /*1930*/  LDG.E.ENL2.256 R32, R48, desc[UR4][R16.64] ;  /* 0xfe0000041030797e */ /* 0x000ea60008121920 */
[----:B---3--:R-:W-:-:S04]  /*1940*/  IMAD.WIDE.U32 R6, R0, 0x8, R6 ;  /* 0x0000000800067825 */ /* 0x008fc800078e0006 */
[C---:B------:R-:W-:Y:S01]  /*1950*/  IMAD.WIDE.U32 R20, R9.reuse, 0x20, R4 ;  /* 0x0000002009147825 */ /* 0x040fe200078e0004 */
[----:B------:R-:W3:Y:S03]  /*1960*/  LDG.E.ENL2.256 R16, R24, desc[UR4][R16.64+0x1000] ;  /* 0xfe0080041018797e */ /* 0x000ee60008121910 */
[----:B------:R-:W-:Y:S01]  /*1970*/  IMAD.WIDE.U32 R6, R9, 0x20, R6 ;  /* 0x0000002009067825 */ /* 0x000fe200078e0006 */
[----:B------:R-:W2:Y:S04]  /*1980*/  LDG.E.ENL2.256 R36, R40, desc[UR4][R20.64] ;  /* 0xfe0000041428797e */ /* 0x000ea80008121924 */
[----:B------:R-:W4:Y:S04]  /*1990*/  LDG.E.ENL2.256 R12, R44, desc[UR4][R6.64] ;  /* 0xfe000004062c797e */ /* 0x000f28000812190c */
[----:B------:R-:W3:Y:S04]  /*19a0*/  LDG.E.ENL2.256 R20, R28, desc[UR4][R20.64+0x1000] ;  /* 0xfe008004141c797e */ /* 0x000ee80008121914 */
[----:B------:R-:W5:Y:S01]  /*19b0*/  LDG.E.ENL2.256 R8, R4, desc[UR4][R6.64+0x1000] ;  /* 0xfe0080040604797e */ /* 0x000f620008121908 */
[----:B--2---:R-:W-:-:S15]  /*19c0*/  DADD R2, -R50, R42 ;  /* 0x0000000032027229 */ /* 0x004fde000000012a */
        /* <DEDUP_REMOVED lines=154> */
[----:B0-----:R0:W-:Y:S02]  /*2370*/  @P1 DFMA R26, -R12, R6, R30 ;  /* 0x000000060c1a122b */ /* 0x0011e4000000011e */
[----:B0-----:R-:W0:-:S15]  /*2380*/  S2R R7, SR_TID.X ;  /* 0x0000000000077919 */ /* 0x001e1e0000002100 */
[----:B------:R-:W-:-:S15]  /*2390*/  NOP ;  /* 0x0000000000007918 */ /* 0x000fde0000000000 */
[----:B------:R-:W-:-:S15]  /*23a0*/  NOP ;  /* 0x0000000000007918 */ /* 0x000fde0000000000 */
[----:B------:R-:W-:-:S15]  /*23b0*/  NOP ;  /* 0x0000000000007918 */ /* 0x000fde0000000000 */
[----:B------:R-:W-:-:S02]  /*23c0*/  NOP ;  /* 0x0000000000007918 */ /* 0x000fc40000000000 */
        /* <DEDUP_REMOVED lines=10> */
[----:B-1----:R1:W-:Y:S02]  /*2470*/  @P0 DFMA R16, -R2, R8, R20 ;  /* 0x000000080210022b */ /* 0x0023e40000000114 */
[----:B-1----:R-:W1:Y:S02]  /*2480*/  LDC.64 R2, c[0x0][0x388] ;  /* 0x0000e200ff027b82 */ /* 0x002e640000000a00 */
[----:B-1----:R-:W-:-:S04]  /*2490*/  IMAD.WIDE.U32 R2, R0, 0x8, R2 ;  /* 0x0000000800027825 */ /* 0x002fc800078e0002 */
[----:B0-----:R-:W-:-:S05]  /*24a0*/  IMAD.WIDE.U32 R2, R7, 0x20, R2 ;  /* 0x0000002007027825 */ /* 0x001fca00078e0002 */
[----:B------:R-:W-:-:S15]  /*24b0*/  STG.E.ENL2.256 desc[UR4][R2.64], R48, R32 ;  /* 0xf80000300220797f */ /* 0x000fde000f121804 */
[----:B------:R-:W-:-:S15]  /*24c0*/  NOP ;  /* 0x0000000000007918 */ /* 0x000fde0000000000 */
[----:B------:R-:W-:-:S15]  /*24d0*/  NOP ;  /* 0x0000000000007918 */ /* 0x000fde0000000000 */
[----:B------:R-:W-:-:S06]  /*24e0*/  NOP ;  /* 0x0000000000007918 */ /* 0x000fcc0000000000 */
        /* <DEDUP_REMOVED lines=21> */
[----:B0-----:R-:W-:Y:S01]  /*2640*/  STG.E.ENL2.256 desc[UR4][R2.64+0x1000], R24, R16 ;  /* 0xf80080180210797f */ /* 0x001fe2000f121804 */
[----:B------:R-:W-:Y:S05]  /*2650*/  EXIT ;  /* 0x000000000000794d */ /* 0x000fea0003800000 */
.L_x_7982:
        /* <DEDUP_REMOVED lines=10> */
.L_x_8038:


//--------------------- .text._ZN2at6native29vectorized_elementwise_kernelILi8EZZZNS0_44_GLOBAL__N__40a83637_7_Lerp_cu_7dd49032_296918lerp_tensor_kernelERNS_18TensorIteratorBaseEENKUlvE0_clEvENKUlvE_clEvEUldddE_St5arrayIPcLm4EEEEviT0_T1_ --------------------------
	.section	.text._ZN2at6native29vectorized_elementwise_kernelILi8EZZZNS0_44_GLOBAL__N__40a83637_7_Lerp_cu_7dd49032_296918lerp_tensor_kernelERNS_18TensorIteratorBaseEENKUlvE0_clEvENKUlvE_clEvEUldddE_St5arrayIPcLm4EEEEviT0_T1_,"ax",@progbits
	.align	128
        .global         _ZN2at6native29vectorized_elementwise_kernelILi8EZZZNS0_44_GLOBAL__N__40a83637_7_Lerp_cu_7dd49032_296918lerp_tensor_kernelERNS_18TensorIteratorBaseEENKUlvE0_clEvENKUlvE_clEvEUldddE_St5arrayIPcLm4EEEEviT0_T1_
        .type           _ZN2at6native29vectorized_elementwise_kernelILi8EZZZNS0_44_GLOBAL__N__40a83637_7_Lerp_cu_7dd49032_296918lerp_tensor_kernelERNS_18TensorIteratorBaseEENKUlvE0_clEvENKUlvE_clEvEUldddE_St5arrayIPcLm4EEEEviT0_T1_,@function
        .size           _ZN2at6native29vectorized_elementwise_kernelILi8EZZZNS0_44_GLOBAL__N__40a83637_7_Lerp_cu_7dd49032_296918lerp_tensor_kernelERNS_18TensorIteratorBaseEENKUlvE0_clEvENKUlvE_clEvEUldddE_St5arrayIPcLm4EEEEviT0_T1_,(.L_x_8039 - _ZN2at6native29vectorized_elementwise_kernelILi8EZZZNS0_44_GLOBAL__N__40a83637_7_Lerp_cu_7dd49032_296918lerp_tensor_kernelERNS_18TensorIteratorBaseEENKUlvE0_clEvENKUlvE_clEvEUldddE_St5arrayIPcLm4EEEEviT0_T1_)
        .other          _ZN2at6native29vectorized_elementwise_kernelILi8EZZZNS0_44_GLOBAL__N__40a83637_7_Lerp_cu_7dd49032_296918lerp_tensor_kernelERNS_18TensorIteratorBaseEENKUlvE0_clEvENKUlvE_clEvEUldddE_St5arrayIPcLm4EEEEviT0_T1_,@"STO_CUDA_ENTRY STV_DEFAULT"
_ZN2at6native29vectorized_elementwise_kernelILi8EZZZNS0_44_GLOBAL__N__40a83637_7_Lerp_cu_7dd49032_296918lerp_tensor_kernelERNS_18TensorIteratorBaseEENKUlvE0_clEvENKUlvE_clEvEUldddE_St5arrayIPcLm4EEEEviT0_T1_:
.text._ZN2at6native29vectorized_elementwise_kernelILi8EZZZNS0_44_GLOBAL__N__40a83637_7_Lerp_cu_7dd49032_296918lerp_tensor_kernelERNS_18TensorIteratorBaseEENKUlvE0_clEvENKUlvE_clEvEUldddE_St5arrayIPcLm4EEEEviT0_T1_:
[----:B------:R-:W-:Y:S01]  /*0000*/  LDC R1, c[0x0][0x37c] ;  /* 0x0000df00ff017b82 */ /* 0x000fe20000000800 */
[----:B------:R-:W-:Y:S05]  /*0010*/  EXIT ;  /* 0x000000000000794d */ /* 0x000fea0003800000 */
.L_x_7983:
        /* <DEDUP_REMOVED lines=14> */
.L_x_8039:


//--------------------- .nv.global.init           --------------------------
	.section	.nv.global.init,"aw",@progbits
.nv.global.init:
	.type		$str$5,@object
	.size		$str$5,(__unnamed_1 - $str$5)
$str$5:
        /*0000*/ 	.byte	0x66, 0x61, 0x6c, 0x73, 0x65, 0x00
	.type		__unnamed_1,@object
	.size		__unnamed_1,(__unnamed_5 - __unnamed_1)
__unnamed_1:
        /*0006*/ 	.byte	0x66, 0x65, 0x74, 0x63, 0x68, 0x5f, 0x61, 0x6e, 0x64, 0x5f, 0x63, 0x61, 0x73, 0x74, 0x00
	.type		__unnamed_5,@object
	.size		__unnamed_5,(__unnamed_3 - __unnamed_5)
__unnamed_5:
        /*0015*/ 	.byte	0x66, 0x65, 0x74, 0x63, 0x68, 0x5f, 0x61, 0x6e, 0x64, 0x5f, 0x63, 0x61, 0x73, 0x74, 0x00
	.type		__unnamed_3,@object
	.size		__unnamed_3,(__unnamed_7 - __unnamed_3)
__unnamed_3:
        /*0024*/ 	.byte	0x66, 0x65, 0x74, 0x63, 0x68, 0x5f, 0x61, 0x6e, 0x64, 0x5f, 0x63, 0x61, 0x73, 0x74, 0x00
	.type		__unnamed_7,@object
	.size		__unnamed_7,(__unnamed_2 - __unnamed_7)
__unnamed_7:
        /*0033*/ 	.byte	0x66, 0x65, 0x74, 0x63, 0x68, 0x5f, 0x61, 0x6e, 0x64, 0x5f, 0x63, 0x61, 0x73, 0x74, 0x00
	.type		__unnamed_2,@object
	.size		__unnamed_2,(__unnamed_6 - __unnamed_2)
__unnamed_2:
        /*0042*/ 	.byte	0x63, 0x61, 0x73, 0x74, 0x5f, 0x61, 0x6e, 0x64, 0x5f, 0x73, 0x74, 0x6f, 0x72, 0x65, 0x00
	.type		__unnamed_6,@object
	.size		__unnamed_6,(__unnamed_4 - __unnamed_6)
__unnamed_6:
        /*0051*/ 	.byte	0x63, 0x61, 0x73, 0x74, 0x5f, 0x61, 0x6e, 0x64, 0x5f, 0x73, 0x74, 0x6f, 0x72, 0x65, 0x00
	.type		__unnamed_4,@object
	.size		__unnamed_4,(__unnamed_8 - __unnamed_4)
__unnamed_4:
        /*0060*/ 	.byte	0x63, 0x61, 0x73, 0x74, 0x5f, 0x61, 0x6e, 0x64, 0x5f, 0x73, 0x74, 0x6f, 0x72, 0x65, 0x00
	.type		__unnamed_8,@object
	.size		__unnamed_8,($str$6 - __unnamed_8)
__unnamed_8:
        /*006f*/ 	.byte	0x63, 0x61, 0x73, 0x74, 0x5f, 0x61, 0x6e, 0x64, 0x5f, 0x73, 0x74, 0x6f, 0x72, 0x65, 0x00
	.type		$str$6,@object
	.size		$str$6,(.L_37 - $str$6)
$str$6:
        /*007e*/ 	.byte	0x2f, 0x72, 0x6f, 0x6f, 0x74, 0x2f, 0x2e, 0x70, 0x79, 0x65, 0x6e, 0x76, 0x2f, 0x76, 0x65, 0x72
        /*008e*/ 	.byte	0x73, 0x69, 0x6f, 0x6e, 0x73, 0x2f, 0x33, 0x2e, 0x31, 0x33, 0x2e, 0x31, 0x32, 0x2f, 0x6c, 0x69
        /*009e*/ 	.byte	0x62, 0x2f, 0x70, 0x79, 0x74, 0x68, 0x6f, 0x6e, 0x33, 0x2e, 0x31, 0x33, 0x2f, 0x73, 0x69, 0x74
        /*00ae*/ 	.byte	0x65, 0x2d, 0x70, 0x61, 0x63, 0x6b, 0x61, 0x67, 0x65, 0x73, 0x2f, 0x74, 0x6f, 0x72, 0x63, 0x68
        /*00be*/ 	.byte	0x2f, 0x69, 0x6e, 0x63, 0x6c, 0x75, 0x64, 0x65, 0x2f, 0x63, 0x31, 0x30, 0x2f, 0x63, 0x6f, 0x72
        /*00ce*/ 	.byte	0x65, 0x2f, 0x44, 0x79, 0x6e, 0x61, 0x6d, 0x69, 0x63, 0x43, 0x61, 0x73, 0x74, 0x2e, 0x68, 0x00
.L_37:


//--------------------- .nv.shared.reserved.0     --------------------------
	.section	.nv.shared.reserved.0,"aw",@nobits
	.weak		__nv_reservedSMEM_offset_0_alias
	.size		__nv_reservedSMEM_offset_0_alias, 0, 64
	.other		__nv_reservedSMEM_offset_0_alias,@"STO_CUDA_RESERVED_SHARED STV_DEFAULT"
__nv_reservedSMEM_offset_0_alias:
	.zero		0
	.zero		64


//--------------------- .nv.global                --------------------------
	.section	.nv.global,"aw",@nobits
.nv.global:
	.type		_ZN42_INTERNAL_40a83637_7_Lerp_cu_7dd49032_29694cuda3std3__48in_placeE,@object
	.size		_ZN42_INTERNAL_40a83637_7_Lerp_cu_7dd49032_29694cuda3std3__48in_placeE,(_ZN42_INTERNAL_40a83637_7_Lerp_cu_7dd49032_29694cuda3std6ranges3__45__cpo8distanceE - _ZN42_INTERNAL_40a83637_7_Lerp_cu_7dd49032_29694cuda3std3__48in_placeE)
_ZN42_INTERNAL_40a83637_7_Lerp_cu_7dd49032_29694cuda3std3__48in_placeE:
	.zero		1
	.type		_ZN42_INTERNAL_40a83637_7_Lerp_cu_7dd49032_29694cuda3std6ranges3__45__cpo8distanceE,@object
	.size		_ZN42_INTERNAL_40a83637_7_Lerp_cu_7dd49032_29694cuda3std6ranges3__45__cpo8distanceE,(_ZN42_INTERNAL_40a83637_7_Lerp_cu_7dd49032_29694cuda3std3__45__cpo6cbeginE - _ZN42_INTERNAL_40a83637_7_Lerp_cu_7dd49032_29694cuda3std6ranges3__45__cpo8distanceE)
_ZN42_INTERNAL_40a83637_7_Lerp_cu_7dd49032_29694cuda3std6ranges3__45__cpo8distanceE:
	.zero		1
	.type		_ZN42_INTERNAL_40a83637_7_Lerp_cu_7dd49032_29694cuda3std3__45__cpo6cbeginE,@object
	.size		_ZN42_INTERNAL_40a83637_7_Lerp_cu_7dd49032_29694cuda3std3__45__cpo6cbeginE,(_ZN42_INTERNAL_40a83637_7_Lerp_cu_7dd49032_29694cuda3std6ranges3__45__cpo7advanceE - _ZN42_INTERNAL_40a83637_7_Lerp_cu_7dd49032_29694cuda3std3__45__cpo6cbeginE)
_ZN42_INTERNAL_40a83637_7_Lerp_cu_7dd49032_29694cuda3std3__45__cpo6cbeginE:
	.zero		1
	.type		_ZN42_INTERNAL_40a83637_7_Lerp_cu_7dd49032_29694cuda3std6ranges3__45__cpo7advanceE,@object
	.size		_ZN42_INTERNAL_40a83637_7_Lerp_cu_7dd49032_29694cuda3std6ranges3__45__cpo7advanceE,(_ZN42_INTERNAL_40a83637_7_Lerp_cu_7dd49032_29694cuda3std3__45__cpo7crbeginE - _ZN42_INTERNAL_40a83637_7_Lerp_cu_7dd49032_29694cuda3std6ranges3__45__cpo7advanceE)
_ZN42_INTERNAL_40a83637_7_Lerp_cu_7dd49032_29694cuda3std6ranges3__45__cpo7advanceE:
	.zero		1
	.type		_ZN42_INTERNAL_40a83637_7_Lerp_cu_7dd49032_29694cuda3std3__45__cpo7crbeginE,@object
	.size		_ZN42_INTERNAL_40a83637_7_Lerp_cu_7dd49032_29694cuda3std3__45__cpo7crbeginE,(_ZN42_INTERNAL_40a83637_7_Lerp_cu_7dd49032_29694cuda3std6ranges3__45__cpo4dataE - _ZN42_INTERNAL_40a83637_7_Lerp_cu_7dd49032_29694cuda3std3__45__cpo7crbeginE)
_ZN42_INTERNAL_40a83637_7_Lerp_cu_7dd49032_29694cuda3std3__45__cpo7crbeginE:
	.zero		1
	.type		_ZN42_INTERNAL_40a83637_7_Lerp_cu_7dd49032_29694cuda3std6ranges3__45__cpo4dataE,@object
	.size		_ZN42_INTERNAL_40a83637_7_Lerp_cu_7dd49032_29694cuda3std6ranges3__45__cpo4dataE,(_ZN42_INTERNAL_40a83637_7_Lerp_cu_7dd49032_29694cuda3std6ranges3__45__cpo5beginE - _ZN42_INTERNAL_40a83637_7_Lerp_cu_7dd49032_29694cuda3std6ranges3__45__cpo4dataE)
_ZN42_INTERNAL_40a83637_7_Lerp_cu_7dd49032_29694cuda3std6ranges3__45__cpo4dataE:
	.zero		1
	.type		_ZN42_INTERNAL_40a83637_7_Lerp_cu_7dd49032_29694cuda3std6ranges3__45__cpo5beginE,@object
	.size		_ZN42_INTERNAL_40a83637_7_Lerp_cu_7dd49032_29694cuda3std6ranges3__45__cpo5beginE,(_ZN42_INTERNAL_40a83637_7_Lerp_cu_7dd49032_29694cuda3std3__444_GLOBAL__N__40a83637_7_Lerp_cu_7dd49032_29696ignoreE - _ZN42_INTERNAL_40a83637_7_Lerp_cu_7dd49032_29694cuda3std6ranges3__45__cpo5beginE)
_ZN42_INTERNAL_40a83637_7_Lerp_cu_7dd49032_29694cuda3std6ranges3__45__cpo5beginE:
	.zero		1
	.type		_ZN42_INTERNAL_40a83637_7_Lerp_cu_7dd49032_29694cuda3std3__444_GLOBAL__N__40a83637_7_Lerp_cu_7dd49032_29696ignoreE,@object
	.size		_ZN42_INTERNAL_40a83637_7_Lerp_cu_7dd49032_29694cuda3std3__444_GLOBAL__N__40a83637_7_Lerp_cu_7dd49032_29696ignoreE,(_ZN42_INTERNAL_40a83637_7_Lerp_cu_7dd49032_29694cuda3std6ranges3__45__cpo4sizeE - _ZN42_INTERNAL_40a83637_7_Lerp_cu_7dd49032_29694cuda3std3__444_GLOBAL__N__40a83637_7_Lerp_cu_7dd49032_29696ignoreE)
_ZN42_INTERNAL_40a83637_7_Lerp_cu_7dd49032_29694cuda3std3__444_GLOBAL__N__40a83637_7_Lerp_cu_7dd49032_29696ignoreE:
	.zero		1
	.type		_ZN42_INTERNAL_40a83637_7_Lerp_cu_7dd49032_29694cuda3std6ranges3__45__cpo4sizeE,@object
	.size		_ZN42_INTERNAL_40a83637_7_Lerp_cu_7dd49032_29694cuda3std6ranges3__45__cpo4sizeE,(_ZN42_INTERNAL_40a83637_7_Lerp_cu_7dd49032_29694cuda3std3__45__cpo5beginE - _ZN42_INTERNAL_40a83637_7_Lerp_cu_7dd49032_29694cuda3std6ranges3__45__cpo4sizeE)
_ZN42_INTERNAL_40a83637_7_Lerp_cu_7dd49032_29694cuda3std6ranges3__45__cpo4sizeE:
	.zero		1
	.type		_ZN42_INTERNAL_40a83637_7_Lerp_cu_7dd49032_29694cuda3std3__45__cpo5beginE,@object
	.size		_ZN42_INTERNAL_40a83637_7_Lerp_cu_7dd49032_29694cuda3std3__45__cpo5beginE,(_ZN42_INTERNAL_40a83637_7_Lerp_cu_7dd49032_29694cuda3std6ranges3__45__cpo6cbeginE - _ZN42_INTERNAL_40a83637_7_Lerp_cu_7dd49032_29694cuda3std3__45__cpo5beginE)
_ZN42_INTERNAL_40a83637_7_Lerp_cu_7dd49032_29694cuda3std3__45__cpo5beginE:
	.zero		1
	.type		_ZN42_INTERNAL_40a83637_7_Lerp_cu_7dd49032_29694cuda3std6ranges3__45__cpo6cbeginE,@object
	.size		_ZN42_INTERNAL_40a83637_7_Lerp_cu_7dd49032_29694cuda3std6ranges3__45__cpo6cbeginE,(_ZN42_INTERNAL_40a83637_7_Lerp_cu_7dd49032_29694cuda3std3__45__cpo6rbeginE - _ZN42_INTERNAL_40a83637_7_Lerp_cu_7dd49032_29694cuda3std6ranges3__45__cpo6cbeginE)
_ZN42_INTERNAL_40a83637_7_Lerp_cu_7dd49032_29694cuda3std6ranges3__45__cpo6cbeginE:
	.zero		1
	.type		_ZN42_INTERNAL_40a83637_7_Lerp_cu_7dd49032_29694cuda3std3__45__cpo6rbeginE,@object
	.size		_ZN42_INTERNAL_40a83637_7_Lerp_cu_7dd49032_29694cuda3std3__45__cpo6rbeginE,(_ZN42_INTERNAL_40a83637_7_Lerp_cu_7dd49032_29694cuda3std6ranges3__45__cpo4nextE - _ZN42_INTERNAL_40a83637_7_Lerp_cu_7dd49032_29694cuda3std3__45__cpo6rbeginE)
_ZN42_INTERNAL_40a83637_7_Lerp_cu_7dd49032_29694cuda3std3__45__cpo6rbeginE:
	.zero		1
	.type		_ZN42_INTERNAL_40a83637_7_Lerp_cu_7dd49032_29694cuda3std6ranges3__45__cpo4nextE,@object
	.size		_ZN42_INTERNAL_40a83637_7_Lerp_cu_7dd49032_29694cuda3std6ranges3__45__cpo4nextE,(_ZN42_INTERNAL_40a83637_7_Lerp_cu_7dd49032_29694cuda3std6ranges3__45__cpo4swapE - _ZN42_INTERNAL_40a83637_7_Lerp_cu_7dd49032_29694cuda3std6ranges3__45__cpo4nextE)
_ZN42_INTERNAL_40a83637_7_Lerp_cu_7dd49032_29694cuda3std6ranges3__45__cpo4nextE:
	.zero		1
	.type		_ZN42_INTERNAL_40a83637_7_Lerp_cu_7dd49032_29694cuda3std6ranges3__45__cpo4swapE,@object
	.size		_ZN42_INTERNAL_40a83637_7_Lerp_cu_7dd49032_29694cuda3std6ranges3__45__cpo4swapE,(_ZN42_INTERNAL_40a83637_7_Lerp_cu_7dd49032_29694cuda3std3__420unreachable_sentinelE - _ZN42_INTERNAL_40a83637_7_Lerp_cu_7dd49032_29694cuda3std6ranges3__45__cpo4swapE)
_ZN42_INTERNAL_40a83637_7_Lerp_cu_7dd49032_29694cuda3std6ranges3__45__cpo4swapE:
	.zero		1
	.type		_ZN42_INTERNAL_40a83637_7_Lerp_cu_7dd49032_29694cuda3std3__420unreachable_sentinelE,@object
	.size		_ZN42_INTERNAL_40a83637_7_Lerp_cu_7dd49032_29694cuda3std3__420unreachable_sentinelE,(_ZN42_INTERNAL_40a83637_7_Lerp_cu_7dd49032_29696thrust24THRUST_300001_SM_1030_NS6system6detail10sequential3seqE - _ZN42_INTERNAL_40a83637_7_Lerp_cu_7dd49032_29694cuda3std3__420unreachable_sentinelE)
_ZN42_INTERNAL_40a83637_7_Lerp_cu_7dd49032_29694cuda3std3__420unreachable_sentinelE:
	.zero		1
	.type		_ZN42_INTERNAL_40a83637_7_Lerp_cu_7dd49032_29696thrust24THRUST_300001_SM_1030_NS6system6detail10sequential3seqE,@object
	.size		_ZN42_INTERNAL_40a83637_7_Lerp_cu_7dd49032_29696thrust24THRUST_300001_SM_1030_NS6system6detail10sequential3seqE,(_ZN42_INTERNAL_40a83637_7_Lerp_cu_7dd49032_29694cuda3std3__45__cpo4cendE - _ZN42_INTERNAL_40a83637_7_Lerp_cu_7dd49032_29696thrust24THRUST_300001_SM_1030_NS6system6detail10sequential3seqE)
_ZN42_INTERNAL_40a83637_7_Lerp_cu_7dd49032_29696thrust24THRUST_300001_SM_1030_NS6system6detail10sequential3seqE:
	.zero		1
	.type		_ZN42_INTERNAL_40a83637_7_Lerp_cu_7dd49032_29694cuda3std3__45__cpo4cendE,@object
	.size		_ZN42_INTERNAL_40a83637_7_Lerp_cu_7dd49032_29694cuda3std3__45__cpo4cendE,(_ZN42_INTERNAL_40a83637_7_Lerp_cu_7dd49032_29694cuda3std6ranges3__45__cpo9iter_swapE - _ZN42_INTERNAL_40a83637_7_Lerp_cu_7dd49032_29694cuda3std3__45__cpo4cendE)
_ZN42_INTERNAL_40a83637_7_Lerp_cu_7dd49032_29694cuda3std3__45__cpo4cendE:
	.zero		1
	.type		_ZN42_INTERNAL_40a83637_7_Lerp_cu_7dd49032_29694cuda3std6ranges3__45__cpo9iter_swapE,@object
	.size		_ZN42_INTERNAL_40a83637_7_Lerp_cu_7dd49032_29694cuda3std6ranges3__45__cpo9iter_swapE,(_ZN42_INTERNAL_40a83637_7_Lerp_cu_7dd49032_29694cuda3std3__45__cpo5crendE - _ZN42_INTERNAL_40a83637_7_Lerp_cu_7dd49032_29694cuda3std6ranges3__45__cpo9iter_swapE)
_ZN42_INTERNAL_40a83637_7_Lerp_cu_7dd49032_29694cuda3std6ranges3__45__cpo9iter_swapE:
	.zero		1
	.type		_ZN42_INTERNAL_40a83637_7_Lerp_cu_7dd49032_29694cuda3std3__45__cpo5crendE,@object
	.size		_ZN42_INTERNAL_40a83637_7_Lerp_cu_7dd49032_29694cuda3std3__45__cpo5crendE,(_ZN42_INTERNAL_40a83637_7_Lerp_cu_7dd49032_29694cuda3std6ranges3__45__cpo5cdataE - _ZN42_INTERNAL_40a83637_7_Lerp_cu_7dd49032_29694cuda3std3__45__cpo5crendE)
_ZN42_INTERNAL_40a83637_7_Lerp_cu_7dd49032_29694cuda3std3__45__cpo5crendE:
	.zero		1
	.type		_ZN42_INTERNAL_40a83637_7_Lerp_cu_7dd49032_29694cuda3std6ranges3__45__cpo5cdataE,@object
	.size		_ZN42_INTERNAL_40a83637_7_Lerp_cu_7dd49032_29694cuda3std6ranges3__45__cpo5cdataE,(_ZN42_INTERNAL_40a83637_7_Lerp_cu_7dd49032_29694cuda3std6ranges3__45__cpo3endE - _ZN42_INTERNAL_40a83637_7_Lerp_cu_7dd49032_29694cuda3std6ranges3__45__cpo5cdataE)
_ZN42_INTERNAL_40a83637_7_Lerp_cu_7dd49032_29694cuda3std6ranges3__45__cpo5cdataE:
	.zero		1
	.type		_ZN42_INTERNAL_40a83637_7_Lerp_cu_7dd49032_29694cuda3std6ranges3__45__cpo3endE,@object
	.size		_ZN42_INTERNAL_40a83637_7_Lerp_cu_7dd49032_29694cuda3std6ranges3__45__cpo3endE,(_ZN42_INTERNAL_40a83637_7_Lerp_cu_7dd49032_29694cuda3std3__419piecewise_constructE - _ZN42_INTERNAL_40a83637_7_Lerp_cu_7dd49032_29694cuda3std6ranges3__45__cpo3endE)
_ZN42_INTERNAL_40a83637_7_Lerp_cu_7dd49032_29694cuda3std6ranges3__45__cpo3endE:
	.zero		1
	.type		_ZN42_INTERNAL_40a83637_7_Lerp_cu_7dd49032_29694cuda3std3__419piecewise_constructE,@object
	.size		_ZN42_INTERNAL_40a83637_7_Lerp_cu_7dd49032_29694cuda3std3__419piecewise_constructE,(_ZN42_INTERNAL_40a83637_7_Lerp_cu_7dd49032_29694cuda3std6ranges3__45__cpo5ssizeE - _ZN42_INTERNAL_40a83637_7_Lerp_cu_7dd49032_29694cuda3std3__419piecewise_constructE)
_ZN42_INTERNAL_40a83637_7_Lerp_cu_7dd49032_29694cuda3std3__419piecewise_constructE:
	.zero		1
	.type		_ZN42_INTERNAL_40a83637_7_Lerp_cu_7dd49032_29694cuda3std6ranges3__45__cpo5ssizeE,@object
	.size		_ZN42_INTERNAL_40a83637_7_Lerp_cu_7dd49032_29694cuda3std6ranges3__45__cpo5ssizeE,(_ZN42_INTERNAL_40a83637_7_Lerp_cu_7dd49032_29694cuda3std3__45__cpo3endE - _ZN42_INTERNAL_40a83637_7_Lerp_cu_7dd49032_29694cuda3std6ranges3__45__cpo5ssizeE)
_ZN42_INTERNAL_40a83637_7_Lerp_cu_7dd49032_29694cuda3std6ranges3__45__cpo5ssizeE:
	.zero		1
	.type		_ZN42_INTERNAL_40a83637_7_Lerp_cu_7dd49032_29694cuda3std3__45__cpo3endE,@object
	.size		_ZN42_INTERNAL_40a83637_7_Lerp_cu_7dd49032_29694cuda3std3__45__cpo3endE,(_ZN42_INTERNAL_40a83637_7_Lerp_cu_7dd49032_29694cuda3std6ranges3__45__cpo4cendE - _ZN42_INTERNAL_40a83637_7_Lerp_cu_7dd49032_29694cuda3std3__45__cpo3endE)
_ZN42_INTERNAL_40a83637_7_Lerp_cu_7dd49032_29694cuda3std3__45__cpo3endE:
	.zero		1
	.type		_ZN42_INTERNAL_40a83637_7_Lerp_cu_7dd49032_29694cuda3std6ranges3__45__cpo4cendE,@object
	.size		_ZN42_INTERNAL_40a83637_7_Lerp_cu_7dd49032_29694cuda3std6ranges3__45__cpo4cendE,(_ZN42_INTERNAL_40a83637_7_Lerp_cu_7dd49032_29694cuda3std3__45__cpo4rendE - _ZN42_INTERNAL_40a83637_7_Lerp_cu_7dd49032_29694cuda3std6ranges3__45__cpo4cendE)
_ZN42_INTERNAL_40a83637_7_Lerp_cu_7dd49032_29694cuda3std6ranges3__45__cpo4cendE:
	.zero		1
	.type		_ZN42_INTERNAL_40a83637_7_Lerp_cu_7dd49032_29694cuda3std3__45__cpo4rendE,@object
	.size		_ZN42_INTERNAL_40a83637_7_Lerp_cu_7dd49032_29694cuda3std3__45__cpo4rendE,(_ZN42_INTERNAL_40a83637_7_Lerp_cu_7dd49032_29694cuda3std6ranges3__45__cpo4prevE - _ZN42_INTERNAL_40a83637_7_Lerp_cu_7dd49032_29694cuda3std3__45__cpo4rendE)
_ZN42_INTERNAL_40a83637_7_Lerp_cu_7dd49032_29694cuda3std3__45__cpo4rendE:
	.zero		1
	.type		_ZN42_INTERNAL_40a83637_7_Lerp_cu_7dd49032_29694cuda3std6ranges3__45__cpo4prevE,@object
	.size		_ZN42_INTERNAL_40a83637_7_Lerp_cu_7dd49032_29694cuda3std6ranges3__45__cpo4prevE,(_ZN42_INTERNAL_40a83637_7_Lerp_cu_7dd49032_29694cuda3std6ranges3__45__cpo9iter_moveE - _ZN42_INTERNAL_40a83637_7_Lerp_cu_7dd49032_29694cuda3std6ranges3__45__cpo4prevE)
_ZN42_INTERNAL_40a83637_7_Lerp_cu_7dd49032_29694cuda3std6ranges3__45__cpo4prevE:
	.zero		1
	.type		_ZN42_INTERNAL_40a83637_7_Lerp_cu_7dd49032_29694cuda3std6ranges3__45__cpo9iter_moveE,@object
	.size		_ZN42_INTERNAL_40a83637_7_Lerp_cu_7dd49032_29694cuda3std6ranges3__45__cpo9iter_moveE,(.L_21 - _ZN42_INTERNAL_40a83637_7_Lerp_cu_7dd49032_29694cuda3std6ranges3__45__cpo9iter_moveE)
_ZN42_INTERNAL_40a83637_7_Lerp_cu_7dd49032_29694cuda3std6ranges3__45__cpo9iter_moveE:
	.zero		1
.L_21:


//--------------------- .nv.constant0._ZN2at6native18elementwise_kernelILi128ELi4EZNS0_15gpu_kernel_implIZZZNS0_44_GLOBAL__N__40a83637_7_Lerp_cu_7dd49032_296918lerp_scalar_kernelERNS_18TensorIteratorBaseERKN3c106ScalarEENKUlvE0_clEvENKUlvE2_clEvEUlNS6_8BFloat16ESC_E_EEvS5_RKT_EUliE_EEviT1_ --------------------------
	.section	.nv.constant0._ZN2at6native18elementwise_kernelILi128ELi4EZNS0_15gpu_kernel_implIZZZNS0_44_GLOBAL__N__40a83637_7_Lerp_cu_7dd49032_296918lerp_scalar_kernelERNS_18TensorIteratorBaseERKN3c106ScalarEENKUlvE0_clEvENKUlvE2_clEvEUlNS6_8BFloat16ESC_E_EEvS5_RKT_EUliE_EEviT1_,"a",@progbits
	.sectionflags	@""
	.align	4
.nv.constant0._ZN2at6native18elementwise_kernelILi128ELi4EZNS0_15gpu_kernel_implIZZZNS0_44_GLOBAL__N__40a83637_7_Lerp_cu_7dd49032_296918lerp_scalar_kernelERNS_18TensorIteratorBaseERKN3c106ScalarEENKUlvE0_clEvENKUlvE2_clEvEUlNS6_8BFloat16ESC_E_EEvS5_RKT_EUliE_EEviT1_:
	.zero		1568


//--------------------- .nv.constant0._ZN2at6native27unrolled_elementwise_kernelIZZZNS0_44_GLOBAL__N__40a83637_7_Lerp_cu_7dd49032_296918lerp_scalar_kernelERNS_18TensorIteratorBaseERKN3c106ScalarEENKUlvE0_clEvENKUlvE2_clEvEUlNS5_8BFloat16ESB_E_St5arrayIPcLm3EELi4E23TrivialOffsetCalculatorILi2EjESG_ILi1EjENS0_6memory12LoadWithCastILi2EEENSJ_13StoreWithCastILi1EEEEEviT_T0_T2_T3_T4_T5_ --------------------------
	.section	.nv.constant0._ZN2at6native27unrolled_elementwise_kernelIZZZNS0_44_GLOBAL__N__40a83637_7_Lerp_cu_7dd49032_296918lerp_scalar_kernelERNS_18TensorIteratorBaseERKN3c106ScalarEENKUlvE0_clEvENKUlvE2_clEvEUlNS5_8BFloat16ESB_E_St5arrayIPcLm3EELi4E23TrivialOffsetCalculatorILi2EjESG_ILi1EjENS0_6memory12LoadWithCastILi2EEENSJ_13StoreWithCastILi1EEEEEviT_T0_T2_T3_T4_T5_,"a",@progbits
	.sectionflags	@""
	.align	4
.nv.constant0._ZN2at6native27unrolled_elementwise_kernelIZZZNS0_44_GLOBAL__N__40a83637_7_Lerp_cu_7dd49032_296918lerp_scalar_kernelERNS_18TensorIteratorBaseERKN3c106ScalarEENKUlvE0_clEvENKUlvE2_clEvEUlNS5_8BFloat16ESB_E_St5arrayIPcLm3EELi4E23TrivialOffsetCalculatorILi2EjESG_ILi1EjENS0_6memory12LoadWithCastILi2EEENSJ_13StoreWithCastILi1EEEEEviT_T0_T2_T3_T4_T5_:
	.zero		968


//--------------------- .nv.constant0._ZN2at6native18elementwise_kernelILi128ELi4EZNS0_22gpu_kernel_impl_nocastIZZZNS0_44_GLOBAL__N__40a83637_7_Lerp_cu_7dd49032_296918lerp_scalar_kernelERNS_18TensorIteratorBaseERKN3c106ScalarEENKUlvE0_clEvENKUlvE2_clEvEUlNS6_8BFloat16ESC_E_EEvS5_RKT_EUliE_EEviT1_ --------------------------
	.section	.nv.constant0._ZN2at6native18elementwise_kernelILi128ELi4EZNS0_22gpu_kernel_impl_nocastIZZZNS0_44_GLOBAL__N__40a83637_7_Lerp_cu_7dd49032_296918lerp_scalar_kernelERNS_18TensorIteratorBaseERKN3c106ScalarEENKUlvE0_clEvENKUlvE2_clEvEUlNS6_8BFloat16ESC_E_EEvS5_RKT_EUliE_EEviT1_,"a",@progbits
	.sectionflags	@""
	.align	4
.nv.constant0._ZN2at6native18elementwise_kernelILi128ELi4EZNS0_22gpu_kernel_impl_nocastIZZZNS0_44_GLOBAL__N__40a83637_7_Lerp_cu_7dd49032_296918lerp_scalar_kernelERNS_18TensorIteratorBaseERKN3c106ScalarEENKUlvE0_clEvENKUlvE2_clEvEUlNS6_8BFloat16ESC_E_EEvS5_RKT_EUliE_EEviT1_:
	.zero		1560


//--------------------- .nv.constant0._ZN2at6native27unrolled_elementwise_kernelIZZZNS0_44_GLOBAL__N__40a83637_7_Lerp_cu_7dd49032_296918lerp_scalar_kernelERNS_18TensorIteratorBaseERKN3c106ScalarEENKUlvE0_clEvENKUlvE2_clEvEUlNS5_8BFloat16ESB_E_St5arrayIPcLm3EELi4E23TrivialOffsetCalculatorILi2EjESG_ILi1EjENS0_6memory15LoadWithoutCastENSJ_16StoreWithoutCastEEEviT_T0_T2_T3_T4_T5_ --------------------------
	.section	.nv.constant0._ZN2at6native27unrolled_elementwise_kernelIZZZNS0_44_GLOBAL__N__40a83637_7_Lerp_cu_7dd49032_296918lerp_scalar_kernelERNS_18TensorIteratorBaseERKN3c106ScalarEENKUlvE0_clEvENKUlvE2_clEvEUlNS5_8BFloat16ESB_E_St5arrayIPcLm3EELi4E23TrivialOffsetCalculatorILi2EjESG_ILi1EjENS0_6memory15LoadWithoutCastENSJ_16StoreWithoutCastEEEviT_T0_T2_T3_T4_T5_,"a",@progbits
	.sectionflags	@""
	.align	4
.nv.constant0._ZN2at6native27unrolled_elementwise_kernelIZZZNS0_44_GLOBAL__N__40a83637_7_Lerp_cu_7dd49032_296918lerp_scalar_kernelERNS_18TensorIteratorBaseERKN3c106ScalarEENKUlvE0_clEvENKUlvE2_clEvEUlNS5_8BFloat16ESB_E_St5arrayIPcLm3EELi4E23TrivialOffsetCalculatorILi2EjESG_ILi1EjENS0_6memory15LoadWithoutCastENSJ_16StoreWithoutCastEEEviT_T0_T2_T3_T4_T5_:
	.zero		948


//--------------------- .nv.constant0._ZN2at6native29vectorized_elementwise_kernelILi2EZZZNS0_44_GLOBAL__N__40a83637_7_Lerp_cu_7dd49032_296918lerp_scalar_kernelERNS_18TensorIteratorBaseERKN3c106ScalarEENKUlvE0_clEvENKUlvE2_clEvEUlNS5_8BFloat16ESB_E_St5arrayIPcLm3EEEEviT0_T1_ --------------------------
	.section	.nv.constant0._ZN2at6native29vectorized_elementwise_kernelILi2EZZZNS0_44_GLOBAL__N__40a83637_7_Lerp_cu_7dd49032_296918lerp_scalar_kernelERNS_18TensorIteratorBaseERKN3c106ScalarEENKUlvE0_clEvENKUlvE2_clEvEUlNS5_8BFloat16ESB_E_St5arrayIPcLm3EEEEviT0_T1_,"a",@progbits
	.sectionflags	@""
	.align	4
.nv.constant0._ZN2at6native29vectorized_elementwise_kernelILi2EZZZNS0_44_GLOBAL__N__40a83637_7_Lerp_cu_7dd49032_296918lerp_scalar_kernelERNS_18TensorIteratorBaseERKN3c106ScalarEENKUlvE0_clEvENKUlvE2_clEvEUlNS5_8BFloat16ESB_E_St5arrayIPcLm3EEEEviT0_T1_:
	.zero		944


//--------------------- .nv.constant0._ZN2at6native29vectorized_elementwise_kernelILi4EZZZNS0_44_GLOBAL__N__40a83637_7_Lerp_cu_7dd49032_296918lerp_scalar_kernelERNS_18TensorIteratorBaseERKN3c106ScalarEENKUlvE0_clEvENKUlvE2_clEvEUlNS5_8BFloat16ESB_E_St5arrayIPcLm3EEEEviT0_T1_ --------------------------
	.section	.nv.constant0._ZN2at6native29vectorized_elementwise_kernelILi4EZZZNS0_44_GLOBAL__N__40a83637_7_Lerp_cu_7dd49032_296918lerp_scalar_kernelERNS_18TensorIteratorBaseERKN3c106ScalarEENKUlvE0_clEvENKUlvE2_clEvEUlNS5_8BFloat16ESB_E_St5arrayIPcLm3EEEEviT0_T1_,"a",@progbits
	.sectionflags	@""
	.align	4
.nv.constant0._ZN2at6native29vectorized_elementwise_kernelILi4EZZZNS0_44_GLOBAL__N__40a83637_7_Lerp_cu_7dd49032_296918lerp_scalar_kernelERNS_18TensorIteratorBaseERKN3c106ScalarEENKUlvE0_clEvENKUlvE2_clEvEUlNS5_8BFloat16ESB_E_St5arrayIPcLm3EEEEviT0_T1_:
	.zero		944


//--------------------- .nv.constant0._ZN2at6native29vectorized_elementwise_kernelILi8EZZZNS0_44_GLOBAL__N__40a83637_7_Lerp_cu_7dd49032_296918lerp_scalar_kernelERNS_18TensorIteratorBaseERKN3c106ScalarEENKUlvE0_clEvENKUlvE2_clEvEUlNS5_8BFloat16ESB_E_St5arrayIPcLm3EEEEviT0_T1_ --------------------------
	.section	.nv.constant0._ZN2at6native29vectorized_elementwise_kernelILi8EZZZNS0_44_GLOBAL__N__40a83637_7_Lerp_cu_7dd49032_296918lerp_scalar_kernelERNS_18TensorIteratorBaseERKN3c106ScalarEENKUlvE0_clEvENKUlvE2_clEvEUlNS5_8BFloat16ESB_E_St5arrayIPcLm3EEEEviT0_T1_,"a",@progbits
	.sectionflags	@""
	.align	4
.nv.constant0._ZN2at6native29vectorized_elementwise_kernelILi8EZZZNS0_44_GLOBAL__N__40a83637_7_Lerp_cu_7dd49032_296918lerp_scalar_kernelERNS_18TensorIteratorBaseERKN3c106ScalarEENKUlvE0_clEvENKUlvE2_clEvEUlNS5_8BFloat16ESB_E_St5arrayIPcLm3EEEEviT0_T1_:
	.zero		944


//--------------------- .nv.constant0._ZN2at6native18elementwise_kernelILi128ELi4EZNS0_15gpu_kernel_implIZZZNS0_44_GLOBAL__N__40a83637_7_Lerp_cu_7dd49032_296918lerp_scalar_kernelERNS_18TensorIteratorBaseERKN3c106ScalarEENKUlvE0_clEvENKUlvE1_clEvEUlNS6_4HalfESC_E_EEvS5_RKT_EUliE_EEviT1_ --------------------------
	.section	.nv.constant0._ZN2at6native18elementwise_kernelILi128ELi4EZNS0_15gpu_kernel_implIZZZNS0_44_GLOBAL__N__40a83637_7_Lerp_cu_7dd49032_296918lerp_scalar_kernelERNS_18TensorIteratorBaseERKN3c106ScalarEENKUlvE0_clEvENKUlvE1_clEvEUlNS6_4HalfESC_E_EEvS5_RKT_EUliE_EEviT1_,"a",@progbits
	.sectionflags	@""
	.align	4
.nv.constant0._ZN2at6native18elementwise_kernelILi128ELi4EZNS0_15gpu_kernel_implIZZZNS0_44_GLOBAL__N__40a83637_7_Lerp_cu_7dd49032_296918lerp_scalar_kernelERNS_18TensorIteratorBaseERKN3c106ScalarEENKUlvE0_clEvENKUlvE1_clEvEUlNS6_4HalfESC_E_EEvS5_RKT_EUliE_EEviT1_:
	.zero		1568


//--------------------- .nv.constant0._ZN2at6native27unrolled_elementwise_kernelIZZZNS0_44_GLOBAL__N__40a83637_7_Lerp_cu_7dd49032_296918lerp_scalar_kernelERNS_18TensorIteratorBaseERKN3c106ScalarEENKUlvE0_clEvENKUlvE1_clEvEUlNS5_4HalfESB_E_St5arrayIPcLm3EELi4E23TrivialOffsetCalculatorILi2EjESG_ILi1EjENS0_6memory12LoadWithCastILi2EEENSJ_13StoreWithCastILi1EEEEEviT_T0_T2_T3_T4_T5_ --------------------------
	.section	.nv.constant0._ZN2at6native27unrolled_elementwise_kernelIZZZNS0_44_GLOBAL__N__40a83637_7_Lerp_cu_7dd49032_296918lerp_scalar_kernelERNS_18TensorIteratorBaseERKN3c106ScalarEENKUlvE0_clEvENKUlvE1_clEvEUlNS5_4HalfESB_E_St5arrayIPcLm3EELi4E23TrivialOffsetCalculatorILi2EjESG_ILi1EjENS0_6memory12LoadWithCastILi2EEENSJ_13StoreWithCastILi1EEEEEviT_T0_T2_T3_T4_T5_,"a",@progbits
	.sectionflags	@""
	.align	4
.nv.constant0._ZN2at6native27unrolled_elementwise_kernelIZZZNS0_44_GLOBAL__N__40a83637_7_Lerp_cu_7dd49032_296918lerp_scalar_kernelERNS_18TensorIteratorBaseERKN3c106ScalarEENKUlvE0_clEvENKUlvE1_clEvEUlNS5_4HalfESB_E_St5arrayIPcLm3EELi4E23TrivialOffsetCalculatorILi2EjESG_ILi1EjENS0_6memory12LoadWithCastILi2EEENSJ_13StoreWithCastILi1EEEEEviT_T0_T2_T3_T4_T5_:
	.zero		968


//--------------------- .nv.constant0._ZN2at6native18elementwise_kernelILi128ELi4EZNS0_22gpu_kernel_impl_nocastIZZZNS0_44_GLOBAL__N__40a83637_7_Lerp_cu_7dd49032_296918lerp_scalar_kernelERNS_18TensorIteratorBaseERKN3c106ScalarEENKUlvE0_clEvENKUlvE1_clEvEUlNS6_4HalfESC_E_EEvS5_RKT_EUliE_EEviT1_ --------------------------
	.section	.nv.constant0._ZN2at6native18elementwise_kernelILi128ELi4EZNS0_22gpu_kernel_impl_nocastIZZZNS0_44_GLOBAL__N__40a83637_7_Lerp_cu_7dd49032_296918lerp_scalar_kernelERNS_18TensorIteratorBaseERKN3c106ScalarEENKUlvE0_clEvENKUlvE1_clEvEUlNS6_4HalfESC_E_EEvS5_RKT_EUliE_EEviT1_,"a",@progbits
	.sectionflags	@""
	.align	4
.nv.constant0._ZN2at6native18elementwise_kernelILi128ELi4EZNS0_22gpu_kernel_impl_nocastIZZZNS0_44_GLOBAL__N__40a83637_7_Lerp_cu_7dd49032_296918lerp_scalar_kernelERNS_18TensorIteratorBaseERKN3c106ScalarEENKUlvE0_clEvENKUlvE1_clEvEUlNS6_4HalfESC_E_EEvS5_RKT_EUliE_EEviT1_:
	.zero		1560


//--------------------- .nv.constant0._ZN2at6native27unrolled_elementwise_kernelIZZZNS0_44_GLOBAL__N__40a83637_7_Lerp_cu_7dd49032_296918lerp_scalar_kernelERNS_18TensorIteratorBaseERKN3c106ScalarEENKUlvE0_clEvENKUlvE1_clEvEUlNS5_4HalfESB_E_St5arrayIPcLm3EELi4E23TrivialOffsetCalculatorILi2EjESG_ILi1EjENS0_6memory15LoadWithoutCastENSJ_16StoreWithoutCastEEEviT_T0_T2_T3_T4_T5_ --------------------------
	.section	.nv.constant0._ZN2at6native27unrolled_elementwise_kernelIZZZNS0_44_GLOBAL__N__40a83637_7_Lerp_cu_7dd49032_296918lerp_scalar_kernelERNS_18TensorIteratorBaseERKN3c106ScalarEENKUlvE0_clEvENKUlvE1_clEvEUlNS5_4HalfESB_E_St5arrayIPcLm3EELi4E23TrivialOffsetCalculatorILi2EjESG_ILi1EjENS0_6memory15LoadWithoutCastENSJ_16StoreWithoutCastEEEviT_T0_T2_T3_T4_T5_,"a",@progbits
	.sectionflags	@""
	.align	4
.nv.constant0._ZN2at6native27unrolled_elementwise_kernelIZZZNS0_44_GLOBAL__N__40a83637_7_Lerp_cu_7dd49032_296918lerp_scalar_kernelERNS_18TensorIteratorBaseERKN3c106ScalarEENKUlvE0_clEvENKUlvE1_clEvEUlNS5_4HalfESB_E_St5arrayIPcLm3EELi4E23TrivialOffsetCalculatorILi2EjESG_ILi1EjENS0_6memory15LoadWithoutCastENSJ_16StoreWithoutCastEEEviT_T0_T2_T3_T4_T5_:
	.zero		948


//--------------------- .nv.constant0._ZN2at6native29vectorized_elementwise_kernelILi2EZZZNS0_44_GLOBAL__N__40a83637_7_Lerp_cu_7dd49032_296918lerp_scalar_kernelERNS_18TensorIteratorBaseERKN3c106ScalarEENKUlvE0_clEvENKUlvE1_clEvEUlNS5_4HalfESB_E_St5arrayIPcLm3EEEEviT0_T1_ --------------------------
	.section	.nv.constant0._ZN2at6native29vectorized_elementwise_kernelILi2EZZZNS0_44_GLOBAL__N__40a83637_7_Lerp_cu_7dd49032_296918lerp_scalar_kernelERNS_18TensorIteratorBaseERKN3c106ScalarEENKUlvE0_clEvENKUlvE1_clEvEUlNS5_4HalfESB_E_St5arrayIPcLm3EEEEviT0_T1_,"a",@progbits
	.sectionflags	@""
	.align	4
.nv.constant0._ZN2at6native29vectorized_elementwise_kernelILi2EZZZNS0_44_GLOBAL__N__40a83637_7_Lerp_cu_7dd49032_296918lerp_scalar_kernelERNS_18TensorIteratorBaseERKN3c106ScalarEENKUlvE0_clEvENKUlvE1_clEvEUlNS5_4HalfESB_E_St5arrayIPcLm3EEEEviT0_T1_:
	.zero		944


//--------------------- .nv.constant0._ZN2at6native29vectorized_elementwise_kernelILi4EZZZNS0_44_GLOBAL__N__40a83637_7_Lerp_cu_7dd49032_296918lerp_scalar_kernelERNS_18TensorIteratorBaseERKN3c106ScalarEENKUlvE0_clEvENKUlvE1_clEvEUlNS5_4HalfESB_E_St5arrayIPcLm3EEEEviT0_T1_ --------------------------
	.section	.nv.constant0._ZN2at6native29vectorized_elementwise_kernelILi4EZZZNS0_44_GLOBAL__N__40a83637_7_Lerp_cu_7dd49032_296918lerp_scalar_kernelERNS_18TensorIteratorBaseERKN3c106ScalarEENKUlvE0_clEvENKUlvE1_clEvEUlNS5_4HalfESB_E_St5arrayIPcLm3EEEEviT0_T1_,"a",@progbits
	.sectionflags	@""
	.align	4
.nv.constant0._ZN2at6native29vectorized_elementwise_kernelILi4EZZZNS0_44_GLOBAL__N__40a83637_7_Lerp_cu_7dd49032_296918lerp_scalar_kernelERNS_18TensorIteratorBaseERKN3c106ScalarEENKUlvE0_clEvENKUlvE1_clEvEUlNS5_4HalfESB_E_St5arrayIPcLm3EEEEviT0_T1_:
	.zero		944


//--------------------- .nv.constant0._ZN2at6native29vectorized_elementwise_kernelILi8EZZZNS0_44_GLOBAL__N__40a83637_7_Lerp_cu_7dd49032_296918lerp_scalar_kernelERNS_18TensorIteratorBaseERKN3c106ScalarEENKUlvE0_clEvENKUlvE1_clEvEUlNS5_4HalfESB_E_St5arrayIPcLm3EEEEviT0_T1_ --------------------------
	.section	.nv.constant0._ZN2at6native29vectorized_elementwise_kernelILi8EZZZNS0_44_GLOBAL__N__40a83637_7_Lerp_cu_7dd49032_296918lerp_scalar_kernelERNS_18TensorIteratorBaseERKN3c106ScalarEENKUlvE0_clEvENKUlvE1_clEvEUlNS5_4HalfESB_E_St5arrayIPcLm3EEEEviT0_T1_,"a",@progbits
	.sectionflags	@""
	.align	4
.nv.constant0._ZN2at6native29vectorized_elementwise_kernelILi8EZZZNS0_44_GLOBAL__N__40a83637_7_Lerp_cu_7dd49032_296918lerp_scalar_kernelERNS_18TensorIteratorBaseERKN3c106ScalarEENKUlvE0_clEvENKUlvE1_clEvEUlNS5_4HalfESB_E_St5arrayIPcLm3EEEEviT0_T1_:
	.zero		944


//--------------------- .nv.constant0._ZN2at6native18elementwise_kernelILi128ELi4EZNS0_15gpu_kernel_implIZZZNS0_44_GLOBAL__N__40a83637_7_Lerp_cu_7dd49032_296918lerp_scalar_kernelERNS_18TensorIteratorBaseERKN3c106ScalarEENKUlvE0_clEvENKUlvE0_clEvEUlffE_EEvS5_RKT_EUliE_EEviT1_ --------------------------
	.section	.nv.constant0._ZN2at6native18elementwise_kernelILi128ELi4EZNS0_15gpu_kernel_implIZZZNS0_44_GLOBAL__N__40a83637_7_Lerp_cu_7dd49032_296918lerp_scalar_kernelERNS_18TensorIteratorBaseERKN3c106ScalarEENKUlvE0_clEvENKUlvE0_clEvEUlffE_EEvS5_RKT_EUliE_EEviT1_,"a",@progbits
	.sectionflags	@""
	.align	4
.nv.constant0._ZN2at6native18elementwise_kernelILi128ELi4EZNS0_15gpu_kernel_implIZZZNS0_44_GLOBAL__N__40a83637_7_Lerp_cu_7dd49032_296918lerp_scalar_kernelERNS_18TensorIteratorBaseERKN3c106ScalarEENKUlvE0_clEvENKUlvE0_clEvEUlffE_EEvS5_RKT_EUliE_EEviT1_:
	.zero		1568


//--------------------- .nv.constant0._ZN2at6native27unrolled_elementwise_kernelIZZZNS0_44_GLOBAL__N__40a83637_7_Lerp_cu_7dd49032_296918lerp_scalar_kernelERNS_18TensorIteratorBaseERKN3c106ScalarEENKUlvE0_clEvENKUlvE0_clEvEUlffE_St5arrayIPcLm3EELi4E23TrivialOffsetCalculatorILi2EjESF_ILi1EjENS0_6memory12LoadWithCastILi2EEENSI_13StoreWithCastILi1EEEEEviT_T0_T2_T3_T4_T5_ --------------------------
	.section	.nv.constant0._ZN2at6native27unrolled_elementwise_kernelIZZZNS0_44_GLOBAL__N__40a83637_7_Lerp_cu_7dd49032_296918lerp_scalar_kernelERNS_18TensorIteratorBaseERKN3c106ScalarEENKUlvE0_clEvENKUlvE0_clEvEUlffE_St5arrayIPcLm3EELi4E23TrivialOffsetCalculatorILi2EjESF_ILi1EjENS0_6memory12LoadWithCastILi2EEENSI_13StoreWithCastILi1EEEEEviT_T0_T2_T3_T4_T5_,"a",@progbits
	.sectionflags	@""
	.align	4
.nv.constant0._ZN2at6native27unrolled_elementwise_kernelIZZZNS0_44_GLOBAL__N__40a83637_7_Lerp_cu_7dd49032_296918lerp_scalar_kernelERNS_18TensorIteratorBaseERKN3c106ScalarEENKUlvE0_clEvENKUlvE0_clEvEUlffE_St5arrayIPcLm3EELi4E23TrivialOffsetCalculatorILi2EjESF_ILi1EjENS0_6memory12LoadWithCastILi2EEENSI_13StoreWithCastILi1EEEEEviT_T0_T2_T3_T4_T5_:
	.zero		968


//--------------------- .nv.constant0._ZN2at6native18elementwise_kernelILi128ELi2EZNS0_22gpu_kernel_impl_nocastIZZZNS0_44_GLOBAL__N__40a83637_7_Lerp_cu_7dd49032_296918lerp_scalar_kernelERNS_18TensorIteratorBaseERKN3c106ScalarEENKUlvE0_clEvENKUlvE0_clEvEUlffE_EEvS5_RKT_EUliE_EEviT1_ --------------------------
	.section	.nv.constant0._ZN2at6native18elementwise_kernelILi128ELi2EZNS0_22gpu_kernel_impl_nocastIZZZNS0_44_GLOBAL__N__40a83637_7_Lerp_cu_7dd49032_296918lerp_scalar_kernelERNS_18TensorIteratorBaseERKN3c106ScalarEENKUlvE0_clEvENKUlvE0_clEvEUlffE_EEvS5_RKT_EUliE_EEviT1_,"a",@progbits
	.sectionflags	@""
	.align	4
.nv.constant0._ZN2at6native18elementwise_kernelILi128ELi2EZNS0_22gpu_kernel_impl_nocastIZZZNS0_44_GLOBAL__N__40a83637_7_Lerp_cu_7dd49032_296918lerp_scalar_kernelERNS_18TensorIteratorBaseERKN3c106ScalarEENKUlvE0_clEvENKUlvE0_clEvEUlffE_EEvS5_RKT_EUliE_EEviT1_:
	.zero		1560


//--------------------- .nv.constant0._ZN2at6native27unrolled_elementwise_kernelIZZZNS0_44_GLOBAL__N__40a83637_7_Lerp_cu_7dd49032_296918lerp_scalar_kernelERNS_18TensorIteratorBaseERKN3c106ScalarEENKUlvE0_clEvENKUlvE0_clEvEUlffE_St5arrayIPcLm3EELi4E23TrivialOffsetCalculatorILi2EjESF_ILi1EjENS0_6memory15LoadWithoutCastENSI_16StoreWithoutCastEEEviT_T0_T2_T3_T4_T5_ --------------------------
	.section	.nv.constant0._ZN2at6native27unrolled_elementwise_kernelIZZZNS0_44_GLOBAL__N__40a83637_7_Lerp_cu_7dd49032_296918lerp_scalar_kernelERNS_18TensorIteratorBaseERKN3c106ScalarEENKUlvE0_clEvENKUlvE0_clEvEUlffE_St5arrayIPcLm3EELi4E23TrivialOffsetCalculatorILi2EjESF_ILi1EjENS0_6memory15LoadWithoutCastENSI_16StoreWithoutCastEEEviT_T0_T2_T3_T4_T5_,"a",@progbits
	.sectionflags	@""
	.align	4
.nv.constant0._ZN2at6native27unrolled_elementwise_kernelIZZZNS0_44_GLOBAL__N__40a83637_7_Lerp_cu_7dd49032_296918lerp_scalar_kernelERNS_18TensorIteratorBaseERKN3c106ScalarEENKUlvE0_clEvENKUlvE0_clEvEUlffE_St5arrayIPcLm3EELi4E23TrivialOffsetCalculatorILi2EjESF_ILi1EjENS0_6memory15LoadWithoutCastENSI_16StoreWithoutCastEEEviT_T0_T2_T3_T4_T5_:
	.zero		948


//--------------------- .nv.constant0._ZN2at6native29vectorized_elementwise_kernelILi2EZZZNS0_44_GLOBAL__N__40a83637_7_Lerp_cu_7dd49032_296918lerp_scalar_kernelERNS_18TensorIteratorBaseERKN3c106ScalarEENKUlvE0_clEvENKUlvE0_clEvEUlffE_St5arrayIPcLm3EEEEviT0_T1_ --------------------------
	.section	.nv.constant0._ZN2at6native29vectorized_elementwise_kernelILi2EZZZNS0_44_GLOBAL__N__40a83637_7_Lerp_cu_7dd49032_296918lerp_scalar_kernelERNS_18TensorIteratorBaseERKN3c106ScalarEENKUlvE0_clEvENKUlvE0_clEvEUlffE_St5arrayIPcLm3EEEEviT0_T1_,"a",@progbits
	.sectionflags	@""
	.align	4
.nv.constant0._ZN2at6native29vectorized_elementwise_kernelILi2EZZZNS0_44_GLOBAL__N__40a83637_7_Lerp_cu_7dd49032_296918lerp_scalar_kernelERNS_18TensorIteratorBaseERKN3c106ScalarEENKUlvE0_clEvENKUlvE0_clEvEUlffE_St5arrayIPcLm3EEEEviT0_T1_:
	.zero		944


//--------------------- .nv.constant0._ZN2at6native29vectorized_elementwise_kernelILi4EZZZNS0_44_GLOBAL__N__40a83637_7_Lerp_cu_7dd49032_296918lerp_scalar_kernelERNS_18TensorIteratorBaseERKN3c106ScalarEENKUlvE0_clEvENKUlvE0_clEvEUlffE_St5arrayIPcLm3EEEEviT0_T1_ --------------------------
	.section	.nv.constant0._ZN2at6native29vectorized_elementwise_kernelILi4EZZZNS0_44_GLOBAL__N__40a83637_7_Lerp_cu_7dd49032_296918lerp_scalar_kernelERNS_18TensorIteratorBaseERKN3c106ScalarEENKUlvE0_clEvENKUlvE0_clEvEUlffE_St5arrayIPcLm3EEEEviT0_T1_,"a",@progbits
	.sectionflags	@""
	.align	4
.nv.constant0._ZN2at6native29vectorized_elementwise_kernelILi4EZZZNS0_44_GLOBAL__N__40a83637_7_Lerp_cu_7dd49032_296918lerp_scalar_kernelERNS_18TensorIteratorBaseERKN3c106ScalarEENKUlvE0_clEvENKUlvE0_clEvEUlffE_St5arrayIPcLm3EEEEviT0_T1_:
	.zero		944


//--------------------- .nv.constant0._ZN2at6native29vectorized_elementwise_kernelILi8EZZZNS0_44_GLOBAL__N__40a83637_7_Lerp_cu_7dd49032_296918lerp_scalar_kernelERNS_18TensorIteratorBaseERKN3c106ScalarEENKUlvE0_clEvENKUlvE0_clEvEUlffE_St5arrayIPcLm3EEEEviT0_T1_ --------------------------
	.section	.nv.constant0._ZN2at6native29vectorized_elementwise_kernelILi8EZZZNS0_44_GLOBAL__N__40a83637_7_Lerp_cu_7dd49032_296918lerp_scalar_kernelERNS_18TensorIteratorBaseERKN3c106ScalarEENKUlvE0_clEvENKUlvE0_clEvEUlffE_St5arrayIPcLm3EEEEviT0_T1_,"a",@progbits
	.sectionflags	@""
	.align	4
.nv.constant0._ZN2at6native29vectorized_elementwise_kernelILi8EZZZNS0_44_GLOBAL__N__40a83637_7_Lerp_cu_7dd49032_296918lerp_scalar_kernelERNS_18TensorIteratorBaseERKN3c106ScalarEENKUlvE0_clEvENKUlvE0_clEvEUlffE_St5arrayIPcLm3EEEEviT0_T1_:
	.zero		944


//--------------------- .nv.constant0._ZN2at6native18elementwise_kernelILi128ELi4EZNS0_15gpu_kernel_implIZZZNS0_44_GLOBAL__N__40a83637_7_Lerp_cu_7dd49032_296918lerp_scalar_kernelERNS_18TensorIteratorBaseERKN3c106ScalarEENKUlvE0_clEvENKUlvE_clEvEUlddE_EEvS5_RKT_EUliE_EEviT1_ --------------------------
	.section	.nv.constant0._ZN2at6native18elementwise_kernelILi128ELi4EZNS0_15gpu_kernel_implIZZZNS0_44_GLOBAL__N__40a83637_7_Lerp_cu_7dd49032_296918lerp_scalar_kernelERNS_18TensorIteratorBaseERKN3c106ScalarEENKUlvE0_clEvENKUlvE_clEvEUlddE_EEvS5_RKT_EUliE_EEviT1_,"a",@progbits
	.sectionflags	@""
	.align	4
.nv.constant0._ZN2at6native18elementwise_kernelILi128ELi4EZNS0_15gpu_kernel_implIZZZNS0_44_GLOBAL__N__40a83637_7_Lerp_cu_7dd49032_296918lerp_scalar_kernelERNS_18TensorIteratorBaseERKN3c106ScalarEENKUlvE0_clEvENKUlvE_clEvEUlddE_EEvS5_RKT_EUliE_EEviT1_:
	.zero		1568


//--------------------- .nv.constant0._ZN2at6native27unrolled_elementwise_kernelIZZZNS0_44_GLOBAL__N__40a83637_7_Lerp_cu_7dd49032_296918lerp_scalar_kernelERNS_18TensorIteratorBaseERKN3c106ScalarEENKUlvE0_clEvENKUlvE_clEvEUlddE_St5arrayIPcLm3EELi4E23TrivialOffsetCalculatorILi2EjESF_ILi1EjENS0_6memory12LoadWithCastILi2EEENSI_13StoreWithCastILi1EEEEEviT_T0_T2_T3_T4_T5_ --------------------------
	.section	.nv.constant0._ZN2at6native27unrolled_elementwise_kernelIZZZNS0_44_GLOBAL__N__40a83637_7_Lerp_cu_7dd49032_296918lerp_scalar_kernelERNS_18TensorIteratorBaseERKN3c106ScalarEENKUlvE0_clEvENKUlvE_clEvEUlddE_St5arrayIPcLm3EELi4E23TrivialOffsetCalculatorILi2EjESF_ILi1EjENS0_6memory12LoadWithCastILi2EEENSI_13StoreWithCastILi1EEEEEviT_T0_T2_T3_T4_T5_,"a",@progbits
	.sectionflags	@""
	.align	4
.nv.constant0._ZN2at6native27unrolled_elementwise_kernelIZZZNS0_44_GLOBAL__N__40a83637_7_Lerp_cu_7dd49032_296918lerp_scalar_kernelERNS_18TensorIteratorBaseERKN3c106ScalarEENKUlvE0_clEvENKUlvE_clEvEUlddE_St5arrayIPcLm3EELi4E23TrivialOffsetCalculatorILi2EjESF_ILi1EjENS0_6memory12LoadWithCastILi2EEENSI_13StoreWithCastILi1EEEEEviT_T0_T2_T3_T4_T5_:
	.zero		968


//--------------------- .nv.constant0._ZN2at6native18elementwise_kernelILi128ELi2EZNS0_22gpu_kernel_impl_nocastIZZZNS0_44_GLOBAL__N__40a83637_7_Lerp_cu_7dd49032_296918lerp_scalar_kernelERNS_18TensorIteratorBaseERKN3c106ScalarEENKUlvE0_clEvENKUlvE_clEvEUlddE_EEvS5_RKT_EUliE_EEviT1_ --------------------------
	.section	.nv.constant0._ZN2at6native18elementwise_kernelILi128ELi2EZNS0_22gpu_kernel_impl_nocastIZZZNS0_44_GLOBAL__N__40a83637_7_Lerp_cu_7dd49032_296918lerp_scalar_kernelERNS_18TensorIteratorBaseERKN3c106ScalarEENKUlvE0_clEvENKUlvE_clEvEUlddE_EEvS5_RKT_EUliE_EEviT1_,"a",@progbits
	.sectionflags	@""
	.align	4
.nv.constant0._ZN2at6native18elementwise_kernelILi128ELi2EZNS0_22gpu_kernel_impl_nocastIZZZNS0_44_GLOBAL__N__40a83637_7_Lerp_cu_7dd49032_296918lerp_scalar_kernelERNS_18TensorIteratorBaseERKN3c106ScalarEENKUlvE0_clEvENKUlvE_clEvEUlddE_EEvS5_RKT_EUliE_EEviT1_:
	.zero		1560


//--------------------- .nv.constant0._ZN2at6native27unrolled_elementwise_kernelIZZZNS0_44_GLOBAL__N__40a83637_7_Lerp_cu_7dd49032_296918lerp_scalar_kernelERNS_18TensorIteratorBaseERKN3c106ScalarEENKUlvE0_clEvENKUlvE_clEvEUlddE_St5arrayIPcLm3EELi4E23TrivialOffsetCalculatorILi2EjESF_ILi1EjENS0_6memory15LoadWithoutCastENSI_16StoreWithoutCastEEEviT_T0_T2_T3_T4_T5_ --------------------------
	.section	.nv.constant0._ZN2at6native27unrolled_elementwise_kernelIZZZNS0_44_GLOBAL__N__40a83637_7_Lerp_cu_7dd49032_296918lerp_scalar_kernelERNS_18TensorIteratorBaseERKN3c106ScalarEENKUlvE0_clEvENKUlvE_clEvEUlddE_St5arrayIPcLm3EELi4E23TrivialOffsetCalculatorILi2EjESF_ILi1EjENS0_6memory15LoadWithoutCastENSI_16StoreWithoutCastEEEviT_T0_T2_T3_T4_T5_,"a",@progbits
	.sectionflags	@""
	.align	4
.nv.constant0._ZN2at6native27unrolled_elementwise_kernelIZZZNS0_44_GLOBAL__N__40a83637_7_Lerp_cu_7dd49032_296918lerp_scalar_kernelERNS_18TensorIteratorBaseERKN3c106ScalarEENKUlvE0_clEvENKUlvE_clEvEUlddE_St5arrayIPcLm3EELi4E23TrivialOffsetCalculatorILi2EjESF_ILi1EjENS0_6memory15LoadWithoutCastENSI_16StoreWithoutCastEEEviT_T0_T2_T3_T4_T5_:
	.zero		948


//--------------------- .nv.constant0._ZN2at6native29vectorized_elementwise_kernelILi2EZZZNS0_44_GLOBAL__N__40a83637_7_Lerp_cu_7dd49032_296918lerp_scalar_kernelERNS_18TensorIteratorBaseERKN3c106ScalarEENKUlvE0_clEvENKUlvE_clEvEUlddE_St5arrayIPcLm3EEEEviT0_T1_ --------------------------
	.section	.nv.constant0._ZN2at6native29vectorized_elementwise_kernelILi2EZZZNS0_44_GLOBAL__N__40a83637_7_Lerp_cu_7dd49032_296918lerp_scalar_kernelERNS_18TensorIteratorBaseERKN3c106ScalarEENKUlvE0_clEvENKUlvE_clEvEUlddE_St5arrayIPcLm3EEEEviT0_T1_,"a",@progbits
	.sectionflags	@""
	.align	4
.nv.constant0._ZN2at6native29vectorized_elementwise_kernelILi2EZZZNS0_44_GLOBAL__N__40a83637_7_Lerp_cu_7dd49032_296918lerp_scalar_kernelERNS_18TensorIteratorBaseERKN3c106ScalarEENKUlvE0_clEvENKUlvE_clEvEUlddE_St5arrayIPcLm3EEEEviT0_T1_:
	.zero		944


//--------------------- .nv.constant0._ZN2at6native29vectorized_elementwise_kernelILi4EZZZNS0_44_GLOBAL__N__40a83637_7_Lerp_cu_7dd49032_296918lerp_scalar_kernelERNS_18TensorIteratorBaseERKN3c106ScalarEENKUlvE0_clEvENKUlvE_clEvEUlddE_St5arrayIPcLm3EEEEviT0_T1_ --------------------------
	.section	.nv.constant0._ZN2at6native29vectorized_elementwise_kernelILi4EZZZNS0_44_GLOBAL__N__40a83637_7_Lerp_cu_7dd49032_296918lerp_scalar_kernelERNS_18TensorIteratorBaseERKN3c106ScalarEENKUlvE0_clEvENKUlvE_clEvEUlddE_St5arrayIPcLm3EEEEviT0_T1_,"a",@progbits
	.sectionflags	@""
	.align	4
.nv.constant0._ZN2at6native29vectorized_elementwise_kernelILi4EZZZNS0_44_GLOBAL__N__40a83637_7_Lerp_cu_7dd49032_296918lerp_scalar_kernelERNS_18TensorIteratorBaseERKN3c106ScalarEENKUlvE0_clEvENKUlvE_clEvEUlddE_St5arrayIPcLm3EEEEviT0_T1_:
	.zero		944


//--------------------- .nv.constant0._ZN2at6native29vectorized_elementwise_kernelILi8EZZZNS0_44_GLOBAL__N__40a83637_7_Lerp_cu_7dd49032_296918lerp_scalar_kernelERNS_18TensorIteratorBaseERKN3c106ScalarEENKUlvE0_clEvENKUlvE_clEvEUlddE_St5arrayIPcLm3EEEEviT0_T1_ --------------------------
	.section	.nv.constant0._ZN2at6native29vectorized_elementwise_kernelILi8EZZZNS0_44_GLOBAL__N__40a83637_7_Lerp_cu_7dd49032_296918lerp_scalar_kernelERNS_18TensorIteratorBaseERKN3c106ScalarEENKUlvE0_clEvENKUlvE_clEvEUlddE_St5arrayIPcLm3EEEEviT0_T1_,"a",@progbits
	.sectionflags	@""
	.align	4
.nv.constant0._ZN2at6native29vectorized_elementwise_kernelILi8EZZZNS0_44_GLOBAL__N__40a83637_7_Lerp_cu_7dd49032_296918lerp_scalar_kernelERNS_18TensorIteratorBaseERKN3c106ScalarEENKUlvE0_clEvENKUlvE_clEvEUlddE_St5arrayIPcLm3EEEEviT0_T1_:
	.zero		944


//--------------------- .nv.constant0._ZN2at6native18elementwise_kernelILi128ELi4EZNS0_15gpu_kernel_implIZZZNS0_44_GLOBAL__N__40a83637_7_Lerp_cu_7dd49032_296918lerp_tensor_kernelERNS_18TensorIteratorBaseEENKUlvE0_clEvENKUlvE2_clEvEUlN3c108BFloat16ES9_S9_E_EEvS5_RKT_EUliE_EEviT1_ --------------------------
	.section	.nv.constant0._ZN2at6native18elementwise_kernelILi128ELi4EZNS0_15gpu_kernel_implIZZZNS0_44_GLOBAL__N__40a83637_7_Lerp_cu_7dd49032_296918lerp_tensor_kernelERNS_18TensorIteratorBaseEENKUlvE0_clEvENKUlvE2_clEvEUlN3c108BFloat16ES9_S9_E_EEvS5_RKT_EUliE_EEviT1_,"a",@progbits
	.sectionflags	@""
	.align	4
.nv.constant0._ZN2at6native18elementwise_kernelILi128ELi4EZNS0_15gpu_kernel_implIZZZNS0_44_GLOBAL__N__40a83637_7_Lerp_cu_7dd49032_296918lerp_tensor_kernelERNS_18TensorIteratorBaseEENKUlvE0_clEvENKUlvE2_clEvEUlN3c108BFloat16ES9_S9_E_EEvS5_RKT_EUliE_EEviT1_:
	.zero		1656


//--------------------- .nv.constant0._ZN2at6native27unrolled_elementwise_kernelIZZZNS0_44_GLOBAL__N__40a83637_7_Lerp_cu_7dd49032_296918lerp_tensor_kernelERNS_18TensorIteratorBaseEENKUlvE0_clEvENKUlvE2_clEvEUlN3c108BFloat16ES8_S8_E_St5arrayIPcLm4EELi4E23TrivialOffsetCalculatorILi3EjESD_ILi1EjENS0_6memory12LoadWithCastILi3EEENSG_13StoreWithCastILi1EEEEEviT_T0_T2_T3_T4_T5_ --------------------------
	.section	.nv.constant0._ZN2at6native27unrolled_elementwise_kernelIZZZNS0_44_GLOBAL__N__40a83637_7_Lerp_cu_7dd49032_296918lerp_tensor_kernelERNS_18TensorIteratorBaseEENKUlvE0_clEvENKUlvE2_clEvEUlN3c108BFloat16ES8_S8_E_St5arrayIPcLm4EELi4E23TrivialOffsetCalculatorILi3EjESD_ILi1EjENS0_6memory12LoadWithCastILi3EEENSG_13StoreWithCastILi1EEEEEviT_T0_T2_T3_T4_T5_,"a",@progbits
	.sectionflags	@""
	.align	4
.nv.constant0._ZN2at6native27unrolled_elementwise_kernelIZZZNS0_44_GLOBAL__N__40a83637_7_Lerp_cu_7dd49032_296918lerp_tensor_kernelERNS_18TensorIteratorBaseEENKUlvE0_clEvENKUlvE2_clEvEUlN3c108BFloat16ES8_S8_E_St5arrayIPcLm4EELi4E23TrivialOffsetCalculatorILi3EjESD_ILi1EjENS0_6memory12LoadWithCastILi3EEENSG_13StoreWithCastILi1EEEEEviT_T0_T2_T3_T4_T5_:
	.zero		964


//--------------------- .nv.constant0._ZN2at6native18elementwise_kernelILi128ELi4EZNS0_22gpu_kernel_impl_nocastIZZZNS0_44_GLOBAL__N__40a83637_7_Lerp_cu_7dd49032_296918lerp_tensor_kernelERNS_18TensorIteratorBaseEENKUlvE0_clEvENKUlvE2_clEvEUlN3c108BFloat16ES9_S9_E_EEvS5_RKT_EUliE_EEviT1_ --------------------------
	.section	.nv.constant0._ZN2at6native18elementwise_kernelILi128ELi4EZNS0_22gpu_kernel_impl_nocastIZZZNS0_44_GLOBAL__N__40a83637_7_Lerp_cu_7dd49032_296918lerp_tensor_kernelERNS_18TensorIteratorBaseEENKUlvE0_clEvENKUlvE2_clEvEUlN3c108BFloat16ES9_S9_E_EEvS5_RKT_EUliE_EEviT1_,"a",@progbits
	.sectionflags	@""
	.align	4
.nv.constant0._ZN2at6native18elementwise_kernelILi128ELi4EZNS0_22gpu_kernel_impl_nocastIZZZNS0_44_GLOBAL__N__40a83637_7_Lerp_cu_7dd49032_296918lerp_tensor_kernelERNS_18TensorIteratorBaseEENKUlvE0_clEvENKUlvE2_clEvEUlN3c108BFloat16ES9_S9_E_EEvS5_RKT_EUliE_EEviT1_:
	.zero		1656


//--------------------- .nv.constant0._ZN2at6native27unrolled_elementwise_kernelIZZZNS0_44_GLOBAL__N__40a83637_7_Lerp_cu_7dd49032_296918lerp_tensor_kernelERNS_18TensorIteratorBaseEENKUlvE0_clEvENKUlvE2_clEvEUlN3c108BFloat16ES8_S8_E_St5arrayIPcLm4EELi4E23TrivialOffsetCalculatorILi3EjESD_ILi1EjENS0_6memory15LoadWithoutCastENSG_16StoreWithoutCastEEEviT_T0_T2_T3_T4_T5_ --------------------------
	.section	.nv.constant0._ZN2at6native27unrolled_elementwise_kernelIZZZNS0_44_GLOBAL__N__40a83637_7_Lerp_cu_7dd49032_296918lerp_tensor_kernelERNS_18TensorIteratorBaseEENKUlvE0_clEvENKUlvE2_clEvEUlN3c108BFloat16ES8_S8_E_St5arrayIPcLm4EELi4E23TrivialOffsetCalculatorILi3EjESD_ILi1EjENS0_6memory15LoadWithoutCastENSG_16StoreWithoutCastEEEviT_T0_T2_T3_T4_T5_,"a",@progbits
	.sectionflags	@""
	.align	4
.nv.constant0._ZN2at6native27unrolled_elementwise_kernelIZZZNS0_44_GLOBAL__N__40a83637_7_Lerp_cu_7dd49032_296918lerp_tensor_kernelERNS_18TensorIteratorBaseEENKUlvE0_clEvENKUlvE2_clEvEUlN3c108BFloat16ES8_S8_E_St5arrayIPcLm4EELi4E23TrivialOffsetCalculatorILi3EjESD_ILi1EjENS0_6memory15LoadWithoutCastENSG_16StoreWithoutCastEEEviT_T0_T2_T3_T4_T5_:
	.zero		940


//--------------------- .nv.constant0._ZN2at6native29vectorized_elementwise_kernelILi2EZZZNS0_44_GLOBAL__N__40a83637_7_Lerp_cu_7dd49032_296918lerp_tensor_kernelERNS_18TensorIteratorBaseEENKUlvE0_clEvENKUlvE2_clEvEUlN3c108BFloat16ES8_S8_E_St5arrayIPcLm4EEEEviT0_T1_ --------------------------
	.section	.nv.constant0._ZN2at6native29vectorized_elementwise_kernelILi2EZZZNS0_44_GLOBAL__N__40a83637_7_Lerp_cu_7dd49032_296918lerp_tensor_kernelERNS_18TensorIteratorBaseEENKUlvE0_clEvENKUlvE2_clEvEUlN3c108BFloat16ES8_S8_E_St5arrayIPcLm4EEEEviT0_T1_,"a",@progbits
	.sectionflags	@""
	.align	4
.nv.constant0._ZN2at6native29vectorized_elementwise_kernelILi2EZZZNS0_44_GLOBAL__N__40a83637_7_Lerp_cu_7dd49032_296918lerp_tensor_kernelERNS_18TensorIteratorBaseEENKUlvE0_clEvENKUlvE2_clEvEUlN3c108BFloat16ES8_S8_E_St5arrayIPcLm4EEEEviT0_T1_:
	.zero		936


//--------------------- .nv.constant0._ZN2at6native29vectorized_elementwise_kernelILi4EZZZNS0_44_GLOBAL__N__40a83637_7_Lerp_cu_7dd49032_296918lerp_tensor_kernelERNS_18TensorIteratorBaseEENKUlvE0_clEvENKUlvE2_clEvEUlN3c108BFloat16ES8_S8_E_St5arrayIPcLm4EEEEviT0_T1_ --------------------------
	.section	.nv.constant0._ZN2at6native29vectorized_elementwise_kernelILi4EZZZNS0_44_GLOBAL__N__40a83637_7_Lerp_cu_7dd49032_296918lerp_tensor_kernelERNS_18TensorIteratorBaseEENKUlvE0_clEvENKUlvE2_clEvEUlN3c108BFloat16ES8_S8_E_St5arrayIPcLm4EEEEviT0_T1_,"a",@progbits
	.sectionflags	@""
	.align	4
.nv.constant0._ZN2at6native29vectorized_elementwise_kernelILi4EZZZNS0_44_GLOBAL__N__40a83637_7_Lerp_cu_7dd49032_296918lerp_tensor_kernelERNS_18TensorIteratorBaseEENKUlvE0_clEvENKUlvE2_clEvEUlN3c108BFloat16ES8_S8_E_St5arrayIPcLm4EEEEviT0_T1_:
	.zero		936


//--------------------- .nv.constant0._ZN2at6native29vectorized_elementwise_kernelILi8EZZZNS0_44_GLOBAL__N__40a83637_7_Lerp_cu_7dd49032_296918lerp_tensor_kernelERNS_18TensorIteratorBaseEENKUlvE0_clEvENKUlvE2_clEvEUlN3c108BFloat16ES8_S8_E_St5arrayIPcLm4EEEEviT0_T1_ --------------------------
	.section	.nv.constant0._ZN2at6native29vectorized_elementwise_kernelILi8EZZZNS0_44_GLOBAL__N__40a83637_7_Lerp_cu_7dd49032_296918lerp_tensor_kernelERNS_18TensorIteratorBaseEENKUlvE0_clEvENKUlvE2_clEvEUlN3c108BFloat16ES8_S8_E_St5arrayIPcLm4EEEEviT0_T1_,"a",@progbits
	.sectionflags	@""
	.align	4
.nv.constant0._ZN2at6native29vectorized_elementwise_kernelILi8EZZZNS0_44_GLOBAL__N__40a83637_7_Lerp_cu_7dd49032_296918lerp_tensor_kernelERNS_18TensorIteratorBaseEENKUlvE0_clEvENKUlvE2_clEvEUlN3c108BFloat16ES8_S8_E_St5arrayIPcLm4EEEEviT0_T1_:
	.zero		936


//--------------------- .nv.constant0._ZN2at6native18elementwise_kernelILi128ELi4EZNS0_15gpu_kernel_implIZZZNS0_44_GLOBAL__N__40a83637_7_Lerp_cu_7dd49032_296918lerp_tensor_kernelERNS_18TensorIteratorBaseEENKUlvE0_clEvENKUlvE1_clEvEUlN3c104HalfES9_S9_E_EEvS5_RKT_EUliE_EEviT1_ --------------------------
	.section	.nv.constant0._ZN2at6native18elementwise_kernelILi128ELi4EZNS0_15gpu_kernel_implIZZZNS0_44_GLOBAL__N__40a83637_7_Lerp_cu_7dd49032_296918lerp_tensor_kernelERNS_18TensorIteratorBaseEENKUlvE0_clEvENKUlvE1_clEvEUlN3c104HalfES9_S9_E_EEvS5_RKT_EUliE_EEviT1_,"a",@progbits
	.sectionflags	@""
	.align	4
.nv.constant0._ZN2at6native18elementwise_kernelILi128ELi4EZNS0_15gpu_kernel_implIZZZNS0_44_GLOBAL__N__40a83637_7_Lerp_cu_7dd49032_296918lerp_tensor_kernelERNS_18TensorIteratorBaseEENKUlvE0_clEvENKUlvE1_clEvEUlN3c104HalfES9_S9_E_EEvS5_RKT_EUliE_EEviT1_:
	.zero		1656


//--------------------- .nv.constant0._ZN2at6native27unrolled_elementwise_kernelIZZZNS0_44_GLOBAL__N__40a83637_7_Lerp_cu_7dd49032_296918lerp_tensor_kernelERNS_18TensorIteratorBaseEENKUlvE0_clEvENKUlvE1_clEvEUlN3c104HalfES8_S8_E_St5arrayIPcLm4EELi4E23TrivialOffsetCalculatorILi3EjESD_ILi1EjENS0_6memory12LoadWithCastILi3EEENSG_13StoreWithCastILi1EEEEEviT_T0_T2_T3_T4_T5_ --------------------------
	.section	.nv.constant0._ZN2at6native27unrolled_elementwise_kernelIZZZNS0_44_GLOBAL__N__40a83637_7_Lerp_cu_7dd49032_296918lerp_tensor_kernelERNS_18TensorIteratorBaseEENKUlvE0_clEvENKUlvE1_clEvEUlN3c104HalfES8_S8_E_St5arrayIPcLm4EELi4E23TrivialOffsetCalculatorILi3EjESD_ILi1EjENS0_6memory12LoadWithCastILi3EEENSG_13StoreWithCastILi1EEEEEviT_T0_T2_T3_T4_T5_,"a",@progbits
	.sectionflags	@""
	.align	4
.nv.constant0._ZN2at6native27unrolled_elementwise_kernelIZZZNS0_44_GLOBAL__N__40a83637_7_Lerp_cu_7dd49032_296918lerp_tensor_kernelERNS_18TensorIteratorBaseEENKUlvE0_clEvENKUlvE1_clEvEUlN3c104HalfES8_S8_E_St5arrayIPcLm4EELi4E23TrivialOffsetCalculatorILi3EjESD_ILi1EjENS0_6memory12LoadWithCastILi3EEENSG_13StoreWithCastILi1EEEEEviT_T0_T2_T3_T4_T5_:
	.zero		964


//--------------------- .nv.constant0._ZN2at6native18elementwise_kernelILi128ELi4EZNS0_22gpu_kernel_impl_nocastIZZZNS0_44_GLOBAL__N__40a83637_7_Lerp_cu_7dd49032_296918lerp_tensor_kernelERNS_18TensorIteratorBaseEENKUlvE0_clEvENKUlvE1_clEvEUlN3c104HalfES9_S9_E_EEvS5_RKT_EUliE_EEviT1_ --------------------------
	.section	.nv.constant0._ZN2at6native18elementwise_kernelILi128ELi4EZNS0_22gpu_kernel_impl_nocastIZZZNS0_44_GLOBAL__N__40a83637_7_Lerp_cu_7dd49032_296918lerp_tensor_kernelERNS_18TensorIteratorBaseEENKUlvE0_clEvENKUlvE1_clEvEUlN3c104HalfES9_S9_E_EEvS5_RKT_EUliE_EEviT1_,"a",@progbits
	.sectionflags	@""
	.align	4
.nv.constant0._ZN2at6native18elementwise_kernelILi128ELi4EZNS0_22gpu_kernel_impl_nocastIZZZNS0_44_GLOBAL__N__40a83637_7_Lerp_cu_7dd49032_296918lerp_tensor_kernelERNS_18TensorIteratorBaseEENKUlvE0_clEvENKUlvE1_clEvEUlN3c104HalfES9_S9_E_EEvS5_RKT_EUliE_EEviT1_:
	.zero		1656


//--------------------- .nv.constant0._ZN2at6native27unrolled_elementwise_kernelIZZZNS0_44_GLOBAL__N__40a83637_7_Lerp_cu_7dd49032_296918lerp_tensor_kernelERNS_18TensorIteratorBaseEENKUlvE0_clEvENKUlvE1_clEvEUlN3c104HalfES8_S8_E_St5arrayIPcLm4EELi4E23TrivialOffsetCalculatorILi3EjESD_ILi1EjENS0_6memory15LoadWithoutCastENSG_16StoreWithoutCastEEEviT_T0_T2_T3_T4_T5_ --------------------------
	.section	.nv.constant0._ZN2at6native27unrolled_elementwise_kernelIZZZNS0_44_GLOBAL__N__40a83637_7_Lerp_cu_7dd49032_296918lerp_tensor_kernelERNS_18TensorIteratorBaseEENKUlvE0_clEvENKUlvE1_clEvEUlN3c104HalfES8_S8_E_St5arrayIPcLm4EELi4E23TrivialOffsetCalculatorILi3EjESD_ILi1EjENS0_6memory15LoadWithoutCastENSG_16StoreWithoutCastEEEviT_T0_T2_T3_T4_T5_,"a",@progbits
	.sectionflags	@""
	.align	4
.nv.constant0._ZN2at6native27unrolled_elementwise_kernelIZZZNS0_44_GLOBAL__N__40a83637_7_Lerp_cu_7dd49032_296918lerp_tensor_kernelERNS_18TensorIteratorBaseEENKUlvE0_clEvENKUlvE1_clEvEUlN3c104HalfES8_S8_E_St5arrayIPcLm4EELi4E23TrivialOffsetCalculatorILi3EjESD_ILi1EjENS0_6memory15LoadWithoutCastENSG_16StoreWithoutCastEEEviT_T0_T2_T3_T4_T5_:
	.zero		940


//--------------------- .nv.constant0._ZN2at6native29vectorized_elementwise_kernelILi2EZZZNS0_44_GLOBAL__N__40a83637_7_Lerp_cu_7dd49032_296918lerp_tensor_kernelERNS_18TensorIteratorBaseEENKUlvE0_clEvENKUlvE1_clEvEUlN3c104HalfES8_S8_E_St5arrayIPcLm4EEEEviT0_T1_ --------------------------
	.section	.nv.constant0._ZN2at6native29vectorized_elementwise_kernelILi2EZZZNS0_44_GLOBAL__N__40a83637_7_Lerp_cu_7dd49032_296918lerp_tensor_kernelERNS_18TensorIteratorBaseEENKUlvE0_clEvENKUlvE1_clEvEUlN3c104HalfES8_S8_E_St5arrayIPcLm4EEEEviT0_T1_,"a",@progbits
	.sectionflags	@""
	.align	4
.nv.constant0._ZN2at6native29vectorized_elementwise_kernelILi2EZZZNS0_44_GLOBAL__N__40a83637_7_Lerp_cu_7dd49032_296918lerp_tensor_kernelERNS_18TensorIteratorBaseEENKUlvE0_clEvENKUlvE1_clEvEUlN3c104HalfES8_S8_E_St5arrayIPcLm4EEEEviT0_T1_:
	.zero		936


//--------------------- .nv.constant0._ZN2at6native29vectorized_elementwise_kernelILi4EZZZNS0_44_GLOBAL__N__40a83637_7_Lerp_cu_7dd49032_296918lerp_tensor_kernelERNS_18TensorIteratorBaseEENKUlvE0_clEvENKUlvE1_clEvEUlN3c104HalfES8_S8_E_St5arrayIPcLm4EEEEviT0_T1_ --------------------------
	.section	.nv.constant0._ZN2at6native29vectorized_elementwise_kernelILi4EZZZNS0_44_GLOBAL__N__40a83637_7_Lerp_cu_7dd49032_296918lerp_tensor_kernelERNS_18TensorIteratorBaseEENKUlvE0_clEvENKUlvE1_clEvEUlN3c104HalfES8_S8_E_St5arrayIPcLm4EEEEviT0_T1_,"a",@progbits
	.sectionflags	@""
	.align	4
.nv.constant0._ZN2at6native29vectorized_elementwise_kernelILi4EZZZNS0_44_GLOBAL__N__40a83637_7_Lerp_cu_7dd49032_296918lerp_tensor_kernelERNS_18TensorIteratorBaseEENKUlvE0_clEvENKUlvE1_clEvEUlN3c104HalfES8_S8_E_St5arrayIPcLm4EEEEviT0_T1_:
	.zero		936


//--------------------- .nv.constant0._ZN2at6native29vectorized_elementwise_kernelILi8EZZZNS0_44_GLOBAL__N__40a83637_7_Lerp_cu_7dd49032_296918lerp_tensor_kernelERNS_18TensorIteratorBaseEENKUlvE0_clEvENKUlvE1_clEvEUlN3c104HalfES8_S8_E_St5arrayIPcLm4EEEEviT0_T1_ --------------------------
	.section	.nv.constant0._ZN2at6native29vectorized_elementwise_kernelILi8EZZZNS0_44_GLOBAL__N__40a83637_7_Lerp_cu_7dd49032_296918lerp_tensor_kernelERNS_18TensorIteratorBaseEENKUlvE0_clEvENKUlvE1_clEvEUlN3c104HalfES8_S8_E_St5arrayIPcLm4EEEEviT0_T1_,"a",@progbits
	.sectionflags	@""
	.align	4
.nv.constant0._ZN2at6native29vectorized_elementwise_kernelILi8EZZZNS0_44_GLOBAL__N__40a83637_7_Lerp_cu_7dd49032_296918lerp_tensor_kernelERNS_18TensorIteratorBaseEENKUlvE0_clEvENKUlvE1_clEvEUlN3c104HalfES8_S8_E_St5arrayIPcLm4EEEEviT0_T1_:
	.zero		936


//--------------------- .nv.constant0._ZN2at6native18elementwise_kernelILi128ELi4EZNS0_15gpu_kernel_implIZZZNS0_44_GLOBAL__N__40a83637_7_Lerp_cu_7dd49032_296918lerp_tensor_kernelERNS_18TensorIteratorBaseEENKUlvE0_clEvENKUlvE0_clEvEUlfffE_EEvS5_RKT_EUliE_EEviT1_ --------------------------
	.section	.nv.constant0._ZN2at6native18elementwise_kernelILi128ELi4EZNS0_15gpu_kernel_implIZZZNS0_44_GLOBAL__N__40a83637_7_Lerp_cu_7dd49032_296918lerp_tensor_kernelERNS_18TensorIteratorBaseEENKUlvE0_clEvENKUlvE0_clEvEUlfffE_EEvS5_RKT_EUliE_EEviT1_,"a",@progbits
	.sectionflags	@""
	.align	4
.nv.constant0._ZN2at6native18elementwise_kernelILi128ELi4EZNS0_15gpu_kernel_implIZZZNS0_44_GLOBAL__N__40a83637_7_Lerp_cu_7dd49032_296918lerp_tensor_kernelERNS_18TensorIteratorBaseEENKUlvE0_clEvENKUlvE0_clEvEUlfffE_EEvS5_RKT_EUliE_EEviT1_:
	.zero		1656


//--------------------- .nv.constant0._ZN2at6native27unrolled_elementwise_kernelIZZZNS0_44_GLOBAL__N__40a83637_7_Lerp_cu_7dd49032_296918lerp_tensor_kernelERNS_18TensorIteratorBaseEENKUlvE0_clEvENKUlvE0_clEvEUlfffE_St5arrayIPcLm4EELi4E23TrivialOffsetCalculatorILi3EjESB_ILi1EjENS0_6memory12LoadWithCastILi3EEENSE_13StoreWithCastILi1EEEEEviT_T0_T2_T3_T4_T5_ --------------------------
	.section	.nv.constant0._ZN2at6native27unrolled_elementwise_kernelIZZZNS0_44_GLOBAL__N__40a83637_7_Lerp_cu_7dd49032_296918lerp_tensor_kernelERNS_18TensorIteratorBaseEENKUlvE0_clEvENKUlvE0_clEvEUlfffE_St5arrayIPcLm4EELi4E23TrivialOffsetCalculatorILi3EjESB_ILi1EjENS0_6memory12LoadWithCastILi3EEENSE_13StoreWithCastILi1EEEEEviT_T0_T2_T3_T4_T5_,"a",@progbits
	.sectionflags	@""
	.align	4
.nv.constant0._ZN2at6native27unrolled_elementwise_kernelIZZZNS0_44_GLOBAL__N__40a83637_7_Lerp_cu_7dd49032_296918lerp_tensor_kernelERNS_18TensorIteratorBaseEENKUlvE0_clEvENKUlvE0_clEvEUlfffE_St5arrayIPcLm4EELi4E23TrivialOffsetCalculatorILi3EjESB_ILi1EjENS0_6memory12LoadWithCastILi3EEENSE_13StoreWithCastILi1EEEEEviT_T0_T2_T3_T4_T5_:
	.zero		964


//--------------------- .nv.constant0._ZN2at6native18elementwise_kernelILi128ELi2EZNS0_22gpu_kernel_impl_nocastIZZZNS0_44_GLOBAL__N__40a83637_7_Lerp_cu_7dd49032_296918lerp_tensor_kernelERNS_18TensorIteratorBaseEENKUlvE0_clEvENKUlvE0_clEvEUlfffE_EEvS5_RKT_EUliE_EEviT1_ --------------------------
	.section	.nv.constant0._ZN2at6native18elementwise_kernelILi128ELi2EZNS0_22gpu_kernel_impl_nocastIZZZNS0_44_GLOBAL__N__40a83637_7_Lerp_cu_7dd49032_296918lerp_tensor_kernelERNS_18TensorIteratorBaseEENKUlvE0_clEvENKUlvE0_clEvEUlfffE_EEvS5_RKT_EUliE_EEviT1_,"a",@progbits
	.sectionflags	@""
	.align	4
.nv.constant0._ZN2at6native18elementwise_kernelILi128ELi2EZNS0_22gpu_kernel_impl_nocastIZZZNS0_44_GLOBAL__N__40a83637_7_Lerp_cu_7dd49032_296918lerp_tensor_kernelERNS_18TensorIteratorBaseEENKUlvE0_clEvENKUlvE0_clEvEUlfffE_EEvS5_RKT_EUliE_EEviT1_:
	.zero		1656


//--------------------- .nv.constant0._ZN2at6native27unrolled_elementwise_kernelIZZZNS0_44_GLOBAL__N__40a83637_7_Lerp_cu_7dd49032_296918lerp_tensor_kernelERNS_18TensorIteratorBaseEENKUlvE0_clEvENKUlvE0_clEvEUlfffE_St5arrayIPcLm4EELi4E23TrivialOffsetCalculatorILi3EjESB_ILi1EjENS0_6memory15LoadWithoutCastENSE_16StoreWithoutCastEEEviT_T0_T2_T3_T4_T5_ --------------------------
	.section	.nv.constant0._ZN2at6native27unrolled_elementwise_kernelIZZZNS0_44_GLOBAL__N__40a83637_7_Lerp_cu_7dd49032_296918lerp_tensor_kernelERNS_18TensorIteratorBaseEENKUlvE0_clEvENKUlvE0_clEvEUlfffE_St5arrayIPcLm4EELi4E23TrivialOffsetCalculatorILi3EjESB_ILi1EjENS0_6memory15LoadWithoutCastENSE_16StoreWithoutCastEEEviT_T0_T2_T3_T4_T5_,"a",@progbits
	.sectionflags	@""
	.align	4
.nv.constant0._ZN2at6native27unrolled_elementwise_kernelIZZZNS0_44_GLOBAL__N__40a83637_7_Lerp_cu_7dd49032_296918lerp_tensor_kernelERNS_18TensorIteratorBaseEENKUlvE0_clEvENKUlvE0_clEvEUlfffE_St5arrayIPcLm4EELi4E23TrivialOffsetCalculatorILi3EjESB_ILi1EjENS0_6memory15LoadWithoutCastENSE_16StoreWithoutCastEEEviT_T0_T2_T3_T4_T5_:
	.zero		940


//--------------------- .nv.constant0._ZN2at6native29vectorized_elementwise_kernelILi2EZZZNS0_44_GLOBAL__N__40a83637_7_Lerp_cu_7dd49032_296918lerp_tensor_kernelERNS_18TensorIteratorBaseEENKUlvE0_clEvENKUlvE0_clEvEUlfffE_St5arrayIPcLm4EEEEviT0_T1_ --------------------------
	.section	.nv.constant0._ZN2at6native29vectorized_elementwise_kernelILi2EZZZNS0_44_GLOBAL__N__40a83637_7_Lerp_cu_7dd49032_296918lerp_tensor_kernelERNS_18TensorIteratorBaseEENKUlvE0_clEvENKUlvE0_clEvEUlfffE_St5arrayIPcLm4EEEEviT0_T1_,"a",@progbits
	.sectionflags	@""
	.align	4
.nv.constant0._ZN2at6native29vectorized_elementwise_kernelILi2EZZZNS0_44_GLOBAL__N__40a83637_7_Lerp_cu_7dd49032_296918lerp_tensor_kernelERNS_18TensorIteratorBaseEENKUlvE0_clEvENKUlvE0_clEvEUlfffE_St5arrayIPcLm4EEEEviT0_T1_:
	.zero		936


//--------------------- .nv.constant0._ZN2at6native29vectorized_elementwise_kernelILi4EZZZNS0_44_GLOBAL__N__40a83637_7_Lerp_cu_7dd49032_296918lerp_tensor_kernelERNS_18TensorIteratorBaseEENKUlvE0_clEvENKUlvE0_clEvEUlfffE_St5arrayIPcLm4EEEEviT0_T1_ --------------------------
	.section	.nv.constant0._ZN2at6native29vectorized_elementwise_kernelILi4EZZZNS0_44_GLOBAL__N__40a83637_7_Lerp_cu_7dd49032_296918lerp_tensor_kernelERNS_18TensorIteratorBaseEENKUlvE0_clEvENKUlvE0_clEvEUlfffE_St5arrayIPcLm4EEEEviT0_T1_,"a",@progbits
	.sectionflags	@""
	.align	4
.nv.constant0._ZN2at6native29vectorized_elementwise_kernelILi4EZZZNS0_44_GLOBAL__N__40a83637_7_Lerp_cu_7dd49032_296918lerp_tensor_kernelERNS_18TensorIteratorBaseEENKUlvE0_clEvENKUlvE0_clEvEUlfffE_St5arrayIPcLm4EEEEviT0_T1_:
	.zero		936


//--------------------- .nv.constant0._ZN2at6native29vectorized_elementwise_kernelILi8EZZZNS0_44_GLOBAL__N__40a83637_7_Lerp_cu_7dd49032_296918lerp_tensor_kernelERNS_18TensorIteratorBaseEENKUlvE0_clEvENKUlvE0_clEvEUlfffE_St5arrayIPcLm4EEEEviT0_T1_ --------------------------
	.section	.nv.constant0._ZN2at6native29vectorized_elementwise_kernelILi8EZZZNS0_44_GLOBAL__N__40a83637_7_Lerp_cu_7dd49032_296918lerp_tensor_kernelERNS_18TensorIteratorBaseEENKUlvE0_clEvENKUlvE0_clEvEUlfffE_St5arrayIPcLm4EEEEviT0_T1_,"a",@progbits
	.sectionflags	@""
	.align	4
.nv.constant0._ZN2at6native29vectorized_elementwise_kernelILi8EZZZNS0_44_GLOBAL__N__40a83637_7_Lerp_cu_7dd49032_296918lerp_tensor_kernelERNS_18TensorIteratorBaseEENKUlvE0_clEvENKUlvE0_clEvEUlfffE_St5arrayIPcLm4EEEEviT0_T1_:
	.zero		936


//--------------------- .nv.constant0._ZN2at6native18elementwise_kernelILi128ELi4EZNS0_15gpu_kernel_implIZZZNS0_44_GLOBAL__N__40a83637_7_Lerp_cu_7dd49032_296918lerp_tensor_kernelERNS_18TensorIteratorBaseEENKUlvE0_clEvENKUlvE_clEvEUldddE_EEvS5_RKT_EUliE_EEviT1_ --------------------------
	.section	.nv.constant0._ZN2at6native18elementwise_kernelILi128ELi4EZNS0_15gpu_kernel_implIZZZNS0_44_GLOBAL__N__40a83637_7_Lerp_cu_7dd49032_296918lerp_tensor_kernelERNS_18TensorIteratorBaseEENKUlvE0_clEvENKUlvE_clEvEUldddE_EEvS5_RKT_EUliE_EEviT1_,"a",@progbits
	.sectionflags	@""
	.align	4
.nv.constant0._ZN2at6native18elementwise_kernelILi128ELi4EZNS0_15gpu_kernel_implIZZZNS0_44_GLOBAL__N__40a83637_7_Lerp_cu_7dd49032_296918lerp_tensor_kernelERNS_18TensorIteratorBaseEENKUlvE0_clEvENKUlvE_clEvEUldddE_EEvS5_RKT_EUliE_EEviT1_:
	.zero		1656


//--------------------- .nv.constant0._ZN2at6native27unrolled_elementwise_kernelIZZZNS0_44_GLOBAL__N__40a83637_7_Lerp_cu_7dd49032_296918lerp_tensor_kernelERNS_18TensorIteratorBaseEENKUlvE0_clEvENKUlvE_clEvEUldddE_St5arrayIPcLm4EELi4E23TrivialOffsetCalculatorILi3EjESB_ILi1EjENS0_6memory12LoadWithCastILi3EEENSE_13StoreWithCastILi1EEEEEviT_T0_T2_T3_T4_T5_ --------------------------
	.section	.nv.constant0._ZN2at6native27unrolled_elementwise_kernelIZZZNS0_44_GLOBAL__N__40a83637_7_Lerp_cu_7dd49032_296918lerp_tensor_kernelERNS_18TensorIteratorBaseEENKUlvE0_clEvENKUlvE_clEvEUldddE_St5arrayIPcLm4EELi4E23TrivialOffsetCalculatorILi3EjESB_ILi1EjENS0_6memory12LoadWithCastILi3EEENSE_13StoreWithCastILi1EEEEEviT_T0_T2_T3_T4_T5_,"a",@progbits
	.sectionflags	@""
	.align	4
.nv.constant0._ZN2at6native27unrolled_elementwise_kernelIZZZNS0_44_GLOBAL__N__40a83637_7_Lerp_cu_7dd49032_296918lerp_tensor_kernelERNS_18TensorIteratorBaseEENKUlvE0_clEvENKUlvE_clEvEUldddE_St5arrayIPcLm4EELi4E23TrivialOffsetCalculatorILi3EjESB_ILi1EjENS0_6memory12LoadWithCastILi3EEENSE_13StoreWithCastILi1EEEEEviT_T0_T2_T3_T4_T5_:
	.zero		964


//--------------------- .nv.constant0._ZN2at6native18elementwise_kernelILi128ELi2EZNS0_22gpu_kernel_impl_nocastIZZZNS0_44_GLOBAL__N__40a83637_7_Lerp_cu_7dd49032_296918lerp_tensor_kernelERNS_18TensorIteratorBaseEENKUlvE0_clEvENKUlvE_clEvEUldddE_EEvS5_RKT_EUliE_EEviT1_ --------------------------
	.section	.nv.constant0._ZN2at6native18elementwise_kernelILi128ELi2EZNS0_22gpu_kernel_impl_nocastIZZZNS0_44_GLOBAL__N__40a83637_7_Lerp_cu_7dd49032_296918lerp_tensor_kernelERNS_18TensorIteratorBaseEENKUlvE0_clEvENKUlvE_clEvEUldddE_EEvS5_RKT_EUliE_EEviT1_,"a",@progbits
	.sectionflags	@""
	.align	4
.nv.constant0._ZN2at6native18elementwise_kernelILi128ELi2EZNS0_22gpu_kernel_impl_nocastIZZZNS0_44_GLOBAL__N__40a83637_7_Lerp_cu_7dd49032_296918lerp_tensor_kernelERNS_18TensorIteratorBaseEENKUlvE0_clEvENKUlvE_clEvEUldddE_EEvS5_RKT_EUliE_EEviT1_:
	.zero		1656


//--------------------- .nv.constant0._ZN2at6native27unrolled_elementwise_kernelIZZZNS0_44_GLOBAL__N__40a83637_7_Lerp_cu_7dd49032_296918lerp_tensor_kernelERNS_18TensorIteratorBaseEENKUlvE0_clEvENKUlvE_clEvEUldddE_St5arrayIPcLm4EELi4E23TrivialOffsetCalculatorILi3EjESB_ILi1EjENS0_6memory15LoadWithoutCastENSE_16StoreWithoutCastEEEviT_T0_T2_T3_T4_T5_ --------------------------
	.section	.nv.constant0._ZN2at6native27unrolled_elementwise_kernelIZZZNS0_44_GLOBAL__N__40a83637_7_Lerp_cu_7dd49032_296918lerp_tensor_kernelERNS_18TensorIteratorBaseEENKUlvE0_clEvENKUlvE_clEvEUldddE_St5arrayIPcLm4EELi4E23TrivialOffsetCalculatorILi3EjESB_ILi1EjENS0_6memory15LoadWithoutCastENSE_16StoreWithoutCastEEEviT_T0_T2_T3_T4_T5_,"a",@progbits
	.sectionflags	@""
	.align	4
.nv.constant0._ZN2at6native27unrolled_elementwise_kernelIZZZNS0_44_GLOBAL__N__40a83637_7_Lerp_cu_7dd49032_296918lerp_tensor_kernelERNS_18TensorIteratorBaseEENKUlvE0_clEvENKUlvE_clEvEUldddE_St5arrayIPcLm4EELi4E23TrivialOffsetCalculatorILi3EjESB_ILi1EjENS0_6memory15LoadWithoutCastENSE_16StoreWithoutCastEEEviT_T0_T2_T3_T4_T5_:
	.zero		940


//--------------------- .nv.constant0._ZN2at6native29vectorized_elementwise_kernelILi2EZZZNS0_44_GLOBAL__N__40a83637_7_Lerp_cu_7dd49032_296918lerp_tensor_kernelERNS_18TensorIteratorBaseEENKUlvE0_clEvENKUlvE_clEvEUldddE_St5arrayIPcLm4EEEEviT0_T1_ --------------------------
	.section	.nv.constant0._ZN2at6native29vectorized_elementwise_kernelILi2EZZZNS0_44_GLOBAL__N__40a83637_7_Lerp_cu_7dd49032_296918lerp_tensor_kernelERNS_18TensorIteratorBaseEENKUlvE0_clEvENKUlvE_clEvEUldddE_St5arrayIPcLm4EEEEviT0_T1_,"a",@progbits
	.sectionflags	@""
	.align	4
.nv.constant0._ZN2at6native29vectorized_elementwise_kernelILi2EZZZNS0_44_GLOBAL__N__40a83637_7_Lerp_cu_7dd49032_296918lerp_tensor_kernelERNS_18TensorIteratorBaseEENKUlvE0_clEvENKUlvE_clEvEUldddE_St5arrayIPcLm4EEEEviT0_T1_:
	.zero		936


//--------------------- .nv.constant0._ZN2at6native29vectorized_elementwise_kernelILi4EZZZNS0_44_GLOBAL__N__40a83637_7_Lerp_cu_7dd49032_296918lerp_tensor_kernelERNS_18TensorIteratorBaseEENKUlvE0_clEvENKUlvE_clEvEUldddE_St5arrayIPcLm4EEEEviT0_T1_ --------------------------
	.section	.nv.constant0._ZN2at6native29vectorized_elementwise_kernelILi4EZZZNS0_44_GLOBAL__N__40a83637_7_Lerp_cu_7dd49032_296918lerp_tensor_kernelERNS_18TensorIteratorBaseEENKUlvE0_clEvENKUlvE_clEvEUldddE_St5arrayIPcLm4EEEEviT0_T1_,"a",@progbits
	.sectionflags	@""
	.align	4
.nv.constant0._ZN2at6native29vectorized_elementwise_kernelILi4EZZZNS0_44_GLOBAL__N__40a83637_7_Lerp_cu_7dd49032_296918lerp_tensor_kernelERNS_18TensorIteratorBaseEENKUlvE0_clEvENKUlvE_clEvEUldddE_St5arrayIPcLm4EEEEviT0_T1_:
	.zero		936


//--------------------- .nv.constant0._ZN2at6native29vectorized_elementwise_kernelILi8EZZZNS0_44_GLOBAL__N__40a83637_7_Lerp_cu_7dd49032_296918lerp_tensor_kernelERNS_18TensorIteratorBaseEENKUlvE0_clEvENKUlvE_clEvEUldddE_St5arrayIPcLm4EEEEviT0_T1_ --------------------------
	.section	.nv.constant0._ZN2at6native29vectorized_elementwise_kernelILi8EZZZNS0_44_GLOBAL__N__40a83637_7_Lerp_cu_7dd49032_296918lerp_tensor_kernelERNS_18TensorIteratorBaseEENKUlvE0_clEvENKUlvE_clEvEUldddE_St5arrayIPcLm4EEEEviT0_T1_,"a",@progbits
	.sectionflags	@""
	.align	4
.nv.constant0._ZN2at6native29vectorized_elementwise_kernelILi8EZZZNS0_44_GLOBAL__N__40a83637_7_Lerp_cu_7dd49032_296918lerp_tensor_kernelERNS_18TensorIteratorBaseEENKUlvE0_clEvENKUlvE_clEvEUldddE_St5arrayIPcLm4EEEEviT0_T1_:
	.zero		936


//--------------------- SYMBOLS --------------------------

	.type		.nv.reservedSmem.offset0,@object
	.size		.nv.reservedSmem.offset0,0x4
	.type		__assertfail,@function
